def matmul_kernel(
    a_ptr,
    b_ptr,
    c_ptr,
    M,
    N,
    K,
    stride_am,
    stride_ak,
    stride_bk,
    stride_bn,
    stride_cm,
    stride_cn,
    BLOCK_M: tl.constexpr,
    BLOCK_N: tl.constexpr,
    BLOCK_K: tl.constexpr,
    GROUP_M: tl.constexpr,
):
    pid = tl.program_id(axis=0)
    num_pid_m = tl.cdiv(M, BLOCK_M)
    num_pid_n = tl.cdiv(N, BLOCK_N)
    num_pid_in_group = GROUP_M * num_pid_n
    group_id = pid // num_pid_in_group
    first_pid_m = group_id * GROUP_M
    group_size_m = min(num_pid_m - first_pid_m, GROUP_M)
    pid_m = first_pid_m + ((pid % num_pid_in_group) % group_size_m)
    pid_n = (pid % num_pid_in_group) // group_size_m

    offs_am = (pid_m * BLOCK_M + tl.arange(0, BLOCK_M)) % M
    offs_bn = (pid_n * BLOCK_N + tl.arange(0, BLOCK_N)) % N
    offs_k = tl.arange(0, BLOCK_K)
    a_ptrs = a_ptr + offs_am[:, None] * stride_am + offs_k[None, :] * stride_ak
    b_ptrs = b_ptr + offs_k[:, None] * stride_bk + offs_bn[None, :] * stride_bn

    acc = tl.zeros((BLOCK_M, BLOCK_N), dtype=tl.float32)
    for kk in range(0, tl.cdiv(K, BLOCK_K)):
        a = tl.load(a_ptrs, mask=offs_k[None, :] < K - kk * BLOCK_K, other=0.0)
        b = tl.load(b_ptrs, mask=offs_k[:, None] < K - kk * BLOCK_K, other=0.0)
        acc = tl.dot(a, b, acc)
        a_ptrs += BLOCK_K * stride_ak
        b_ptrs += BLOCK_K * stride_bk

    c = acc.to(c_ptr.dtype.element_ty)
    offs_cm = pid_m * BLOCK_M + tl.arange(0, BLOCK_M)
    offs_cn = pid_n * BLOCK_N + tl.arange(0, BLOCK_N)
    c_ptrs = c_ptr + offs_cm[:, None] * stride_cm + offs_cn[None, :] * stride_cn
    mask = (offs_cm[:, None] < M) & (offs_cn[None, :] < N)
    tl.store(c_ptrs, c, mask=mask)

# config = {"BLOCK_K": 32, "BLOCK_M": 64, "BLOCK_N": 256, "GROUP_M": 8, "arch": "sm_100", "dtype": "fp8e5m2", "num_ctas": 1, "num_stages": 3, "num_warps": 4}
# arch = sm_100


// ===== COMPILED SASS (sm_100a) =====

	.target	sm_100a

	.elftype	@"ET_EXEC"


//--------------------- .note.nv.tkinfo           --------------------------
	.section	.note.nv.tkinfo,"",@"SHT_NOTE"
	.sectionflags	@"SHF_NOTE_NV_TKINFO"
	.tkinfo
        /*0018*/ 	.word	0x00000081
        /*0030*/ 	.string	""
        /*0030*/ 	.string	"ptxas-blackwell"
        /*0030*/ 	.string	"Cuda compilation tools, release 12.9, V12.9.86"
        /*0030*/ 	.string	"Build cuda_12.9.r12.9/compiler.36037853_0"
        /*0030*/ 	.string	"-v  -suppress-debug-info  -lineinfo  -arch sm_100a "



//--------------------- .note.nv.cuver            --------------------------
	.section	.note.nv.cuver,"",@"SHT_NOTE"
	.sectionflags	@"SHF_NOTE_NV_CUVER"
        /*0018*/ 	.short	0x0001
        /*001a*/ 	.short	0x0064
        /*001c*/ 	.short	0x0001
        /*001e*/ 	.short	0x0000
        /*0020*/ 	.short	0x0001
        /*0022*/ 	.short	0x0000


//--------------------- .nv.info                  --------------------------
	.section	.nv.info,"",@"SHT_CUDA_INFO"
	.align	4


	//----- nvinfo : EIATTR_REGCOUNT
	.align		4
        /*0000*/ 	.byte	0x04, 0x2f
        /*0002*/ 	.short	(.L_4 - .L_3)
	.align		4
.L_3:
        /*0004*/ 	.word	index@(matmul_kernel)
        /*0008*/ 	.word	0x000000ff


	//----- nvinfo : EIATTR_FRAME_SIZE
	.align		4
.L_4:
        /*000c*/ 	.byte	0x04, 0x11
        /*000e*/ 	.short	(.L_6 - .L_5)
	.align		4
.L_5:
        /*0010*/ 	.word	index@($__internal_2_$__cuda_sm10x_tcgen05_guardrail_trap_unallocated_columns_being_dealloced)
        /*0014*/ 	.word	0x00000000


	//----- nvinfo : EIATTR_FRAME_SIZE
	.align		4
.L_6:
        /*0018*/ 	.byte	0x04, 0x11
        /*001a*/ 	.short	(.L_8 - .L_7)
	.align		4
.L_7:
        /*001c*/ 	.word	index@($__internal_1_$__cuda_sm10x_tcgen05_guardrail_trap_phase_invalid_during_alloc)
        /*0020*/ 	.word	0x00000000


	//----- nvinfo : EIATTR_FRAME_SIZE
	.align		4
.L_8:
        /*0024*/ 	.byte	0x04, 0x11
        /*0026*/ 	.short	(.L_10 - .L_9)
	.align		4
.L_9:
        /*0028*/ 	.word	index@($__internal_0_$__cuda_sm10x_tcgen05_guardrail_trap_col_being_dealloced_not_returned_by_alloc)
        /*002c*/ 	.word	0x00000000


	//----- nvinfo : EIATTR_FRAME_SIZE
	.align		4
.L_10:
        /*0030*/ 	.byte	0x04, 0x11
        /*0032*/ 	.short	(.L_12 - .L_11)
	.align		4
.L_11:
        /*0034*/ 	.word	index@(matmul_kernel)
        /*0038*/ 	.word	0x00000000


	//----- nvinfo : EIATTR_MIN_STACK_SIZE
	.align		4
.L_12:
        /*003c*/ 	.byte	0x04, 0x12
        /*003e*/ 	.short	(.L_14 - .L_13)
	.align		4
.L_13:
        /*0040*/ 	.word	index@(matmul_kernel)
        /*0044*/ 	.word	0x00000000
.L_14:


//--------------------- .nv.info.matmul_kernel    --------------------------
	.section	.nv.info.matmul_kernel,"",@"SHT_CUDA_INFO"
	.sectionflags	@""
	.align	4


	//----- nvinfo : EIATTR_CUDA_API_VERSION
	.align		4
        /*0000*/ 	.byte	0x04, 0x37
        /*0002*/ 	.short	(.L_16 - .L_15)
.L_15:
        /*0004*/ 	.word	0x00000081


	//----- nvinfo : EIATTR_KPARAM_INFO
	.align		4
.L_16:
        /*0008*/ 	.byte	0x04, 0x17
        /*000a*/ 	.short	(.L_18 - .L_17)
.L_17:
        /*000c*/ 	.word	0x00000000
        /*0010*/ 	.short	0x000d
        /*0012*/ 	.short	0x0048
        /*0014*/ 	.byte	0x00, 0xf4, 0x21, 0x00


	//----- nvinfo : EIATTR_KPARAM_INFO
	.align		4
.L_18:
        /*0018*/ 	.byte	0x04, 0x17
        /*001a*/ 	.short	(.L_20 - .L_19)
.L_19:
        /*001c*/ 	.word	0x00000000
        /*0020*/ 	.short	0x000c
        /*0022*/ 	.short	0x0040
        /*0024*/ 	.byte	0x00, 0xf4, 0x21, 0x00


	//----- nvinfo : EIATTR_KPARAM_INFO
	.align		4
.L_20:
        /*0028*/ 	.byte	0x04, 0x17
        /*002a*/ 	.short	(.L_22 - .L_21)
.L_21:
        /*002c*/ 	.word	0x00000000
        /*0030*/ 	.short	0x000b
        /*0032*/ 	.short	0x0038
        /*0034*/ 	.byte	0x00, 0xf0, 0x11, 0x00


	//----- nvinfo : EIATTR_KPARAM_INFO
	.align		4
.L_22:
        /*0038*/ 	.byte	0x04, 0x17
        /*003a*/ 	.short	(.L_24 - .L_23)
.L_23:
        /*003c*/ 	.word	0x00000000
        /*0040*/ 	.short	0x000a
        /*0042*/ 	.short	0x0034
        /*0044*/ 	.byte	0x00, 0xf0, 0x11, 0x00


	//----- nvinfo : EIATTR_KPARAM_INFO
	.align		4
.L_24:
        /*0048*/ 	.byte	0x04, 0x17
        /*004a*/ 	.short	(.L_26 - .L_25)
.L_25:
        /*004c*/ 	.word	0x00000000
        /*0050*/ 	.short	0x0009
        /*0052*/ 	.short	0x0030
        /*0054*/ 	.byte	0x00, 0xf0, 0x11, 0x00


	//----- nvinfo : EIATTR_KPARAM_INFO
	.align		4
.L_26:
        /*0058*/ 	.byte	0x04, 0x17
        /*005a*/ 	.short	(.L_28 - .L_27)
.L_27:
        /*005c*/ 	.word	0x00000000
        /*0060*/ 	.short	0x0008
        /*0062*/ 	.short	0x002c
        /*0064*/ 	.byte	0x00, 0xf0, 0x11, 0x00


	//----- nvinfo : EIATTR_KPARAM_INFO
	.align		4
.L_28:
        /*0068*/ 	.byte	0x04, 0x17
        /*006a*/ 	.short	(.L_30 - .L_29)
.L_29:
        /*006c*/ 	.word	0x00000000
        /*0070*/ 	.short	0x0007
        /*0072*/ 	.short	0x0028
        /*0074*/ 	.byte	0x00, 0xf0, 0x11, 0x00


	//----- nvinfo : EIATTR_KPARAM_INFO
	.align		4
.L_30:
        /*0078*/ 	.byte	0x04, 0x17
        /*007a*/ 	.short	(.L_32 - .L_31)
.L_31:
        /*007c*/ 	.word	0x00000000
        /*0080*/ 	.short	0x0006
        /*0082*/ 	.short	0x0024
        /*0084*/ 	.byte	0x00, 0xf0, 0x11, 0x00


	//----- nvinfo : EIATTR_KPARAM_INFO
	.align		4
.L_32:
        /*0088*/ 	.byte	0x04, 0x17
        /*008a*/ 	.short	(.L_34 - .L_33)
.L_33:
        /*008c*/ 	.word	0x00000000
        /*0090*/ 	.short	0x0005
        /*0092*/ 	.short	0x0020
        /*0094*/ 	.byte	0x00, 0xf0, 0x11, 0x00


	//----- nvinfo : EIATTR_KPARAM_INFO
	.align		4
.L_34:
        /*0098*/ 	.byte	0x04, 0x17
        /*009a*/ 	.short	(.L_36 - .L_35)
.L_35:
        /*009c*/ 	.word	0x00000000
        /*00a0*/ 	.short	0x0004
        /*00a2*/ 	.short	0x001c
        /*00a4*/ 	.byte	0x00, 0xf0, 0x11, 0x00


	//----- nvinfo : EIATTR_KPARAM_INFO
	.align		4
.L_36:
        /*00a8*/ 	.byte	0x04, 0x17
        /*00aa*/ 	.short	(.L_38 - .L_37)
.L_37:
        /*00ac*/ 	.word	0x00000000
        /*00b0*/ 	.short	0x0003
        /*00b2*/ 	.short	0x0018
        /*00b4*/ 	.byte	0x00, 0xf0, 0x11, 0x00


	//----- nvinfo : EIATTR_KPARAM_INFO
	.align		4
.L_38:
        /*00b8*/ 	.byte	0x04, 0x17
        /*00ba*/ 	.short	(.L_40 - .L_39)
.L_39:
        /*00bc*/ 	.word	0x00000000
        /*00c0*/ 	.short	0x0002
        /*00c2*/ 	.short	0x0010
        /*00c4*/ 	.byte	0x00, 0xf4, 0x21, 0x00


	//----- nvinfo : EIATTR_KPARAM_INFO
	.align		4
.L_40:
        /*00c8*/ 	.byte	0x04, 0x17
        /*00ca*/ 	.short	(.L_42 - .L_41)
.L_41:
        /*00cc*/ 	.word	0x00000000
        /*00d0*/ 	.short	0x0001
        /*00d2*/ 	.short	0x0008
        /*00d4*/ 	.byte	0x00, 0xf4, 0x21, 0x00


	//----- nvinfo : EIATTR_KPARAM_INFO
	.align		4
.L_42:
        /*00d8*/ 	.byte	0x04, 0x17
        /*00da*/ 	.short	(.L_44 - .L_43)
.L_43:
        /*00dc*/ 	.word	0x00000000
        /*00e0*/ 	.short	0x0000
        /*00e2*/ 	.short	0x0000
        /*00e4*/ 	.byte	0x00, 0xf4, 0x21, 0x00


	//----- nvinfo : EIATTR_AT_ENTRY_FRAGMENTS
	.align		4
.L_44:
        /*00e8*/ 	.byte	0x04, 0x4f
        /*00ea*/ 	.short	(.L_46 - .L_45)


	//   ....[0]....
.L_45:
        /*00ec*/ 	.word	0x00000004


	//----- nvinfo : EIATTR_RESERVED_SMEM_USED
	.align		4
.L_46:
        /*00f0*/ 	.byte	0x01, 0x41
	.zero		2


	//----- nvinfo : EIATTR_SPARSE_MMA_MASK
	.align		4
        /*00f4*/ 	.byte	0x03, 0x50
        /*00f6*/ 	.short	0x0000


	//----- nvinfo : EIATTR_TCGEN05_1CTA_USED
	.align		4
        /*00f8*/ 	.byte	0x01, 0x51
	.zero		2


	//----- nvinfo : EIATTR_MAXREG_COUNT
	.align		4
        /*00fc*/ 	.byte	0x03, 0x1b
        /*00fe*/ 	.short	0x00ff


	//----- nvinfo : EIATTR_NUM_BARRIERS
	.align		4
        /*0100*/ 	.byte	0x02, 0x4c
        /*0102*/ 	.byte	0x01
	.zero		1


	//----- nvinfo : EIATTR_INT_WARP_WIDE_INSTR_OFFSETS
	.align		4
        /*0104*/ 	.byte	0x04, 0x31
        /*0106*/ 	.short	(.L_48 - .L_47)


	//   ....[0]....
.L_47:
        /*0108*/ 	.word	0x00003e50


	//   ....[1]....
        /*010c*/ 	.word	0x00003eb0


	//   ....[2]....
        /*0110*/ 	.word	0x00005150


	//   ....[3]....
        /*0114*/ 	.word	0x0000e160


	//   ....[4]....
        /*0118*/ 	.word	0x0000e1b0


	//----- nvinfo : EIATTR_COOP_GROUP_MASK_REGIDS
	.align		4
.L_48:
        /*011c*/ 	.byte	0x04, 0x29
        /*011e*/ 	.short	(.L_50 - .L_49)


	//   ....[0]....
.L_49:
        /*0120*/ 	.word	0xffffffff


	//   ....[1]....
        /*0124*/ 	.word	0xffffffff


	//   ....[2]....
        /*0128*/ 	.word	0xffffffff


	//   ....[3]....
        /*012c*/ 	.word	0xffffffff


	//----- nvinfo : EIATTR_COOP_GROUP_INSTR_OFFSETS
	.align		4
.L_50:
        /*0130*/ 	.byte	0x04, 0x28
        /*0132*/ 	.short	(.L_52 - .L_51)


	//   ....[0]....
.L_51:
        /*0134*/ 	.word	0x00000070


	//   ....[1]....
        /*0138*/ 	.word	0x00000330


	//   ....[2]....
        /*013c*/ 	.word	0x0000dff0


	//   ....[3]....
        /*0140*/ 	.word	0x0000e260


	//----- nvinfo : EIATTR_VRC_CTA_INIT_COUNT
	.align		4
.L_52:
        /*0144*/ 	.byte	0x02, 0x4a
        /*0146*/ 	.byte	0x80
	.zero		1


	//----- nvinfo : EIATTR_MBARRIER_INSTR_OFFSETS
	.align		4
        /*0148*/ 	.byte	0x04, 0x39
        /*014a*/ 	.short	(.L_54 - .L_53)


	//   ....[0]....
.L_53:
        /*014c*/ 	.word	0x000041e0
        /*0150*/ 	.word	0x000000ff
        /*0154*/ 	.word	0x00000000
        /*0158*/ 	.short	0x0100
        /*015a*/ 	.byte	0x0d
	.zero		1


	//   ....[1]....
        /*015c*/ 	.word	0x00005190
        /*0160*/ 	.word	0x000000ff
        /*0164*/ 	.word	0x00005008
        /*0168*/ 	.short	0x0100
        /*016a*/ 	.byte	0x0f
	.zero		1


	//   ....[2]....
        /*016c*/ 	.word	0x00006c90
        /*0170*/ 	.word	0x000000ff
        /*0174*/ 	.word	0x00000000
        /*0178*/ 	.short	0x010a
        /*017a*/ 	.byte	0x0d
	.zero		1


	//   ....[3]....
        /*017c*/ 	.word	0x00008830
        /*0180*/ 	.word	0x000000ff
        /*0184*/ 	.word	0x00000000
        /*0188*/ 	.short	0x010a
        /*018a*/ 	.byte	0x0d
	.zero		1


	//   ....[4]....
        /*018c*/ 	.word	0x00008990
        /*0190*/ 	.word	0x000000ff
        /*0194*/ 	.word	0x00005000
        /*0198*/ 	.short	0x0108
        /*019a*/ 	.byte	0x0f
	.zero		1


	//   ....[5]....
        /*019c*/ 	.word	0x00008a60
        /*01a0*/ 	.word	0x000000ff
        /*01a4*/ 	.word	0x00005008
        /*01a8*/ 	.short	0x0108
        /*01aa*/ 	.byte	0x0f
	.zero		1


	//   ....[6]....
        /*01ac*/ 	.word	0x0000e280
        /*01b0*/ 	.word	0x000000ff
        /*01b4*/ 	.word	0x00000000
        /*01b8*/ 	.short	0x010a
        /*01ba*/ 	.byte	0x0d
	.zero		1


	//   ....[7]....
        /*01bc*/ 	.word	0x0000e2b0
        /*01c0*/ 	.word	0x000000ff
        /*01c4*/ 	.word	0x00000000
        /*01c8*/ 	.short	0x010a
        /*01ca*/ 	.byte	0x0d
	.zero		1


	//----- nvinfo : EIATTR_NUM_MBARRIERS
	.align		4
.L_54:
        /*01cc*/ 	.byte	0x03, 0x38
        /*01ce*/ 	.short	0x0002


	//----- nvinfo : EIATTR_EXIT_INSTR_OFFSETS
	.align		4
        /*01d0*/ 	.byte	0x04, 0x1c
        /*01d2*/ 	.short	(.L_56 - .L_55)


	//   ....[0]....
.L_55:
        /*01d4*/ 	.word	0x0000e270


	//----- nvinfo : EIATTR_REQNTID
	.align		4
.L_56:
        /*01d8*/ 	.byte	0x04, 0x10
        /*01da*/ 	.short	(.L_58 - .L_57)
.L_57:
        /*01dc*/ 	.word	0x00000080
        /*01e0*/ 	.word	0x00000001
        /*01e4*/ 	.word	0x00000001


	//----- nvinfo : EIATTR_CRS_STACK_SIZE
	.align		4
.L_58:
        /*01e8*/ 	.byte	0x04, 0x1e
        /*01ea*/ 	.short	(.L_60 - .L_59)
.L_59:
        /*01ec*/ 	.word	0x00000000


	//----- nvinfo : EIATTR_CBANK_PARAM_SIZE
	.align		4
.L_60:
        /*01f0*/ 	.byte	0x03, 0x19
        /*01f2*/ 	.short	0x0050


	//----- nvinfo : EIATTR_PARAM_CBANK
	.align		4
        /*01f4*/ 	.byte	0x04, 0x0a
        /*01f6*/ 	.short	(.L_62 - .L_61)
	.align		4
.L_61:
        /*01f8*/ 	.word	index@(.nv.constant0.matmul_kernel)
        /*01fc*/ 	.short	0x0380
        /*01fe*/ 	.short	0x0050


	//----- nvinfo : EIATTR_SW_WAR
	.align		4
.L_62:
        /*0200*/ 	.byte	0x04, 0x36
        /*0202*/ 	.short	(.L_64 - .L_63)
.L_63:
        /*0204*/ 	.word	0x00000008
.L_64:


//--------------------- .nv.compat                --------------------------
	.section	.nv.compat,"",@"SHT_CUDA_COMPAT_INFO"
	.align	4
        /*0000*/ 	.byte	0x02, 0x02, 0x02, 0x00, 0x02, 0x05, 0x05, 0x00, 0x02, 0x03, 0x00, 0x00, 0x02, 0x06, 0x01, 0x00


//--------------------- .nv.callgraph             --------------------------
	.section	.nv.callgraph,"",@"SHT_CUDA_CALLGRAPH"
	.align	4
	.sectionentsize	8
	.align		4
        /*0000*/ 	.word	0x00000000
	.align		4
        /*0004*/ 	.word	0xffffffff
	.align		4
        /*0008*/ 	.word	0x00000000
	.align		4
        /*000c*/ 	.word	0xfffffffe
	.align		4
        /*0010*/ 	.word	0x00000000
	.align		4
        /*0014*/ 	.word	0xfffffffd
	.align		4
        /*0018*/ 	.word	0x00000000
	.align		4
        /*001c*/ 	.word	0xfffffffc


//--------------------- .text.matmul_kernel       --------------------------
	.section	.text.matmul_kernel,"ax",@progbits
	.align	128
        .global         matmul_kernel
        .type           matmul_kernel,@function
        .size           matmul_kernel,(.L_x_20 - matmul_kernel)
        .other          matmul_kernel,@"STO_CUDA_ENTRY STV_DEFAULT"
matmul_kernel:
.text.matmul_kernel:
[----:B------:R-:W0:Y:S01]  /*0000*/  LDC R1, c[0x0][0x37c] ;  /* 0x0000df00ff017b82 */ /* 0x000e220000000800 */
[----:B------:R-:W1:Y:S01]  /*0010*/  S2R R3, SR_TID.X ;  /* 0x0000000000037919 */ /* 0x000e620000002100 */
[----:B------:R-:W2:Y:S01]  /*0020*/  LDCU.64 UR16, c[0x0][0x358] ;  /* 0x00006b00ff1077ac */ /* 0x000ea20008000a00 */
[----:B-1----:R-:W-:-:S13]  /*0030*/  ISETP.GE.U32.AND P0, PT, R3, 0x20, PT ;  /* 0x000000200300780c */ /* 0x002fda0003f06070 */
[----:B------:R-:W-:Y:S02]  /*0040*/  VOTEU.ANY UP0, P0 ;  /* 0x0000000000ff7886 */ /* 0x000fe40000000100 */
[----:B0-2---:R-:W-:Y:S05]  /*0050*/  BRA.U UP0, `(.L_x_0) ;  /* 0x0000000100b87547 */ /* 0x005fea000b800000 */
[----:B------:R-:W0:Y:S01]  /*0060*/  S2UR UR6, SR_CgaCtaId ;  /* 0x00000000000679c3 */ /* 0x000e220000008800 */
[----:B------:R-:W-:Y:S01]  /*0070*/  NOP ;  /* 0x0000000000007918 */ /* 0x000fe20000000000 */
[----:B------:R-:W-:Y:S02]  /*0080*/  UMOV UR4, 0x40 ;  /* 0x0000004000047882 */ /* 0x000fe40000000000 */
[----:B0-----:R-:W-:-:S09]  /*0090*/  ULEA UR4, UR6, UR4, 0x18 ;  /* 0x0000000406047291 */ /* 0x001fd2000f8ec0ff */
[----:B------:R-:W0:Y:S01]  /*00a0*/  LDS.U8 R0, [UR4] ;  /* 0x00000004ff007984 */ /* 0x000e220008000000 */
[----:B------:R-:W-:Y:S02]  /*00b0*/  UMOV UR4, 0x400 ;  /* 0x0000040000047882 */ /* 0x000fe40000000000 */
[----:B------:R-:W-:Y:S01]  /*00c0*/  ULEA UR4, UR6, UR4, 0x18 ;  /* 0x0000000406047291 */ /* 0x000fe2000f8ec0ff */
[----:B0-----:R-:W-:-:S13]  /*00d0*/  ISETP.NE.AND P0, PT, R0, RZ, PT ;  /* 0x000000ff0000720c */ /* 0x001fda0003f05270 */
[----:B------:R-:W-:Y:S05]  /*00e0*/  @P0 BRA `(.L_x_1) ;  /* 0x00000000007c0947 */ /* 0x000fea0003800000 */
[----:B------:R-:W-:-:S13]  /*00f0*/  ELECT P0, URZ, PT ;  /* 0x0000000000ff782f */ /* 0x000fda0003800000 */
[----:B------:R-:W-:Y:S05]  /*0100*/  @!P0 BRA `(.L_x_2) ;  /* 0x0000000000848947 */ /* 0x000fea0003800000 */
[----:B------:R-:W-:Y:S01]  /*0110*/  UMOV UR5, 0x8 ;  /* 0x0000000800057882 */ /* 0x000fe20000000000 */
[----:B------:R-:W-:Y:S02]  /*0120*/  IMAD.MOV.U32 R7, RZ, RZ, 0x1 ;  /* 0x00000001ff077424 */ /* 0x000fe400078e00ff */
[----:B------:R-:W-:Y:S02]  /*0130*/  IMAD.MOV.U32 R5, RZ, RZ, 0xff ;  /* 0x000000ffff057424 */ /* 0x000fe400078e00ff */
[----:B------:R-:W-:Y:S04]  /*0140*/  DEPBAR.LE SB0, 0x36 ;  /* 0x00008d800000791a */ /* 0x000fe80000000000 */
[----:B------:R-:W0:Y:S02]  /*0150*/  UTCATOMSWS.FIND_AND_SET.ALIGN UP1, UR5, UR5 ;  /* 0x00000005000575e3 */ /* 0x000e240008020800 */
[----:B0-----:R-:W-:-:S04]  /*0160*/  PLOP3.LUT P0, PT, PT, PT, UP1, 0x80, 0x8 ;  /* 0x000000000008781c */ /* 0x001fc80003f0f018 */
[----:B------:R-:W-:-:S04]  /*0170*/  SEL R0, RZ, 0xffffffff, !P0 ;  /* 0xffffffffff007807 */ /* 0x000fc80004000000 */
[----:B------:R-:W-:Y:S01]  /*0180*/  ISETP.NE.AND P0, PT, R0, RZ, PT ;  /* 0x000000ff0000720c */ /* 0x000fe20003f05270 */
[----:B------:R-:W-:-:S12]  /*0190*/  IMAD.U32 R0, RZ, RZ, UR5 ;  /* 0x00000005ff007e24 */ /* 0x000fd8000f8e00ff */
[----:B------:R-:W-:Y:S05]  /*01a0*/  @P0 BRA `(.L_x_3) ;  /* 0x0000000000240947 */ /* 0x000fea0003800000 */
.L_x_4:
[----:B------:R-:W-:Y:S05]  /*01b0*/  NANOSLEEP 0x64 ;  /* 0x000000640000795d */ /* 0x000fea0003800000 */
[----:B------:R-:W-:-:S05]  /*01c0*/  UMOV UR5, 0x8 ;  /* 0x0000000800057882 */ /* 0x000fca0000000000 */
[----:B------:R-:W-:Y:S04]  /*01d0*/  DEPBAR.LE SB0, 0x36 ;  /* 0x00008d800000791a */ /* 0x000fe80000000000 */
[----:B------:R-:W0:Y:S02]  /*01e0*/  UTCATOMSWS.FIND_AND_SET.ALIGN UP1, UR5, UR5 ;  /* 0x00000005000575e3 */ /* 0x000e240008020800 */
[----:B0-----:R-:W-:-:S04]  /*01f0*/  PLOP3.LUT P0, PT, PT, PT, UP1, 0x80, 0x8 ;  /* 0x000000000008781c */ /* 0x001fc80003f0f018 */
[----:B------:R-:W-:-:S04]  /*0200*/  SEL R0, RZ, 0xffffffff, !P0 ;  /* 0xffffffffff007807 */ /* 0x000fc80004000000 */
[----:B------:R-:W-:Y:S01]  /*0210*/  ISETP.NE.AND P0, PT, R0, RZ, PT ;  /* 0x000000ff0000720c */ /* 0x000fe20003f05270 */
[----:B------:R-:W-:-:S12]  /*0220*/  IMAD.U32 R0, RZ, RZ, UR5 ;  /* 0x00000005ff007e24 */ /* 0x000fd8000f8e00ff */
[----:B------:R-:W-:Y:S05]  /*0230*/  @!P0 BRA `(.L_x_4) ;  /* 0xfffffffc00dc8947 */ /* 0x000fea000383ffff */
.L_x_3:
[C---:B------:R-:W-:Y:S01]  /*0240*/  VIADD R4, R0.reuse, 0x10 ;  /* 0x0000001000047836 */ /* 0x040fe20000000000 */
[----:B------:R-:W-:Y:S01]  /*0250*/  UMOV UR5, 0x50 ;  /* 0x0000005000057882 */ /* 0x000fe20000000000 */
[----:B------:R-:W-:Y:S01]  /*0260*/  SHF.L.U32 R2, R5, R0, RZ ;  /* 0x0000000005027219 */ /* 0x000fe200000006ff */
[----:B------:R-:W-:Y:S01]  /*0270*/  ULEA UR5, UR6, UR5, 0x18 ;  /* 0x0000000506057291 */ /* 0x000fe2000f8ec0ff */
[----:B------:R-:W-:Y:S01]  /*0280*/  IMAD.SHL.U32 R0, R0, 0x20, RZ ;  /* 0x0000002000007824 */ /* 0x000fe200078e00ff */
[----:B------:R-:W-:-:S04]  /*0290*/  SHF.L.U32 R5, R7, R4, RZ ;  /* 0x0000000407057219 */ /* 0x000fc800000006ff */
[----:B------:R-:W-:-:S05]  /*02a0*/  LOP3.LUT R2, R5, R2, RZ, 0xfc, !PT ;  /* 0x0000000205027212 */ /* 0x000fca00078efcff */
[----:B------:R0:W-:Y:S04]  /*02b0*/  ATOMS.OR RZ, [UR5], R2 ;  /* 0x00000002ffff798c */ /* 0x0001e8000b000005 */
[----:B------:R0:W-:Y:S01]  /*02c0*/  STS [UR4], R0 ;  /* 0x00000000ff007988 */ /* 0x0001e20008000804 */
[----:B------:R-:W-:Y:S05]  /*02d0*/  BRA `(.L_x_2) ;  /* 0x0000000000107947 */ /* 0x000fea0003800000 */
.L_x_1:
[----:B------:R-:W-:Y:S01]  /*02e0*/  IMAD.MOV.U32 R0, RZ, RZ, -0x1 ;  /* 0xffffffffff007424 */ /* 0x000fe200078e00ff */
[----:B------:R-:W-:-:S04]  /*02f0*/  MOV R4, 0x320 ;  /* 0x0000032000047802 */ /* 0x000fc80000000f00 */
[----:B------:R0:W-:Y:S03]  /*0300*/  STS [UR4], R0 ;  /* 0x00000000ff007988 */ /* 0x0001e60008000804 */
[----:B0-----:R-:W-:Y:S05]  /*0310*/  CALL.REL.NOINC `($__internal_1_$__cuda_sm10x_tcgen05_guardrail_trap_phase_invalid_during_alloc) ;  /* 0x000000dc00fc7944 */ /* 0x001fea0003c00000 */
.L_x_2:
[----:B------:R-:W-:Y:S05]  /*0320*/  WARPSYNC.ALL ;  /* 0x0000000000007948 */ /* 0x000fea0003800000 */
[----:B------:R-:W-:Y:S01]  /*0330*/  NOP ;  /* 0x0000000000007918 */ /* 0x000fe20000000000 */
.L_x_0:
[----:B------:R-:W1:Y:S01]  /*0340*/  LDC.64 R24, c[0x0][0x398] ;  /* 0x0000e600ff187b82 */ /* 0x000e620000000a00 */
[----:B------:R-:W2:Y:S01]  /*0350*/  S2R R7, SR_CTAID.X ;  /* 0x0000000000077919 */ /* 0x000ea20000002500 */
[----:B------:R-:W-:Y:S01]  /*0360*/  UMOV UR4, 0x400 ;  /* 0x0000040000047882 */ /* 0x000fe20000000000 */
[----:B------:R-:W-:Y:S01]  /*0370*/  SHF.R.U32.HI R133, RZ, 0x6, R3 ;  /* 0x00000006ff857819 */ /* 0x000fe20000011603 */
[----:B------:R-:W3:Y:S01]  /*0380*/  LDCU.128 UR8, c[0x0][0x380] ;  /* 0x00007000ff0877ac */ /* 0x000ee20008000c00 */
[----:B------:R-:W-:Y:S02]  /*0390*/  LEA.HI R135, R3, 0xe, RZ, 0x1a ;  /* 0x0000000e03877811 */ /* 0x000fe400078fd0ff */
[----:B------:R-:W-:Y:S01]  /*03a0*/  SGXT.U32 R133, R133, 0x1 ;  /* 0x000000018585781a */ /* 0x000fe20000000000 */
[----:B------:R-:W4:Y:S01]  /*03b0*/  S2UR UR5, SR_CgaCtaId ;  /* 0x00000000000579c3 */ /* 0x000f220000008800 */
[C---:B------:R-:W-:Y:S01]  /*03c0*/  LEA.HI R137, R3.reuse, 0x1e, RZ, 0x1a ;  /* 0x0000001e03897811 */ /* 0x040fe200078fd0ff */
[----:B------:R-:W0:Y:S01]  /*03d0*/  LDCU UR7, c[0x0][0x3b0] ;  /* 0x00007600ff0777ac */ /* 0x000e220008000800 */
[----:B------:R-:W-:-:S05]  /*03e0*/  LOP3.LUT R132, R3, 0x7f, RZ, 0xc0, !PT ;  /* 0x0000007f03847812 */ /* 0x000fca00078ec0ff */
[----:B------:R-:W5:Y:S01]  /*03f0*/  LDC.64 R122, c[0x0][0x3a8] ;  /* 0x0000ea00ff7a7b82 */ /* 0x000f620000000a00 */
[----:B01----:R-:W-:Y:S01]  /*0400*/  VIADD R0, R25, 0xff ;  /* 0x000000ff19007836 */ /* 0x003fe20000000000 */
[----:B------:R-:W-:-:S06]  /*0410*/  IABS R12, R24 ;  /* 0x00000018000c7213 */ /* 0x000fcc0000000000 */
[----:B------:R-:W0:Y:S01]  /*0420*/  LDC R190, c[0x0][0x3a0] ;  /* 0x0000e800ffbe7b82 */ /* 0x000e220000000800 */
[----:B------:R-:W-:Y:S01]  /*0430*/  SHF.R.S32.HI R5, RZ, 0x1f, R0 ;  /* 0x0000001fff057819 */ /* 0x000fe20000011400 */
[----:B----4-:R-:W-:-:S03]  /*0440*/  ULEA UR15, UR5, UR4, 0x18 ;  /* 0x00000004050f7291 */ /* 0x010fc6000f8ec0ff */
[----:B------:R-:W-:-:S03]  /*0450*/  LEA.HI R5, R5, R0, RZ, 0x8 ;  /* 0x0000000005057211 */ /* 0x000fc600078f40ff */
[----:B------:R-:W-:Y:S01]  /*0460*/  BAR.SYNC.DEFER_BLOCKING 0x0 ;  /* 0x0000000000007b1d */ /* 0x000fe20000010000 */
[----:B--2---:R-:W-:Y:S02]  /*0470*/  IABS R8, R7 ;  /* 0x0000000700087213 */ /* 0x004fe40000000000 */
[----:B------:R-:W-:Y:S01]  /*0480*/  SHF.R.S32.HI R5, RZ, 0x8, R5 ;  /* 0x00000008ff057819 */ /* 0x000fe20000011405 */
[----:B-----5:R-:W-:Y:S02]  /*0490*/  IMAD R81, R133, R122, RZ ;  /* 0x0000007a85517224 */ /* 0x020fe400078e02ff */
[----:B------:R-:W1:Y:S02]  /*04a0*/  LDCU UR4, c[0x0][0x3a4] ;  /* 0x00007480ff0477ac */ /* 0x000e640008000800 */
[----:B------:R-:W-:Y:S02]  /*04b0*/  IMAD.SHL.U32 R2, R5, 0x8, RZ ;  /* 0x0000000805027824 */ /* 0x000fe400078e00ff */
[----:B------:R-:W-:-:S03]  /*04c0*/  IMAD R85, R122, 0x2, R81 ;  /* 0x000000027a557824 */ /* 0x000fc600078e0251 */
[-C--:B------:R-:W-:Y:S01]  /*04d0*/  IABS R9, R2.reuse ;  /* 0x0000000200097213 */ /* 0x080fe20000000000 */
[C---:B------:R-:W-:Y:S01]  /*04e0*/  IMAD R87, R122.reuse, 0x2, R85 ;  /* 0x000000027a577824 */ /* 0x040fe200078e0255 */
[----:B------:R-:W-:Y:S02]  /*04f0*/  IABS R10, R2 ;  /* 0x00000002000a7213 */ /* 0x000fe40000000000 */
[----:B------:R-:W2:Y:S01]  /*0500*/  I2F.RP R0, R9 ;  /* 0x0000000900007306 */ /* 0x000ea20000209400 */
[----:B------:R-:W-:-:S04]  /*0510*/  IMAD R91, R122, 0x2, R87 ;  /* 0x000000027a5b7824 */ /* 0x000fc800078e0257 */
[----:B------:R-:W-:Y:S01]  /*0520*/  IMAD R93, R122, 0x2, R91 ;  /* 0x000000027a5d7824 */ /* 0x000fe200078e025b */
[----:B------:R-:W4:Y:S02]  /*0530*/  LDS R15, [UR15] ;  /* 0x0000000fff0f7984 */ /* 0x000f240008000800 */
[----:B--2---:R-:W2:Y:S02]  /*0540*/  MUFU.RCP R0, R0 ;  /* 0x0000000000007308 */ /* 0x004ea40000001000 */
[----:B--2---:R-:W-:Y:S02]  /*0550*/  VIADD R4, R0, 0xffffffe ;  /* 0x0ffffffe00047836 */ /* 0x004fe40000000000 */
[----:B------:R-:W-:-:S04]  /*0560*/  IMAD.MOV R0, RZ, RZ, -R10 ;  /* 0x000000ffff007224 */ /* 0x000fc800078e0a0a */
[----:B------:R2:W5:Y:S02]  /*0570*/  F2I.FTZ.U32.TRUNC.NTZ R5, R4 ;  /* 0x0000000400057305 */ /* 0x000564000021f000 */
[----:B--2---:R-:W-:Y:S01]  /*0580*/  IMAD.MOV.U32 R4, RZ, RZ, RZ ;  /* 0x000000ffff047224 */ /* 0x004fe200078e00ff */
[----:B----4-:R-:W-:Y:S01]  /*0590*/  R2UR UR18, R15 ;  /* 0x000000000f1272ca */ /* 0x010fe200000e0000 */
[----:B-----5:R-:W-:-:S04]  /*05a0*/  IMAD.MOV R6, RZ, RZ, -R5 ;  /* 0x000000ffff067224 */ /* 0x020fc800078e0a05 */
[----:B------:R-:W-:Y:S02]  /*05b0*/  IMAD R11, R6, R9, RZ ;  /* 0x00000009060b7224 */ /* 0x000fe400078e02ff */
[----:B------:R-:W-:Y:S02]  /*05c0*/  IMAD.MOV.U32 R6, RZ, RZ, R8 ;  /* 0x000000ffff067224 */ /* 0x000fe400078e0008 */
[----:B------:R-:W-:-:S06]  /*05d0*/  IMAD.HI.U32 R5, R5, R11, R4 ;  /* 0x0000000b05057227 */ /* 0x000fcc00078e0004 */
[----:B------:R-:W-:-:S04]  /*05e0*/  IMAD.HI.U32 R5, R5, R6, RZ ;  /* 0x0000000605057227 */ /* 0x000fc800078e00ff */
[----:B------:R-:W-:Y:S01]  /*05f0*/  IMAD R0, R5, R0, R6 ;  /* 0x0000000005007224 */ /* 0x000fe200078e0206 */
[----:B------:R-:W-:Y:S04]  /*0600*/  BAR.SYNC.DEFER_BLOCKING 0x0 ;  /* 0x0000000000007b1d */ /* 0x000fe80000010000 */
[----:B------:R-:W-:-:S13]  /*0610*/  ISETP.GT.U32.AND P1, PT, R9, R0, PT ;  /* 0x000000000900720c */ /* 0x000fda0003f24070 */
[----:B------:R-:W-:Y:S02]  /*0620*/  @!P1 IMAD.IADD R0, R0, 0x1, -R9 ;  /* 0x0000000100009824 */ /* 0x000fe400078e0a09 */
[----:B------:R-:W-:Y:S01]  /*0630*/  @!P1 VIADD R5, R5, 0x1 ;  /* 0x0000000105059836 */ /* 0x000fe20000000000 */
[----:B------:R-:W-:Y:S02]  /*0640*/  ISETP.NE.AND P1, PT, R2, RZ, PT ;  /* 0x000000ff0200720c */ /* 0x000fe40003f25270 */
[----:B------:R-:W-:Y:S02]  /*0650*/  ISETP.GE.U32.AND P0, PT, R0, R9, PT ;  /* 0x000000090000720c */ /* 0x000fe40003f06070 */
[----:B------:R-:W-:-:S04]  /*0660*/  LOP3.LUT R0, R7, R2, RZ, 0x3c, !PT ;  /* 0x0000000207007212 */ /* 0x000fc800078e3cff */
[----:B------:R-:W-:Y:S01]  /*0670*/  ISETP.GE.AND P2, PT, R0, RZ, PT ;  /* 0x000000ff0000720c */ /* 0x000fe20003f46270 */
[----:B------:R-:W-:-:S06]  /*0680*/  VIADD R0, R24, 0x3f ;  /* 0x0000003f18007836 */ /* 0x000fcc0000000000 */
[----:B------:R-:W-:-:S04]  /*0690*/  @P0 VIADD R5, R5, 0x1 ;  /* 0x0000000105050836 */ /* 0x000fc80000000000 */
[----:B------:R-:W-:Y:S01]  /*06a0*/  IMAD.MOV.U32 R4, RZ, RZ, R5 ;  /* 0x000000ffff047224 */ /* 0x000fe200078e0005 */
[----:B------:R-:W-:-:S03]  /*06b0*/  SHF.R.S32.HI R5, RZ, 0x1f, R0 ;  /* 0x0000001fff057819 */ /* 0x000fc60000011400 */
[----:B------:R-:W-:Y:S01]  /*06c0*/  @!P2 IMAD.MOV R4, RZ, RZ, -R4 ;  /* 0x000000ffff04a224 */ /* 0x000fe200078e0a04 */
[----:B------:R-:W-:Y:S02]  /*06d0*/  @!P1 LOP3.LUT R4, RZ, R2, RZ, 0x33, !PT ;  /* 0x00000002ff049212 */ /* 0x000fe400078e33ff */
[----:B------:R-:W-:-:S03]  /*06e0*/  LEA.HI R5, R5, R0, RZ, 0x6 ;  /* 0x0000000005057211 */ /* 0x000fc600078f30ff */
[----:B------:R-:W-:Y:S02]  /*06f0*/  IMAD.SHL.U32 R8, R4, 0x8, RZ ;  /* 0x0000000804087824 */ /* 0x000fe400078e00ff */
[----:B------:R-:W-:-:S03]  /*0700*/  IMAD.MOV R4, RZ, RZ, -R4 ;  /* 0x000000ffff047224 */ /* 0x000fc600078e0a04 */
[----:B------:R-:W-:Y:S01]  /*0710*/  LEA.HI.SX32 R5, R5, -R8, 0x1a ;  /* 0x8000000805057211 */ /* 0x000fe200078fd2ff */
[----:B------:R-:W-:Y:S02]  /*0720*/  IMAD R14, R2, R4, R7 ;  /* 0x00000004020e7224 */ /* 0x000fe400078e0207 */
[----:B------:R-:W-:Y:S01]  /*0730*/  IMAD.MOV.U32 R4, RZ, RZ, RZ ;  /* 0x000000ffff047224 */ /* 0x000fe200078e00ff */
[----:B------:R-:W-:Y:S02]  /*0740*/  VIMNMX R13, PT, PT, R5, 0x8, PT ;  /* 0x00000008050d7848 */ /* 0x000fe40003fe0100 */
[----:B------:R-:W-:Y:S02]  /*0750*/  IABS R11, R14 ;  /* 0x0000000e000b7213 */ /* 0x000fe40000000000 */
[----:B------:R-:W-:-:S04]  /*0760*/  IABS R9, R13 ;  /* 0x0000000d00097213 */ /* 0x000fc80000000000 */
[----:B------:R-:W2:Y:S08]  /*0770*/  I2F.RP R0, R9 ;  /* 0x0000000900007306 */ /* 0x000eb00000209400 */
[----:B--2---:R-:W2:Y:S02]  /*0780*/  MUFU.RCP R0, R0 ;  /* 0x0000000000007308 */ /* 0x004ea40000001000 */
[----:B--2---:R-:W-:-:S06]  /*0790*/  VIADD R5, R0, 0xffffffe ;  /* 0x0ffffffe00057836 */ /* 0x004fcc0000000000 */
[----:B------:R-:W2:Y:S02]  /*07a0*/  F2I.FTZ.U32.TRUNC.NTZ R5, R5 ;  /* 0x0000000500057305 */ /* 0x000ea4000021f000 */
[----:B--2---:R-:W-:-:S04]  /*07b0*/  IMAD.MOV R6, RZ, RZ, -R5 ;  /* 0x000000ffff067224 */ /* 0x004fc800078e0a05 */
[----:B------:R-:W-:-:S04]  /*07c0*/  IMAD.MOV.U32 R2, RZ, RZ, R6 ;  /* 0x000000ffff027224 */ /* 0x000fc800078e0006 */
[----:B------:R-:W-:Y:S01]  /*07d0*/  IMAD R7, R2, R9, RZ ;  /* 0x0000000902077224 */ /* 0x000fe200078e02ff */
[----:B------:R-:W-:-:S03]  /*07e0*/  IABS R2, R13 ;  /* 0x0000000d00027213 */ /* 0x000fc60000000000 */
[----:B------:R-:W-:Y:S02]  /*07f0*/  IMAD.HI.U32 R4, R5, R7, R4 ;  /* 0x0000000705047227 */ /* 0x000fe400078e0004 */
[----:B------:R-:W2:Y:S02]  /*0800*/  I2F.RP R5, R12 ;  /* 0x0000000c00057306 */ /* 0x000ea40000209400 */
[----:B------:R-:W-:Y:S02]  /*0810*/  IMAD.MOV R2, RZ, RZ, -R2 ;  /* 0x000000ffff027224 */ /* 0x000fe400078e0a02 */
[----:B------:R-:W-:Y:S01]  /*0820*/  IMAD.HI.U32 R0, R4, R11, RZ ;  /* 0x0000000b04007227 */ /* 0x000fe200078e00ff */
[----:B------:R-:W-:-:S03]  /*0830*/  IABS R4, R25 ;  /* 0x0000001900047213 */ /* 0x000fc60000000000 */
[----:B------:R-:W-:Y:S01]  /*0840*/  IMAD R2, R0, R2, R11 ;  /* 0x0000000200027224 */ /* 0x000fe200078e020b */
[----:B------:R-:W4:Y:S04]  /*0850*/  I2F.RP R6, R4 ;  /* 0x0000000400067306 */ /* 0x000f280000209400 */
[----:B------:R-:W-:-:S04]  /*0860*/  ISETP.GT.U32.AND P1, PT, R9, R2, PT ;  /* 0x000000020900720c */ /* 0x000fc80003f24070 */
[----:B--2---:R-:W2:Y:S08]  /*0870*/  MUFU.RCP R5, R5 ;  /* 0x0000000500057308 */ /* 0x004eb00000001000 */
[----:B----4-:R-:W4:Y:S01]  /*0880*/  MUFU.RCP R6, R6 ;  /* 0x0000000600067308 */ /* 0x010f220000001000 */
[----:B------:R-:W-:Y:S02]  /*0890*/  @!P1 IMAD.IADD R2, R2, 0x1, -R9 ;  /* 0x0000000102029824 */ /* 0x000fe400078e0a09 */
[----:B------:R-:W-:Y:S01]  /*08a0*/  @!P1 VIADD R0, R0, 0x1 ;  /* 0x0000000100009836 */ /* 0x000fe20000000000 */
[----:B------:R-:W-:-:S02]  /*08b0*/  ISETP.NE.AND P1, PT, R13, RZ, PT ;  /* 0x000000ff0d00720c */ /* 0x000fc40003f25270 */
[----:B------:R-:W-:Y:S02]  /*08c0*/  ISETP.GE.U32.AND P0, PT, R2, R9, PT ;  /* 0x000000090200720c */ /* 0x000fe40003f06070 */
[----:B------:R-:W-:Y:S01]  /*08d0*/  LOP3.LUT R2, R14, R13, RZ, 0x3c, !PT ;  /* 0x0000000d0e027212 */ /* 0x000fe200078e3cff */
[----:B--2---:R-:W-:Y:S01]  /*08e0*/  VIADD R10, R5, 0xffffffe ;  /* 0x0ffffffe050a7836 */ /* 0x004fe20000000000 */
[--C-:B------:R-:W-:Y:S02]  /*08f0*/  SHF.R.U32.HI R5, RZ, 0x5, R3.reuse ;  /* 0x00000005ff057819 */ /* 0x100fe40000011603 */
[----:B------:R-:W-:Y:S01]  /*0900*/  ISETP.GE.AND P2, PT, R2, RZ, PT ;  /* 0x000000ff0200720c */ /* 0x000fe20003f46270 */
[----:B------:R2:W5:Y:S01]  /*0910*/  F2I.FTZ.U32.TRUNC.NTZ R11, R10 ;  /* 0x0000000a000b7305 */ /* 0x000562000021f000 */
[----:B------:R-:W-:Y:S02]  /*0920*/  R2UR UR6, R5 ;  /* 0x00000000050672ca */ /* 0x000fe400000e0000 */
[----:B------:R-:W-:Y:S01]  /*0930*/  LOP3.LUT R5, R3, 0x3f, RZ, 0xc0, !PT ;  /* 0x0000003f03057812 */ /* 0x000fe200078ec0ff */
[----:B----4-:R-:W-:Y:S01]  /*0940*/  VIADD R7, R6, 0xffffffe ;  /* 0x0ffffffe06077836 */ /* 0x010fe20000000000 */
[----:B------:R-:W-:Y:S01]  /*0950*/  SHF.R.U32.HI R9, RZ, 0x5, R3 ;  /* 0x00000005ff097819 */ /* 0x000fe20000011603 */
[----:B------:R-:W-:-:S02]  /*0960*/  @P0 VIADD R0, R0, 0x1 ;  /* 0x0000000100000836 */ /* 0x000fc40000000000 */
[----:B------:R-:W-:Y:S01]  /*0970*/  IMAD.MOV.U32 R6, RZ, RZ, RZ ;  /* 0x000000ffff067224 */ /* 0x000fe200078e00ff */
[----:B------:R-:W-:Y:S01]  /*0980*/  SGXT.U32 R9, R9, 0x2 ;  /* 0x000000020909781a */ /* 0x000fe20000000000 */
[----:B------:R-:W-:Y:S01]  /*0990*/  IMAD.MOV.U32 R2, RZ, RZ, R0 ;  /* 0x000000ffff027224 */ /* 0x000fe200078e0000 */
[----:B------:R-:W4:Y:S01]  /*09a0*/  F2I.FTZ.U32.TRUNC.NTZ R7, R7 ;  /* 0x0000000700077305 */ /* 0x000f22000021f000 */
[----:B--2---:R-:W-:Y:S02]  /*09b0*/  IMAD.MOV.U32 R10, RZ, RZ, RZ ;  /* 0x000000ffff0a7224 */ /* 0x004fe400078e00ff */
[----:B------:R-:W-:Y:S01]  /*09c0*/  @!P2 IMAD.MOV R2, RZ, RZ, -R2 ;  /* 0x000000ffff02a224 */ /* 0x000fe200078e0a02 */
[----:B------:R-:W-:Y:S01]  /*09d0*/  @!P1 LOP3.LUT R2, RZ, R13, RZ, 0x33, !PT ;  /* 0x0000000dff029212 */ /* 0x000fe200078e33ff */
[----:B-----5:R-:W-:-:S04]  /*09e0*/  IMAD.MOV R17, RZ, RZ, -R11 ;  /* 0x000000ffff117224 */ /* 0x020fc800078e0a0b */
[----:B------:R-:W-:Y:S02]  /*09f0*/  IMAD.MOV R0, RZ, RZ, -R2 ;  /* 0x000000ffff007224 */ /* 0x000fe400078e0a02 */
[----:B------:R-:W-:Y:S02]  /*0a00*/  IMAD.SHL.U32 R2, R2, 0x100, RZ ;  /* 0x0000010002027824 */ /* 0x000fe400078e00ff */
[----:B------:R-:W-:Y:S02]  /*0a10*/  IMAD R0, R13, R0, R14 ;  /* 0x000000000d007224 */ /* 0x000fe400078e020e */
[----:B----4-:R-:W-:Y:S02]  /*0a20*/  IMAD.MOV R13, RZ, RZ, -R7 ;  /* 0x000000ffff0d7224 */ /* 0x010fe400078e0a07 */
[----:B------:R-:W-:Y:S01]  /*0a30*/  IMAD.IADD R0, R8, 0x1, R0 ;  /* 0x0000000108007824 */ /* 0x000fe200078e0200 */
[----:B------:R-:W-:Y:S01]  /*0a40*/  LOP3.LUT R8, R2, R9, RZ, 0xfc, !PT ;  /* 0x0000000902087212 */ /* 0x000fe200078efcff */
[----:B------:R-:W-:-:S02]  /*0a50*/  IMAD R13, R13, R4, RZ ;  /* 0x000000040d0d7224 */ /* 0x000fc400078e02ff */
[----:B------:R-:W-:Y:S01]  /*0a60*/  IMAD R0, R0, 0x40, R5 ;  /* 0x0000004000007824 */ /* 0x000fe200078e0205 */
[----:B------:R-:W-:Y:S01]  /*0a70*/  IABS R9, R8 ;  /* 0x0000000800097213 */ /* 0x000fe20000000000 */
[----:B------:R-:W-:Y:S01]  /*0a80*/  IMAD.HI.U32 R7, R7, R13, R6 ;  /* 0x0000000d07077227 */ /* 0x000fe200078e0006 */
[C---:B------:R-:W-:Y:S02]  /*0a90*/  LOP3.LUT R14, R8.reuse, 0x4, RZ, 0xfc, !PT ;  /* 0x00000004080e7812 */ /* 0x040fe400078efcff */
[----:B------:R-:W-:Y:S01]  /*0aa0*/  IABS R6, R0 ;  /* 0x0000000000067213 */ /* 0x000fe20000000000 */
[----:B------:R-:W-:Y:S01]  /*0ab0*/  IMAD R5, R17, R12, RZ ;  /* 0x0000000c11057224 */ /* 0x000fe200078e02ff */
[----:B------:R-:W-:Y:S02]  /*0ac0*/  LOP3.LUT R17, R8, 0xfc, RZ, 0xfc, !PT ;  /* 0x000000fc08117812 */ /* 0x000fe400078efcff */
[----:B------:R-:W-:Y:S01]  /*0ad0*/  IABS R117, R14 ;  /* 0x0000000e00757213 */ /* 0x000fe20000000000 */
[----:B------:R-:W-:Y:S01]  /*0ae0*/  IMAD.HI.U32 R10, R11, R5, R10 ;  /* 0x000000050b0a7227 */ /* 0x000fe200078e000a */
[----:B------:R-:W-:-:S02]  /*0af0*/  ISETP.GE.AND P2, PT, R14, RZ, PT ;  /* 0x000000ff0e00720c */ /* 0x000fc40003f46270 */
[----:B------:R-:W-:Y:S01]  /*0b00*/  IABS R13, R17 ;  /* 0x00000011000d7213 */ /* 0x000fe20000000000 */
[----:B------:R-:W-:Y:S01]  /*0b10*/  IMAD.MOV.U32 R11, RZ, RZ, R6 ;  /* 0x000000ffff0b7224 */ /* 0x000fe200078e0006 */
[C---:B------:R-:W-:Y:S01]  /*0b20*/  LOP3.LUT R14, R8.reuse, 0x8, RZ, 0xfc, !PT ;  /* 0x00000008080e7812 */ /* 0x040fe200078efcff */
[C---:B------:R-:W-:Y:S01]  /*0b30*/  IMAD.HI.U32 R5, R7.reuse, R9, RZ ;  /* 0x0000000907057227 */ /* 0x040fe200078e00ff */
[----:B------:R-:W-:Y:S02]  /*0b40*/  LOP3.LUT R16, R8, 0xc, RZ, 0xfc, !PT ;  /* 0x0000000c08107812 */ /* 0x000fe400078efcff */
[----:B------:R-:W-:Y:S01]  /*0b50*/  ISETP.GE.AND P3, PT, R14, RZ, PT ;  /* 0x000000ff0e00720c */ /* 0x000fe20003f66270 */
[----:B------:R-:W-:Y:S01]  /*0b60*/  IMAD.HI.U32 R10, R10, R11, RZ ;  /* 0x0000000b0a0a7227 */ /* 0x000fe200078e00ff */
[----:B------:R-:W-:Y:S02]  /*0b70*/  IABS R14, R14 ;  /* 0x0000000e000e7213 */ /* 0x000fe40000000000 */
[----:B------:R-:W-:Y:S01]  /*0b80*/  IABS R116, R16 ;  /* 0x0000001000747213 */ /* 0x000fe20000000000 */
[----:B------:R-:W-:Y:S01]  /*0b90*/  IMAD.MOV R5, RZ, RZ, -R5 ;  /* 0x000000ffff057224 */ /* 0x000fe200078e0a05 */
[----:B------:R-:W-:Y:S01]  /*0ba0*/  LOP3.LUT R19, R8, 0x14, RZ, 0xfc, !PT ;  /* 0x0000001408137812 */ /* 0x000fe200078efcff */
[----:B------:R-:W-:Y:S01]  /*0bb0*/  IMAD.MOV R10, RZ, RZ, -R10 ;  /* 0x000000ffff0a7224 */ /* 0x000fe200078e0a0a */
[----:B------:R-:W-:Y:S01]  /*0bc0*/  ISETP.GE.AND P6, PT, R0, RZ, PT ;  /* 0x000000ff0000720c */ /* 0x000fe20003fc6270 */
[----:B------:R-:W-:Y:S01]  /*0bd0*/  IMAD R9, R4, R5, R9 ;  /* 0x0000000504097224 */ /* 0x000fe200078e0209 */
[----:B------:R-:W-:Y:S01]  /*0be0*/  IABS R121, R19 ;  /* 0x0000001300797213 */ /* 0x000fe20000000000 */
[----:B------:R-:W-:Y:S01]  /*0bf0*/  IMAD R5, R12, R10, R11 ;  /* 0x0000000a0c057224 */ /* 0x000fe200078e020b */
[C---:B------:R-:W-:Y:S01]  /*0c00*/  LOP3.LUT R18, R8.reuse, 0x10, RZ, 0xfc, !PT ;  /* 0x0000001008127812 */ /* 0x040fe200078efcff */
[----:B------:R-:W-:Y:S01]  /*0c10*/  IMAD.HI.U32 R6, R7, R117, RZ ;  /* 0x0000007507067227 */ /* 0x000fe200078e00ff */
[----:B------:R-:W-:-:S02]  /*0c20*/  LOP3.LUT R20, R8, 0x18, RZ, 0xfc, !PT ;  /* 0x0000001808147812 */ /* 0x000fc400078efcff */
[----:B------:R-:W-:Y:S01]  /*0c30*/  ISETP.GT.U32.AND P0, PT, R12, R5, PT ;  /* 0x000000050c00720c */ /* 0x000fe20003f04070 */
[----:B------:R-:W-:Y:S01]  /*0c40*/  IMAD.HI.U32 R10, R7, R13, RZ ;  /* 0x0000000d070a7227 */ /* 0x000fe200078e00ff */
[C---:B------:R-:W-:Y:S02]  /*0c50*/  LOP3.LUT R21, R8.reuse, 0x1c, RZ, 0xfc, !PT ;  /* 0x0000001c08157812 */ /* 0x040fe400078efcff */
[C---:B------:R-:W-:Y:S01]  /*0c60*/  LOP3.LUT R22, R8.reuse, 0x38, RZ, 0xfc, !PT ;  /* 0x0000003808167812 */ /* 0x040fe200078efcff */
[----:B------:R-:W-:Y:S01]  /*0c70*/  IMAD.MOV R6, RZ, RZ, -R6 ;  /* 0x000000ffff067224 */ /* 0x000fe200078e0a06 */
[----:B------:R-:W-:Y:S01]  /*0c80*/  IABS R120, R21 ;  /* 0x0000001500787213 */ /* 0x000fe20000000000 */
[----:B------:R-:W-:Y:S01]  /*0c90*/  IMAD.MOV R11, RZ, RZ, -R10 ;  /* 0x000000ffff0b7224 */ /* 0x000fe200078e0a0a */
[----:B------:R-:W-:Y:S01]  /*0ca0*/  LOP3.LUT R23, R8, 0x3c, RZ, 0xfc, !PT ;  /* 0x0000003c08177812 */ /* 0x000fe200078efcff */
[----:B------:R-:W-:Y:S01]  /*0cb0*/  IMAD.MOV.U32 R10, RZ, RZ, R14 ;  /* 0x000000ffff0a7224 */ /* 0x000fe200078e000e */
[----:B------:R-:W-:Y:S01]  /*0cc0*/  IABS R14, R18 ;  /* 0x00000012000e7213 */ /* 0x000fe20000000000 */
[C---:B------:R-:W-:Y:S01]  /*0cd0*/  IMAD R117, R4.reuse, R6, R117 ;  /* 0x0000000604757224 */ /* 0x040fe200078e0275 */
[----:B------:R-:W-:Y:S01]  /*0ce0*/  IABS R130, R23 ;  /* 0x0000001700827213 */ /* 0x000fe20000000000 */
[----:B------:R-:W-:Y:S01]  /*0cf0*/  @!P0 IMAD.IADD R5, R5, 0x1, -R12 ;  /* 0x0000000105058824 */ /* 0x000fe200078e0a0c */
[C---:B------:R-:W-:Y:S01]  /*0d00*/  ISETP.GT.U32.AND P0, PT, R4.reuse, R9, PT ;  /* 0x000000090400720c */ /* 0x040fe20003f04070 */
[----:B------:R-:W-:Y:S01]  /*0d10*/  IMAD.HI.U32 R6, R7, R10, RZ ;  /* 0x0000000a07067227 */ /* 0x000fe200078e00ff */
[----:B------:R-:W-:-:S02]  /*0d20*/  ISETP.GT.U32.AND P4, PT, R4, R117, PT ;  /* 0x000000750400720c */ /* 0x000fc40003f84070 */
[----:B------:R-:W-:Y:S01]  /*0d30*/  ISETP.GT.U32.AND P5, PT, R12, R5, PT ;  /* 0x000000050c00720c */ /* 0x000fe20003fa4070 */
[----:B------:R-:W-:Y:S01]  /*0d40*/  IMAD R13, R4, R11, R13 ;  /* 0x0000000b040d7224 */ /* 0x000fe200078e020d */
[C---:B------:R-:W-:Y:S01]  /*0d50*/  LOP3.LUT R26, R8.reuse, 0x54, RZ, 0xfc, !PT ;  /* 0x00000054081a7812 */ /* 0x040fe200078efcff */
[----:B------:R-:W-:Y:S01]  /*0d60*/  IMAD.MOV R15, RZ, RZ, -R6 ;  /* 0x000000ffff0f7224 */ /* 0x000fe200078e0a06 */
[----:B------:R-:W-:Y:S01]  /*0d70*/  LOP3.LUT R27, R8, 0x58, RZ, 0xfc, !PT ;  /* 0x00000058081b7812 */ /* 0x000fe200078efcff */
[----:B------:R-:W-:Y:S01]  /*0d80*/  IMAD.HI.U32 R6, R7, R116, RZ ;  /* 0x0000007407067227 */ /* 0x000fe200078e00ff */
[C---:B------:R-:W-:Y:S02]  /*0d90*/  ISETP.GT.U32.AND P1, PT, R4.reuse, R13, PT ;  /* 0x0000000d0400720c */ /* 0x040fe40003f24070 */
[----:B------:R-:W-:Y:S01]  /*0da0*/  IABS R146, R26 ;  /* 0x0000001a00927213 */ /* 0x000fe20000000000 */
[----:B------:R-:W-:Y:S01]  /*0db0*/  IMAD R10, R4, R15, R10 ;  /* 0x0000000f040a7224 */ /* 0x000fe200078e020a */
[C---:B------:R-:W-:Y:S01]  /*0dc0*/  LOP3.LUT R28, R8.reuse, 0x5c, RZ, 0xfc, !PT ;  /* 0x0000005c081c7812 */ /* 0x040fe200078efcff */
[----:B------:R-:W-:Y:S01]  /*0dd0*/  @!P4 IMAD.IADD R117, R117, 0x1, -R4 ;  /* 0x000000017575c824 */ /* 0x000fe200078e0a04 */
[----:B------:R-:W-:Y:S01]  /*0de0*/  LOP3.LUT R29, R8, 0x64, RZ, 0xfc, !PT ;  /* 0x00000064081d7812 */ /* 0x000fe200078efcff */
[----:B------:R-:W-:Y:S01]  /*0df0*/  @!P5 IMAD.IADD R5, R5, 0x1, -R12 ;  /* 0x000000010505d824 */ /* 0x000fe200078e0a0c */
[----:B------:R-:W-:Y:S01]  /*0e00*/  ISETP.GT.U32.AND P5, PT, R4, R10, PT ;  /* 0x0000000a0400720c */ /* 0x000fe20003fa4070 */
[----:B------:R-:W-:Y:S01]  /*0e10*/  IMAD.MOV R15, RZ, RZ, -R6 ;  /* 0x000000ffff0f7224 */ /* 0x000fe200078e0a06 */
[----:B------:R-:W-:Y:S01]  /*0e20*/  IABS R145, R28 ;  /* 0x0000001c00917213 */ /* 0x000fe20000000000 */
[----:B------:R-:W-:Y:S01]  /*0e30*/  IMAD.HI.U32 R6, R7, R121, RZ ;  /* 0x0000007907067227 */ /* 0x000fe200078e00ff */
[----:B------:R-:W-:-:S02]  /*0e40*/  IABS R150, R29 ;  /* 0x0000001d00967213 */ /* 0x000fc40000000000 */
[----:B------:R-:W-:Y:S01]  /*0e50*/  LOP3.LUT R30, R8, 0x68, RZ, 0xfc, !PT ;  /* 0x00000068081e7812 */ /* 0x000fe200078efcff */
[----:B------:R-:W-:Y:S01]  /*0e60*/  @!P1 IMAD.IADD R13, R13, 0x1, -R4 ;  /* 0x000000010d0d9824 */ /* 0x000fe200078e0a04 */
[----:B------:R-:W-:Y:S01]  /*0e70*/  ISETP.NE.AND P1, PT, R24, RZ, PT ;  /* 0x000000ff1800720c */ /* 0x000fe20003f25270 */
[----:B------:R-:W-:Y:S01]  /*0e80*/  IMAD R116, R4, R15, R116 ;  /* 0x0000000f04747224 */ /* 0x000fe200078e0274 */
[----:B------:R-:W-:Y:S01]  /*0e90*/  LOP3.LUT R31, R8, 0x80, RZ, 0xfc, !PT ;  /* 0x00000080081f7812 */ /* 0x000fe200078efcff */
[----:B------:R-:W-:Y:S01]  /*0ea0*/  IMAD.MOV R6, RZ, RZ, -R6 ;  /* 0x000000ffff067224 */ /* 0x000fe200078e0a06 */
[----:B------:R-:W-:Y:S01]  /*0eb0*/  ISETP.GT.U32.AND P4, PT, R4, R13, PT ;  /* 0x0000000d0400720c */ /* 0x000fe20003f84070 */
[----:B------:R-:W-:Y:S01]  /*0ec0*/  @!P5 IMAD.IADD R10, R10, 0x1, -R4 ;  /* 0x000000010a0ad824 */ /* 0x000fe200078e0a04 */
[C---:B------:R-:W-:Y:S01]  /*0ed0*/  ISETP.GT.U32.AND P5, PT, R4.reuse, R117, PT ;  /* 0x000000750400720c */ /* 0x040fe20003fa4070 */
[----:B------:R-:W-:Y:S01]  /*0ee0*/  @!P6 IMAD.MOV R5, RZ, RZ, -R5 ;  /* 0x000000ffff05e224 */ /* 0x000fe200078e0a05 */
[----:B------:R-:W-:Y:S01]  /*0ef0*/  IABS R70, R31 ;  /* 0x0000001f00467213 */ /* 0x000fe20000000000 */
[C---:B------:R-:W-:Y:S01]  /*0f00*/  IMAD R121, R4.reuse, R6, R121 ;  /* 0x0000000604797224 */ /* 0x040fe200078e0279 */
[----:B------:R-:W-:Y:S01]  /*0f10*/  ISETP.GT.U32.AND P6, PT, R4, R10, PT ;  /* 0x0000000a0400720c */ /* 0x000fe20003fc4070 */
[----:B------:R-:W-:Y:S01]  /*0f20*/  IMAD.HI.U32 R11, R7, R14, RZ ;  /* 0x0000000e070b7227 */ /* 0x000fe200078e00ff */
[----:B------:R-:W-:-:S02]  /*0f30*/  LOP3.LUT R32, R8, 0x84, RZ, 0xfc, !PT ;  /* 0x0000008408207812 */ /* 0x000fc400078efcff */
[----:B------:R-:W-:Y:S01]  /*0f40*/  @!P1 LOP3.LUT R5, RZ, R24, RZ, 0x33, !PT ;  /* 0x00000018ff059212 */ /* 0x000fe200078e33ff */
[--C-:B------:R-:W-:Y:S01]  /*0f50*/  @!P0 IMAD.IADD R9, R9, 0x1, -R4.reuse ;  /* 0x0000000109098824 */ /* 0x100fe200078e0a04 */
[----:B------:R-:W-:Y:S01]  /*0f60*/  ISETP.GT.U32.AND P1, PT, R4, R116, PT ;  /* 0x000000740400720c */ /* 0x000fe20003f24070 */
[----:B------:R-:W-:Y:S01]  /*0f70*/  IMAD.MOV R11, RZ, RZ, -R11 ;  /* 0x000000ffff0b7224 */ /* 0x000fe200078e0a0b */
[----:B------:R-:W-:Y:S01]  /*0f80*/  LOP3.LUT R24, R8, 0x40, RZ, 0xfc, !PT ;  /* 0x0000004008187812 */ /* 0x000fe200078efcff */
[----:B------:R-:W-:Y:S01]  /*0f90*/  @!P5 IMAD.IADD R117, R117, 0x1, -R4 ;  /* 0x000000017575d824 */ /* 0x000fe200078e0a04 */
[C---:B------:R-:W-:Y:S01]  /*0fa0*/  ISETP.GT.U32.AND P5, PT, R4.reuse, R121, PT ;  /* 0x000000790400720c */ /* 0x040fe20003fa4070 */
[C---:B------:R-:W-:Y:S01]  /*0fb0*/  IMAD R11, R4.reuse, R11, R14 ;  /* 0x0000000b040b7224 */ /* 0x040fe200078e020e */
[----:B------:R-:W-:Y:S01]  /*0fc0*/  ISETP.GT.U32.AND P0, PT, R4, R9, PT ;  /* 0x000000090400720c */ /* 0x000fe20003f04070 */
[----:B------:R-:W-:Y:S01]  /*0fd0*/  @!P6 IMAD.IADD R10, R10, 0x1, -R4 ;  /* 0x000000010a0ae824 */ /* 0x000fe200078e0a04 */
[----:B------:R-:W-:Y:S01]  /*0fe0*/  IABS R14, R20 ;  /* 0x00000014000e7213 */ /* 0x000fe20000000000 */
[----:B------:R-:W-:Y:S01]  /*0ff0*/  IMAD.HI.U32 R12, R7, R120, RZ ;  /* 0x00000078070c7227 */ /* 0x000fe200078e00ff */
[----:B------:R-:W-:-:S02]  /*1000*/  ISETP.GE.AND P6, PT, R8, RZ, PT ;  /* 0x000000ff0800720c */ /* 0x000fc40003fc6270 */
[----:B------:R-:W-:Y:S01]  /*1010*/  IABS R154, R32 ;  /* 0x00000020009a7213 */ /* 0x000fe20000000000 */
[--C-:B------:R-:W-:Y:S01]  /*1020*/  @!P1 IMAD.IADD R116, R116, 0x1, -R4.reuse ;  /* 0x0000000174749824 */ /* 0x100fe200078e0a04 */
[----:B------:R-:W-:Y:S01]  /*1030*/  ISETP.GE.AND P1, PT, R16, RZ, PT ;  /* 0x000000ff1000720c */ /* 0x000fe20003f26270 */
[----:B------:R-:W-:Y:S01]  /*1040*/  IMAD.HI.U32 R6, R7, R14, RZ ;  /* 0x0000000e07067227 */ /* 0x000fe200078e00ff */
[C---:B------:R-:W-:Y:S02]  /*1050*/  LOP3.LUT R16, R8.reuse, 0x24, RZ, 0xfc, !PT ;  /* 0x0000002408107812 */ /* 0x040fe400078efcff */
[----:B------:R-:W-:Y:S01]  /*1060*/  LOP3.LUT R33, R8, 0x88, RZ, 0xfc, !PT ;  /* 0x0000008808217812 */ /* 0x000fe200078efcff */
[----:B------:R-:W-:Y:S01]  /*1070*/  @!P5 IMAD.IADD R121, R121, 0x1, -R4 ;  /* 0x000000017979d824 */ /* 0x000fe200078e0a04 */
[C---:B------:R-:W-:Y:S01]  /*1080*/  ISETP.GT.U32.AND P5, PT, R4.reuse, R116, PT ;  /* 0x000000740400720c */ /* 0x040fe20003fa4070 */
[----:B------:R-:W-:Y:S01]  /*1090*/  IMAD.MOV R15, RZ, RZ, -R6 ;  /* 0x000000ffff0f7224 */ /* 0x000fe200078e0a06 */
[----:B------:R-:W-:Y:S01]  /*10a0*/  IABS R127, R16 ;  /* 0x00000010007f7213 */ /* 0x000fe20000000000 */
[----:B------:R-:W-:Y:S01]  /*10b0*/  @!P0 IMAD.IADD R9, R9, 0x1, -R4 ;  /* 0x0000000109098824 */ /* 0x000fe200078e0a04 */
[----:B------:R-:W-:Y:S01]  /*10c0*/  ISETP.GE.AND P0, PT, R17, RZ, PT ;  /* 0x000000ff1100720c */ /* 0x000fe20003f06270 */
[----:B------:R-:W-:Y:S01]  /*10d0*/  IMAD.MOV R17, RZ, RZ, -R12 ;  /* 0x000000ffff117224 */ /* 0x000fe200078e0a0c */
[----:B------:R-:W-:Y:S01]  /*10e0*/  IABS R80, R33 ;  /* 0x0000002100507213 */ /* 0x000fe20000000000 */
[----:B------:R-:W-:Y:S01]  /*10f0*/  IMAD R12, R4, R15, R14 ;  /* 0x0000000f040c7224 */ /* 0x000fe200078e020e */
[----:B------:R-:W-:Y:S01]  /*1100*/  LOP3.LUT R14, R8, 0x20, RZ, 0xfc, !PT ;  /* 0x00000020080e7812 */ /* 0x000fe200078efcff */
[----:B------:R-:W-:Y:S01]  /*1110*/  @!P6 IMAD.MOV R9, RZ, RZ, -R9 ;  /* 0x000000ffff09e224 */ /* 0x000fe200078e0a09 */
[C---:B------:R-:W-:Y:S01]  /*1120*/  ISETP.GT.U32.AND P6, PT, R4.reuse, R121, PT ;  /* 0x000000790400720c */ /* 0x040fe20003fc4070 */
[----:B------:R-:W-:Y:S01]  /*1130*/  @!P4 IMAD.IADD R13, R13, 0x1, -R4 ;  /* 0x000000010d0dc824 */ /* 0x000fe200078e0a04 */
[----:B------:R-:W-:Y:S01]  /*1140*/  IABS R15, R14 ;  /* 0x0000000e000f7213 */ /* 0x000fe20000000000 */
[C---:B------:R-:W-:Y:S01]  /*1150*/  IMAD R120, R4.reuse, R17, R120 ;  /* 0x0000001104787224 */ /* 0x040fe200078e0278 */
[C---:B------:R-:W-:Y:S01]  /*1160*/  ISETP.GT.U32.AND P4, PT, R4.reuse, R11, PT ;  /* 0x0000000b0400720c */ /* 0x040fe20003f84070 */
[----:B------:R-:W-:Y:S01]  /*1170*/  @!P2 IMAD.MOV R117, RZ, RZ, -R117 ;  /* 0x000000ffff75a224 */ /* 0x000fe200078e0a75 */
[----:B------:R-:W-:Y:S01]  /*1180*/  ISETP.GT.U32.AND P2, PT, R4, R12, PT ;  /* 0x0000000c0400720c */ /* 0x000fe20003f44070 */
[----:B------:R-:W-:Y:S01]  /*1190*/  @!P3 IMAD.MOV R10, RZ, RZ, -R10 ;  /* 0x000000ffff0ab224 */ /* 0x000fe200078e0a0a */
[----:B------:R-:W-:Y:S01]  /*11a0*/  ISETP.GE.AND P3, PT, R19, RZ, PT ;  /* 0x000000ff1300720c */ /* 0x000fe20003f66270 */
[----:B------:R-:W-:Y:S01]  /*11b0*/  IMAD.MOV.U32 R6, RZ, RZ, R13 ;  /* 0x000000ffff067224 */ /* 0x000fe200078e000d */
[----:B------:R-:W-:Y:S01]  /*11c0*/  LOP3.LUT R19, R8, 0x30, RZ, 0xfc, !PT ;  /* 0x0000003008137812 */ /* 0x000fe200078efcff */
[----:B------:R-:W-:Y:S01]  /*11d0*/  @!P5 IMAD.IADD R116, R116, 0x1, -R4 ;  /* 0x000000017474d824 */ /* 0x000fe200078e0a04 */
[----:B------:R-:W-:Y:S01]  /*11e0*/  ISETP.GT.U32.AND P5, PT, R4, R120, PT ;  /* 0x000000780400720c */ /* 0x000fe20003fa4070 */
[----:B------:R-:W-:Y:S01]  /*11f0*/  IMAD.HI.U32 R13, R7, R15, RZ ;  /* 0x0000000f070d7227 */ /* 0x000fe200078e00ff */
[----:B------:R-:W-:-:S02]  /*1200*/  LOP3.LUT R36, R8, 0xb0, RZ, 0xfc, !PT ;  /* 0x000000b008247812 */ /* 0x000fc400078efcff */
[----:B------:R-:W-:Y:S01]  /*1210*/  LOP3.LUT R38, R8, 0xb4, RZ, 0xfc, !PT ;  /* 0x000000b408267812 */ /* 0x000fe200078efcff */
[----:B------:R-:W-:Y:S01]  /*1220*/  IMAD.MOV R13, RZ, RZ, -R13 ;  /* 0x000000ffff0d7224 */ /* 0x000fe200078e0a0d */
[----:B------:R-:W-:Y:S01]  /*1230*/  IABS R41, R36 ;  /* 0x0000002400297213 */ /* 0x000fe20000000000 */
[--C-:B------:R-:W-:Y:S01]  /*1240*/  @!P6 IMAD.IADD R121, R121, 0x1, -R4.reuse ;  /* 0x000000017979e824 */ /* 0x100fe200078e0a04 */
[----:B------:R-:W-:Y:S01]  /*1250*/  ISETP.GE.AND P6, PT, R21, RZ, PT ;  /* 0x000000ff1500720c */ /* 0x000fe20003fc6270 */
[----:B------:R-:W-:Y:S01]  /*1260*/  IMAD R13, R4, R13, R15 ;  /* 0x0000000d040d7224 */ /* 0x000fe200078e020f */
[----:B------:R-:W-:Y:S01]  /*1270*/  LOP3.LUT R15, R8, 0x2c, RZ, 0xfc, !PT ;  /* 0x0000002c080f7812 */ /* 0x000fe200078efcff */
[--C-:B------:R-:W-:Y:S01]  /*1280*/  @!P4 IMAD.IADD R11, R11, 0x1, -R4.reuse ;  /* 0x000000010b0bc824 */ /* 0x100fe200078e0a04 */
[----:B------:R-:W-:Y:S01]  /*1290*/  ISETP.GE.AND P4, PT, R18, RZ, PT ;  /* 0x000000ff1200720c */ /* 0x000fe20003f86270 */
[--C-:B------:R-:W-:Y:S01]  /*12a0*/  @!P2 IMAD.IADD R12, R12, 0x1, -R4.reuse ;  /* 0x000000010c0ca824 */ /* 0x100fe200078e0a04 */
[----:B------:R-:W-:Y:S01]  /*12b0*/  ISETP.GE.AND P2, PT, R14, RZ, PT ;  /* 0x000000ff0e00720c */ /* 0x000fe20003f46270 */
[----:B------:R-:W-:Y:S01]  /*12c0*/  @!P3 IMAD.MOV R121, RZ, RZ, -R121 ;  /* 0x000000ffff79b224 */ /* 0x000fe200078e0a79 */
[----:B------:R-:W-:Y:S01]  /*12d0*/  ISETP.GT.U32.AND P3, PT, R4, R13, PT ;  /* 0x0000000d0400720c */ /* 0x000fe20003f64070 */
[----:B------:R-:W-:Y:S01]  /*12e0*/  @!P5 IMAD.IADD R120, R120, 0x1, -R4 ;  /* 0x000000017878d824 */ /* 0x000fe200078e0a04 */
[----:B------:R-:W-:Y:S01]  /*12f0*/  IABS R126, R15 ;  /* 0x0000000f007e7213 */ /* 0x000fe20000000000 */
[----:B------:R-:W-:Y:S01]  /*1300*/  IMAD.HI.U32 R14, R7, R127, RZ ;  /* 0x0000007f070e7227 */ /* 0x000fe200078e00ff */
[----:B------:R-:W-:-:S02]  /*1310*/  IABS R18, R19 ;  /* 0x0000001300127213 */ /* 0x000fc40000000000 */
[C---:B------:R-:W-:Y:S01]  /*1320*/  ISETP.GT.U32.AND P5, PT, R4.reuse, R120, PT ;  /* 0x000000780400720c */ /* 0x040fe20003fa4070 */
[----:B------:R-:W-:Y:S01]  /*1330*/  @!P0 IMAD.MOV R6, RZ, RZ, -R6 ;  /* 0x000000ffff068224 */ /* 0x000fe200078e0a06 */
[C---:B------:R-:W-:Y:S01]  /*1340*/  ISETP.GT.U32.AND P0, PT, R4.reuse, R11, PT ;  /* 0x0000000b0400720c */ /* 0x040fe20003f04070 */
[----:B------:R-:W-:Y:S01]  /*1350*/  @!P1 IMAD.MOV R116, RZ, RZ, -R116 ;  /* 0x000000ffff749224 */ /* 0x000fe200078e0a74 */
[----:B------:R-:W-:Y:S01]  /*1360*/  ISETP.GT.U32.AND P1, PT, R4, R12, PT ;  /* 0x0000000c0400720c */ /* 0x000fe20003f24070 */
[----:B------:R-:W-:Y:S01]  /*1370*/  IMAD.MOV R14, RZ, RZ, -R14 ;  /* 0x000000ffff0e7224 */ /* 0x000fe200078e0a0e */
[----:B------:R-:W-:Y:S01]  /*1380*/  LOP3.LUT R21, R8, 0x34, RZ, 0xfc, !PT ;  /* 0x0000003408157812 */ /* 0x000fe200078efcff */
[--C-:B------:R-:W-:Y:S01]  /*1390*/  @!P3 IMAD.IADD R13, R13, 0x1, -R4.reuse ;  /* 0x000000010d0db824 */ /* 0x100fe200078e0a04 */
[----:B------:R-:W-:Y:S01]  /*13a0*/  IABS R43, R38 ;  /* 0x00000026002b7213 */ /* 0x000fe20000000000 */
[----:B------:R-:W-:Y:S01]  /*13b0*/  IMAD R127, R4, R14, R127 ;  /* 0x0000000e047f7224 */ /* 0x000fe200078e027f */
[----:B------:R-:W-:Y:S01]  /*13c0*/  LOP3.LUT R14, R8, 0x28, RZ, 0xfc, !PT ;  /* 0x00000028080e7812 */ /* 0x000fe200078efcff */
[----:B-1----:R-:W-:Y:S01]  /*13d0*/  IMAD R5, R5, UR4, RZ ;  /* 0x0000000405057c24 */ /* 0x002fe2000f8e02ff */
[----:B------:R-:W-:Y:S01]  /*13e0*/  ISETP.GT.U32.AND P3, PT, R4, R13, PT ;  /* 0x0000000d0400720c */ /* 0x000fe20003f64070 */
[--C-:B------:R-:W-:Y:S01]  /*13f0*/  @!P5 IMAD.IADD R120, R120, 0x1, -R4.reuse ;  /* 0x000000017878d824 */ /* 0x100fe200078e0a04 */
[----:B------:R-:W-:Y:S01]  /*1400*/  IABS R17, R14 ;  /* 0x0000000e00117213 */ /* 0x000fe20000000000 */
[--C-:B------:R-:W-:Y:S01]  /*1410*/  @!P0 IMAD.IADD R11, R11, 0x1, -R4.reuse ;  /* 0x000000010b0b8824 */ /* 0x100fe200078e0a04 */
[----:B------:R-:W-:Y:S01]  /*1420*/  ISETP.GE.AND P0, PT, R20, RZ, PT ;  /* 0x000000ff1400720c */ /* 0x000fe20003f06270 */
[----:B------:R-:W-:Y:S01]  /*1430*/  @!P1 IMAD.IADD R12, R12, 0x1, -R4 ;  /* 0x000000010c0c9824 */ /* 0x000fe200078e0a04 */
[----:B------:R-:W-:Y:S01]  /*1440*/  ISETP.GE.AND P1, PT, R14, RZ, PT ;  /* 0x000000ff0e00720c */ /* 0x000fe20003f26270 */
[----:B------:R-:W-:Y:S01]  /*1450*/  IMAD.HI.U32 R14, R7, R17, RZ ;  /* 0x00000011070e7227 */ /* 0x000fe200078e00ff */
[----:B------:R-:W-:Y:S01]  /*1460*/  ISETP.GT.U32.AND P5, PT, R4, R127, PT ;  /* 0x0000007f0400720c */ /* 0x000fe20003fa4070 */
[----:B------:R-:W-:Y:S01]  /*1470*/  USHF.L.U32 UR4, UR6, 0x15, URZ ;  /* 0x0000001506047899 */ /* 0x000fe200080006ff */
[----:B------:R-:W-:Y:S01]  /*1480*/  IABS R131, R21 ;  /* 0x0000001500837213 */ /* 0x000fe20000000000 */
[----:B------:R-:W-:Y:S01]  /*1490*/  IMAD.MOV R14, RZ, RZ, -R14 ;  /* 0x000000ffff0e7224 */ /* 0x000fe200078e0a0e */
[----:B------:R-:W-:Y:S01]  /*14a0*/  IABS R20, R24 ;  /* 0x0000001800147213 */ /* 0x000fe20000000000 */
[----:B------:R-:W-:Y:S01]  /*14b0*/  @!P4 IMAD.MOV R11, RZ, RZ, -R11 ;  /* 0x000000ffff0bc224 */ /* 0x000fe200078e0a0b */
[----:B------:R-:W-:Y:S01]  /*14c0*/  ISETP.GE.AND P4, PT, R16, RZ, PT ;  /* 0x000000ff1000720c */ /* 0x000fe20003f86270 */
[C---:B------:R-:W-:Y:S01]  /*14d0*/  IMAD R14, R4.reuse, R14, R17 ;  /* 0x0000000e040e7224 */ /* 0x040fe200078e0211 */
[----:B------:R-:W-:Y:S01]  /*14e0*/  ULOP3.LUT UR4, UR4, 0x600000, URZ, 0xc0, !UPT ;  /* 0x0060000004047892 */ /* 0x000fe2000f8ec0ff */
[----:B------:R-:W-:Y:S01]  /*14f0*/  @!P0 IMAD.MOV R12, RZ, RZ, -R12 ;  /* 0x000000ffff0c8224 */ /* 0x000fe200078e0a0c */
[----:B------:R-:W-:Y:S01]  /*1500*/  ISETP.GE.AND P0, PT, R15, RZ, PT ;  /* 0x000000ff0f00720c */ /* 0x000fe20003f06270 */
[----:B------:R-:W-:Y:S01]  /*1510*/  @!P3 IMAD.IADD R13, R13, 0x1, -R4 ;  /* 0x000000010d0db824 */ /* 0x000fe200078e0a04 */
[----:B------:R-:W-:Y:S01]  /*1520*/  ISETP.GT.U32.AND P3, PT, R4, R14, PT ;  /* 0x0000000e0400720c */ /* 0x000fe20003f64070 */
[----:B------:R-:W-:Y:S01]  /*1530*/  IMAD.HI.U32 R15, R7, R126, RZ ;  /* 0x0000007e070f7227 */ /* 0x000fe200078e00ff */
[----:B------:R-:W-:-:S03]  /*1540*/  UIADD3 UR12, UPT, UPT, UR18, UR4, URZ ;  /* 0x00000004120c7290 */ /* 0x000fc6000fffe0ff */
[----:B------:R-:W-:Y:S02]  /*1550*/  @!P5 IMAD.IADD R127, R127, 0x1, -R4 ;  /* 0x000000017f7fd824 */ /* 0x000fe400078e0a04 */
[----:B------:R-:W-:-:S03]  /*1560*/  IMAD.HI.U32 R16, R7, R18, RZ ;  /* 0x0000001207107227 */ /* 0x000fc600078e00ff */
[C---:B------:R-:W-:Y:S01]  /*1570*/  ISETP.GT.U32.AND P5, PT, R4.reuse, R127, PT ;  /* 0x0000007f0400720c */ /* 0x040fe20003fa4070 */
[----:B------:R-:W-:Y:S02]  /*1580*/  IMAD.MOV R15, RZ, RZ, -R15 ;  /* 0x000000ffff0f7224 */ /* 0x000fe400078e0a0f */
[----:B------:R-:W-:Y:S02]  /*1590*/  IMAD.MOV R17, RZ, RZ, -R16 ;  /* 0x000000ffff117224 */ /* 0x000fe400078e0a10 */
[C---:B------:R-:W-:Y:S02]  /*15a0*/  IMAD R126, R4.reuse, R15, R126 ;  /* 0x0000000f047e7224 */ /* 0x040fe400078e027e */
[----:B------:R-:W-:Y:S02]  /*15b0*/  IMAD R15, R4, R17, R18 ;  /* 0x00000011040f7224 */ /* 0x000fe400078e0212 */
[--C-:B------:R-:W-:Y:S02]  /*15c0*/  @!P3 IMAD.IADD R14, R14, 0x1, -R4.reuse ;  /* 0x000000010e0eb824 */ /* 0x100fe400078e0a04 */
[----:B------:R-:W-:Y:S01]  /*15d0*/  @!P2 IMAD.MOV R13, RZ, RZ, -R13 ;  /* 0x000000ffff0da224 */ /* 0x000fe200078e0a0d */
[C---:B------:R-:W-:Y:S01]  /*15e0*/  ISETP.GT.U32.AND P3, PT, R4.reuse, R15, PT ;  /* 0x0000000f0400720c */ /* 0x040fe20003f64070 */
[----:B------:R-:W-:Y:S01]  /*15f0*/  @!P5 IMAD.IADD R127, R127, 0x1, -R4 ;  /* 0x000000017f7fd824 */ /* 0x000fe200078e0a04 */
[C---:B------:R-:W-:Y:S01]  /*1600*/  ISETP.GT.U32.AND P5, PT, R4.reuse, R126, PT ;  /* 0x0000007e0400720c */ /* 0x040fe20003fa4070 */
[----:B------:R-:W-:Y:S01]  /*1610*/  IMAD.HI.U32 R16, R7, R131, RZ ;  /* 0x0000008307107227 */ /* 0x000fe200078e00ff */
[----:B------:R-:W-:-:S03]  /*1620*/  ISETP.GT.U32.AND P2, PT, R4, R14, PT ;  /* 0x0000000e0400720c */ /* 0x000fc60003f44070 */
[----:B------:R-:W-:Y:S01]  /*1630*/  @!P6 IMAD.MOV R120, RZ, RZ, -R120 ;  /* 0x000000ffff78e224 */ /* 0x000fe200078e0a78 */
[----:B------:R-:W-:Y:S01]  /*1640*/  ISETP.GE.AND P6, PT, R19, RZ, PT ;  /* 0x000000ff1300720c */ /* 0x000fe20003fc6270 */
[----:B------:R-:W-:Y:S01]  /*1650*/  IMAD.MOV R16, RZ, RZ, -R16 ;  /* 0x000000ffff107224 */ /* 0x000fe200078e0a10 */
[----:B------:R-:W-:Y:S01]  /*1660*/  IABS R19, R22 ;  /* 0x0000001600137213 */ /* 0x000fe20000000000 */
[----:B------:R-:W-:-:S04]  /*1670*/  IMAD.HI.U32 R17, R7, R130, RZ ;  /* 0x0000008207117227 */ /* 0x000fc800078e00ff */
[--C-:B------:R-:W-:Y:S02]  /*1680*/  @!P3 IMAD.IADD R15, R15, 0x1, -R4.reuse ;  /* 0x000000010f0fb824 */ /* 0x100fe400078e0a04 */
[----:B------:R-:W-:Y:S02]  /*1690*/  IMAD R131, R4, R16, R131 ;  /* 0x0000001004837224 */ /* 0x000fe400078e0283 */
[----:B------:R-:W-:Y:S01]  /*16a0*/  @!P5 IMAD.IADD R126, R126, 0x1, -R4 ;  /* 0x000000017e7ed824 */ /* 0x000fe200078e0a04 */
[----:B------:R-:W-:Y:S01]  /*16b0*/  ISETP.GT.U32.AND P3, PT, R4, R15, PT ;  /* 0x0000000f0400720c */ /* 0x000fe20003f64070 */
[----:B------:R-:W-:-:S03]  /*16c0*/  IMAD.HI.U32 R16, R7, R19, RZ ;  /* 0x0000001307107227 */ /* 0x000fc600078e00ff */
[----:B------:R-:W-:Y:S01]  /*16d0*/  ISETP.GT.U32.AND P5, PT, R4, R126, PT ;  /* 0x0000007e0400720c */ /* 0x000fe20003fa4070 */
[----:B------:R-:W-:Y:S01]  /*16e0*/  @!P2 IMAD.IADD R14, R14, 0x1, -R4 ;  /* 0x000000010e0ea824 */ /* 0x000fe200078e0a04 */
[----:B------:R-:W-:Y:S01]  /*16f0*/  ISETP.GT.U32.AND P2, PT, R4, R131, PT ;  /* 0x000000830400720c */ /* 0x000fe20003f44070 */
[----:B------:R-:W-:Y:S02]  /*1700*/  IMAD.MOV R16, RZ, RZ, -R16 ;  /* 0x000000ffff107224 */ /* 0x000fe400078e0a10 */
[----:B------:R-:W-:-:S04]  /*1710*/  IMAD.HI.U32 R18, R7, R20, RZ ;  /* 0x0000001407127227 */ /* 0x000fc800078e00ff */
[----:B------:R-:W-:Y:S02]  /*1720*/  IMAD.MOV R17, RZ, RZ, -R17 ;  /* 0x000000ffff117224 */ /* 0x000fe400078e0a11 */
[C---:B------:R-:W-:Y:S02]  /*1730*/  IMAD R16, R4.reuse, R16, R19 ;  /* 0x0000001004107224 */ /* 0x040fe400078e0213 */
[----:B------:R-:W-:Y:S02]  /*1740*/  IMAD.MOV R19, RZ, RZ, -R18 ;  /* 0x000000ffff137224 */ /* 0x000fe400078e0a12 */
[C---:B------:R-:W-:Y:S02]  /*1750*/  IMAD R130, R4.reuse, R17, R130 ;  /* 0x0000001104827224 */ /* 0x040fe400078e0282 */
[C---:B------:R-:W-:Y:S02]  /*1760*/  IMAD R17, R4.reuse, R19, R20 ;  /* 0x0000001304117224 */ /* 0x040fe400078e0214 */
[--C-:B------:R-:W-:Y:S01]  /*1770*/  @!P3 IMAD.IADD R15, R15, 0x1, -R4.reuse ;  /* 0x000000010f0fb824 */ /* 0x100fe200078e0a04 */
[C---:B------:R-:W-:Y:S01]  /*1780*/  ISETP.GT.U32.AND P3, PT, R4.reuse, R130, PT ;  /* 0x000000820400720c */ /* 0x040fe20003f64070 */
[----:B------:R-:W-:Y:S01]  /*1790*/  @!P4 IMAD.MOV R127, RZ, RZ, -R127 ;  /* 0x000000ffff7fc224 */ /* 0x000fe200078e0a7f */
[----:B------:R-:W-:Y:S01]  /*17a0*/  ISETP.GE.AND P4, PT, R21, RZ, PT ;  /* 0x000000ff1500720c */ /* 0x000fe20003f86270 */
[--C-:B------:R-:W-:Y:S01]  /*17b0*/  @!P2 IMAD.IADD R131, R131, 0x1, -R4.reuse ;  /* 0x000000018383a824 */ /* 0x100fe200078e0a04 */
[C---:B------:R-:W-:Y:S01]  /*17c0*/  ISETP.GT.U32.AND P2, PT, R4.reuse, R16, PT ;  /* 0x000000100400720c */ /* 0x040fe20003f44070 */
[----:B------:R-:W-:Y:S01]  /*17d0*/  @!P6 IMAD.MOV R15, RZ, RZ, -R15 ;  /* 0x000000ffff0fe224 */ /* 0x000fe200078e0a0f */
[----:B------:R-:W-:Y:S01]  /*17e0*/  ISETP.GT.U32.AND P6, PT, R4, R17, PT ;  /* 0x000000110400720c */ /* 0x000fe20003fc4070 */
[----:B------:R-:W-:Y:S01]  /*17f0*/  @!P5 IMAD.IADD R126, R126, 0x1, -R4 ;  /* 0x000000017e7ed824 */ /* 0x000fe200078e0a04 */
[----:B------:R-:W-:Y:S01]  /*1800*/  LOP3.LUT R21, R8, 0x44, RZ, 0xfc, !PT ;  /* 0x0000004408157812 */ /* 0x000fe200078efcff */
[----:B------:R-:W-:Y:S01]  /*1810*/  @!P1 IMAD.MOV R14, RZ, RZ, -R14 ;  /* 0x000000ffff0e9224 */ /* 0x000fe200078e0a0e */
[----:B------:R-:W-:Y:S01]  /*1820*/  ISETP.GT.U32.AND P1, PT, R4, R131, PT ;  /* 0x000000830400720c */ /* 0x000fe20003f24070 */
[----:B------:R-:W-:Y:S01]  /*1830*/  @!P0 IMAD.MOV R126, RZ, RZ, -R126 ;  /* 0x000000ffff7e8224 */ /* 0x000fe200078e0a7e */
[----:B------:R-:W-:Y:S01]  /*1840*/  IABS R136, R21 ;  /* 0x0000001500887213 */ /* 0x000fe20000000000 */
[----:B------:R-:W-:Y:S01]  /*1850*/  @!P3 IMAD.IADD R130, R130, 0x1, -R4 ;  /* 0x000000018282b824 */ /* 0x000fe200078e0a04 */
[----:B------:R-:W-:-:S02]  /*1860*/  ISETP.GE.AND P0, PT, R23, RZ, PT ;  /* 0x000000ff1700720c */ /* 0x000fc40003f06270 */
[----:B------:R-:W-:Y:S01]  /*1870*/  LOP3.LUT R23, R8, 0x48, RZ, 0xfc, !PT ;  /* 0x0000004808177812 */ /* 0x000fe200078efcff */
[----:B------:R-:W-:Y:S01]  /*1880*/  IMAD.HI.U32 R18, R7, R136, RZ ;  /* 0x0000008807127227 */ /* 0x000fe200078e00ff */
[----:B------:R-:W-:Y:S02]  /*1890*/  ISETP.GE.AND P5, PT, R22, RZ, PT ;  /* 0x000000ff1600720c */ /* 0x000fe40003fa6270 */
[----:B------:R-:W-:Y:S01]  /*18a0*/  IABS R20, R23 ;  /* 0x0000001700147213 */ /* 0x000fe20000000000 */
[--C-:B------:R-:W-:Y:S01]  /*18b0*/  @!P2 IMAD.IADD R16, R16, 0x1, -R4.reuse ;  /* 0x000000011010a824 */ /* 0x100fe200078e0a04 */
[----:B------:R-:W-:Y:S01]  /*18c0*/  ISETP.GE.AND P2, PT, R21, RZ, PT ;  /* 0x000000ff1500720c */ /* 0x000fe20003f46270 */
[----:B------:R-:W-:Y:S01]  /*18d0*/  @!P6 IMAD.IADD R17, R17, 0x1, -R4 ;  /* 0x000000011111e824 */ /* 0x000fe200078e0a04 */
[C---:B------:R-:W-:Y:S01]  /*18e0*/  ISETP.GT.U32.AND P6, PT, R4.reuse, R130, PT ;  /* 0x000000820400720c */ /* 0x040fe20003fc4070 */
[----:B------:R-:W-:Y:S01]  /*18f0*/  IMAD.MOV R19, RZ, RZ, -R18 ;  /* 0x000000ffff137224 */ /* 0x000fe200078e0a12 */
[----:B------:R-:W-:Y:S01]  /*1900*/  ISETP.GT.U32.AND P3, PT, R4, R16, PT ;  /* 0x000000100400720c */ /* 0x000fe20003f64070 */
[----:B------:R-:W-:Y:S01]  /*1910*/  IMAD.HI.U32 R18, R7, R20, RZ ;  /* 0x0000001407127227 */ /* 0x000fe200078e00ff */
[----:B------:R-:W-:-:S03]  /*1920*/  LOP3.LUT R21, R8, 0x4c, RZ, 0xfc, !PT ;  /* 0x0000004c08157812 */ /* 0x000fc600078efcff */
[----:B------:R-:W-:Y:S01]  /*1930*/  IMAD R136, R4, R19, R136 ;  /* 0x0000001304887224 */ /* 0x000fe200078e0288 */
[----:B------:R-:W-:Y:S01]  /*1940*/  IABS R144, R21 ;  /* 0x0000001500907213 */ /* 0x000fe20000000000 */
[----:B------:R-:W-:Y:S02]  /*1950*/  IMAD.MOV R19, RZ, RZ, -R18 ;  /* 0x000000ffff137224 */ /* 0x000fe400078e0a12 */
[----:B------:R-:W-:Y:S01]  /*1960*/  @!P1 IMAD.IADD R131, R131, 0x1, -R4 ;  /* 0x0000000183839824 */ /* 0x000fe200078e0a04 */
[----:B------:R-:W-:Y:S01]  /*1970*/  ISETP.GE.AND P1, PT, R24, RZ, PT ;  /* 0x000000ff1800720c */ /* 0x000fe20003f26270 */
[----:B------:R-:W-:Y:S01]  /*1980*/  IMAD R18, R4, R19, R20 ;  /* 0x0000001304127224 */ /* 0x000fe200078e0214 */
[----:B------:R-:W-:Y:S01]  /*1990*/  LOP3.LUT R24, R8, 0x50, RZ, 0xfc, !PT ;  /* 0x0000005008187812 */ /* 0x000fe200078efcff */
[--C-:B------:R-:W-:Y:S02]  /*19a0*/  @!P6 IMAD.IADD R130, R130, 0x1, -R4.reuse ;  /* 0x000000018282e824 */ /* 0x100fe400078e0a04 */
[----:B------:R-:W-:Y:S01]  /*19b0*/  @!P4 IMAD.MOV R131, RZ, RZ, -R131 ;  /* 0x000000ffff83c224 */ /* 0x000fe200078e0a83 */
[----:B------:R-:W-:Y:S01]  /*19c0*/  ISETP.GT.U32.AND P6, PT, R4, R18, PT ;  /* 0x000000120400720c */ /* 0x000fe20003fc4070 */
[----:B------:R-:W-:Y:S01]  /*19d0*/  @!P3 IMAD.IADD R16, R16, 0x1, -R4 ;  /* 0x000000011010b824 */ /* 0x000fe200078e0a04 */
[C---:B------:R-:W-:Y:S01]  /*19e0*/  ISETP.GT.U32.AND P4, PT, R4.reuse, R17, PT ;  /* 0x000000110400720c */ /* 0x040fe20003f84070 */
[----:B------:R-:W-:Y:S01]  /*19f0*/  IMAD.HI.U32 R19, R7, R144, RZ ;  /* 0x0000009007137227 */ /* 0x000fe200078e00ff */
[----:B------:R-:W-:-:S02]  /*1a00*/  ISETP.GT.U32.AND P3, PT, R4, R136, PT ;  /* 0x000000880400720c */ /* 0x000fc40003f64070 */
[----:B------:R-:W-:Y:S01]  /*1a10*/  IABS R22, R24 ;  /* 0x0000001800167213 */ /* 0x000fe20000000000 */
[----:B------:R-:W-:Y:S02]  /*1a20*/  IMAD.MOV R19, RZ, RZ, -R19 ;  /* 0x000000ffff137224 */ /* 0x000fe400078e0a13 */
[----:B------:R-:W-:Y:S02]  /*1a30*/  @!P0 IMAD.MOV R130, RZ, RZ, -R130 ;  /* 0x000000ffff828224 */ /* 0x000fe400078e0a82 */
[----:B------:R-:W-:-:S04]  /*1a40*/  IMAD.HI.U32 R20, R7, R22, RZ ;  /* 0x0000001607147227 */ /* 0x000fc800078e00ff */
[--C-:B------:R-:W-:Y:S02]  /*1a50*/  @!P6 IMAD.IADD R18, R18, 0x1, -R4.reuse ;  /* 0x000000011212e824 */ /* 0x100fe400078e0a04 */
[--C-:B------:R-:W-:Y:S01]  /*1a60*/  @!P4 IMAD.IADD R17, R17, 0x1, -R4.reuse ;  /* 0x000000011111c824 */ /* 0x100fe200078e0a04 */
[----:B------:R-:W-:Y:S01]  /*1a70*/  ISETP.GE.AND P4, PT, R23, RZ, PT ;  /* 0x000000ff1700720c */ /* 0x000fe20003f86270 */
[----:B------:R-:W-:Y:S01]  /*1a80*/  @!P3 IMAD.IADD R136, R136, 0x1, -R4 ;  /* 0x000000018888b824 */ /* 0x000fe200078e0a04 */
[----:B------:R-:W-:Y:S01]  /*1a90*/  ISETP.GE.AND P3, PT, R21, RZ, PT ;  /* 0x000000ff1500720c */ /* 0x000fe20003f66270 */
[----:B------:R-:W-:Y:S01]  /*1aa0*/  IMAD.HI.U32 R21, R7, R146, RZ ;  /* 0x0000009207157227 */ /* 0x000fe200078e00ff */
[----:B------:R-:W-:-:S03]  /*1ab0*/  ISETP.GT.U32.AND P6, PT, R4, R18, PT ;  /* 0x000000120400720c */ /* 0x000fc60003fc4070 */
[----:B------:R-:W-:Y:S02]  /*1ac0*/  IMAD.MOV R23, RZ, RZ, -R20 ;  /* 0x000000ffff177224 */ /* 0x000fe400078e0a14 */
[C---:B------:R-:W-:Y:S02]  /*1ad0*/  IMAD R144, R4.reuse, R19, R144 ;  /* 0x0000001304907224 */ /* 0x040fe400078e0290 */
[----:B------:R-:W-:Y:S02]  /*1ae0*/  IMAD.MOV R21, RZ, RZ, -R21 ;  /* 0x000000ffff157224 */ /* 0x000fe400078e0a15 */
[C---:B------:R-:W-:Y:S01]  /*1af0*/  IMAD R19, R4.reuse, R23, R22 ;  /* 0x0000001704137224 */ /* 0x040fe200078e0216 */
[C---:B------:R-:W-:Y:S01]  /*1b00*/  ISETP.GT.U32.AND P0, PT, R4.reuse, R144, PT ;  /* 0x000000900400720c */ /* 0x040fe20003f04070 */
[C---:B------:R-:W-:Y:S01]  /*1b10*/  IMAD R146, R4.reuse, R21, R146 ;  /* 0x0000001504927224 */ /* 0x040fe200078e0292 */
[----:B------:R-:W-:Y:S01]  /*1b20*/  IABS R22, R27 ;  /* 0x0000001b00167213 */ /* 0x000fe20000000000 */
[----:B------:R-:W-:Y:S01]  /*1b30*/  @!P1 IMAD.MOV R17, RZ, RZ, -R17 ;  /* 0x000000ffff119224 */ /* 0x000fe200078e0a11 */
[----:B------:R-:W-:Y:S01]  /*1b40*/  ISETP.GT.U32.AND P1, PT, R4, R19, PT ;  /* 0x000000130400720c */ /* 0x000fe20003f24070 */
[----:B------:R-:W-:Y:S01]  /*1b50*/  @!P6 IMAD.IADD R18, R18, 0x1, -R4 ;  /* 0x000000011212e824 */ /* 0x000fe200078e0a04 */
[----:B------:R-:W-:Y:S01]  /*1b60*/  ISETP.GT.U32.AND P6, PT, R4, R146, PT ;  /* 0x000000920400720c */ /* 0x000fe20003fc4070 */
[----:B------:R-:W-:-:S04]  /*1b70*/  IMAD.HI.U32 R20, R7, R22, RZ ;  /* 0x0000001607147227 */ /* 0x000fc800078e00ff */
[----:B------:R-:W-:Y:S02]  /*1b80*/  IMAD.MOV R23, RZ, RZ, -R20 ;  /* 0x000000ffff177224 */ /* 0x000fe400078e0a14 */
[----:B------:R-:W-:Y:S01]  /*1b90*/  @!P0 IMAD.IADD R144, R144, 0x1, -R4 ;  /* 0x0000000190908824 */ /* 0x000fe200078e0a04 */
[----:B------:R-:W-:Y:S01]  /*1ba0*/  ISETP.GE.AND P0, PT, R26, RZ, PT ;  /* 0x000000ff1a00720c */ /* 0x000fe20003f06270 */
[----:B------:R-:W-:Y:S01]  /*1bb0*/  IMAD.HI.U32 R21, R7, R145, RZ ;  /* 0x0000009107157227 */ /* 0x000fe200078e00ff */
[----:B------:R-:W-:-:S03]  /*1bc0*/  LOP3.LUT R26, R8, 0x60, RZ, 0xfc, !PT ;  /* 0x00000060081a7812 */ /* 0x000fc600078efcff */
[--C-:B------:R-:W-:Y:S01]  /*1bd0*/  @!P1 IMAD.IADD R19, R19, 0x1, -R4.reuse ;  /* 0x0000000113139824 */ /* 0x100fe200078e0a04 */
[----:B------:R-:W-:Y:S01]  /*1be0*/  ISETP.GT.U32.AND P1, PT, R4, R144, PT ;  /* 0x000000900400720c */ /* 0x000fe20003f24070 */
[----:B------:R-:W-:Y:S02]  /*1bf0*/  @!P6 IMAD.IADD R146, R146, 0x1, -R4 ;  /* 0x000000019292e824 */ /* 0x000fe400078e0a04 */
[C---:B------:R-:W-:Y:S01]  /*1c00*/  IMAD R20, R4.reuse, R23, R22 ;  /* 0x0000001704147224 */ /* 0x040fe200078e0216 */
[C---:B------:R-:W-:Y:S01]  /*1c10*/  ISETP.GT.U32.AND P6, PT, R4.reuse, R19, PT ;  /* 0x000000130400720c */ /* 0x040fe20003fc4070 */
[----:B------:R-:W-:Y:S01]  /*1c20*/  IMAD.MOV R21, RZ, RZ, -R21 ;  /* 0x000000ffff157224 */ /* 0x000fe200078e0a15 */
[----:B------:R-:W-:Y:S01]  /*1c30*/  IABS R23, R26 ;  /* 0x0000001a00177213 */ /* 0x000fe20000000000 */
[----:B------:R-:W-:Y:S01]  /*1c40*/  @!P5 IMAD.MOV R16, RZ, RZ, -R16 ;  /* 0x000000ffff10d224 */ /* 0x000fe200078e0a10 */
[C---:B------:R-:W-:Y:S01]  /*1c50*/  ISETP.GT.U32.AND P5, PT, R4.reuse, R136, PT ;  /* 0x000000880400720c */ /* 0x040fe20003fa4070 */
[----:B------:R-:W-:-:S02]  /*1c60*/  IMAD R145, R4, R21, R145 ;  /* 0x0000001504917224 */ /* 0x000fc400078e0291 */
[----:B------:R-:W-:-:S04]  /*1c70*/  IMAD.HI.U32 R21, R7, R23, RZ ;  /* 0x0000001707157227 */ /* 0x000fc800078e00ff */
[--C-:B------:R-:W-:Y:S01]  /*1c80*/  @!P1 IMAD.IADD R144, R144, 0x1, -R4.reuse ;  /* 0x0000000190909824 */ /* 0x100fe200078e0a04 */
[C---:B------:R-:W-:Y:S01]  /*1c90*/  ISETP.GT.U32.AND P1, PT, R4.reuse, R20, PT ;  /* 0x000000140400720c */ /* 0x040fe20003f24070 */
[----:B------:R-:W-:Y:S01]  /*1ca0*/  @!P6 IMAD.IADD R19, R19, 0x1, -R4 ;  /* 0x000000011313e824 */ /* 0x000fe200078e0a04 */
[----:B------:R-:W-:Y:S01]  /*1cb0*/  ISETP.GT.U32.AND P6, PT, R4, R145, PT ;  /* 0x000000910400720c */ /* 0x000fe20003fc4070 */
[----:B------:R-:W-:Y:S02]  /*1cc0*/  IMAD.MOV R21, RZ, RZ, -R21 ;  /* 0x000000ffff157224 */ /* 0x000fe400078e0a15 */
[----:B------:R-:W-:-:S04]  /*1cd0*/  IMAD.HI.U32 R22, R7, R150, RZ ;  /* 0x0000009607167227 */ /* 0x000fc800078e00ff */
[--C-:B------:R-:W-:Y:S01]  /*1ce0*/  @!P5 IMAD.IADD R136, R136, 0x1, -R4.reuse ;  /* 0x000000018888d824 */ /* 0x100fe200078e0a04 */
[----:B------:R-:W-:Y:S01]  /*1cf0*/  ISETP.GE.AND P5, PT, R24, RZ, PT ;  /* 0x000000ff1800720c */ /* 0x000fe20003fa6270 */
[----:B------:R-:W-:Y:S01]  /*1d00*/  IMAD R21, R4, R21, R23 ;  /* 0x0000001504157224 */ /* 0x000fe200078e0217 */
[----:B------:R-:W-:Y:S01]  /*1d10*/  IABS R24, R30 ;  /* 0x0000001e00187213 */ /* 0x000fe20000000000 */
[--C-:B------:R-:W-:Y:S01]  /*1d20*/  @!P1 IMAD.IADD R20, R20, 0x1, -R4.reuse ;  /* 0x0000000114149824 */ /* 0x100fe200078e0a04 */
[----:B------:R-:W-:Y:S01]  /*1d30*/  ISETP.GE.AND P1, PT, R28, RZ, PT ;  /* 0x000000ff1c00720c */ /* 0x000fe20003f26270 */
[----:B------:R-:W-:Y:S01]  /*1d40*/  @!P6 IMAD.IADD R145, R145, 0x1, -R4 ;  /* 0x000000019191e824 */ /* 0x000fe200078e0a04 */
[----:B------:R-:W-:Y:S01]  /*1d50*/  LOP3.LUT R28, R8, 0x74, RZ, 0xfc, !PT ;  /* 0x00000074081c7812 */ /* 0x000fe200078efcff */
[----:B------:R-:W-:Y:S01]  /*1d60*/  IMAD.MOV R23, RZ, RZ, -R22 ;  /* 0x000000ffff177224 */ /* 0x000fe200078e0a16 */
[C---:B------:R-:W-:Y:S01]  /*1d70*/  ISETP.GT.U32.AND P6, PT, R4.reuse, R20, PT ;  /* 0x000000140400720c */ /* 0x040fe20003fc4070 */
[----:B------:R-:W-:Y:S01]  /*1d80*/  @!P4 IMAD.MOV R18, RZ, RZ, -R18 ;  /* 0x000000ffff12c224 */ /* 0x000fe200078e0a12 */
[C---:B------:R-:W-:Y:S01]  /*1d90*/  ISETP.GT.U32.AND P4, PT, R4.reuse, R21, PT ;  /* 0x000000150400720c */ /* 0x040fe20003f84070 */
[C---:B------:R-:W-:Y:S01]  /*1da0*/  IMAD R150, R4.reuse, R23, R150 ;  /* 0x0000001704967224 */ /* 0x040fe200078e0296 */
[----:B------:R-:W-:Y:S01]  /*1db0*/  IABS R152, R28 ;  /* 0x0000001c00987213 */ /* 0x000fe20000000000 */
[----:B------:R-:W-:Y:S01]  /*1dc0*/  @!P2 IMAD.MOV R136, RZ, RZ, -R136 ;  /* 0x000000ffff88a224 */ /* 0x000fe200078e0a88 */
[C---:B------:R-:W-:Y:S01]  /*1dd0*/  ISETP.GT.U32.AND P2, PT, R4.reuse, R146, PT ;  /* 0x000000920400720c */ /* 0x040fe20003f44070 */
[----:B------:R-:W-:Y:S01]  /*1de0*/  @!P3 IMAD.MOV R144, RZ, RZ, -R144 ;  /* 0x000000ffff90b224 */ /* 0x000fe200078e0a90 */
[----:B------:R-:W-:Y:S01]  /*1df0*/  ISETP.GT.U32.AND P3, PT, R4, R145, PT ;  /* 0x000000910400720c */ /* 0x000fe20003f64070 */
[----:B------:R-:W-:Y:S01]  /*1e00*/  @!P5 IMAD.MOV R19, RZ, RZ, -R19 ;  /* 0x000000ffff13d224 */ /* 0x000fe200078e0a13 */
[----:B------:R-:W-:Y:S01]  /*1e10*/  ISETP.GE.AND P5, PT, R26, RZ, PT ;  /* 0x000000ff1a00720c */ /* 0x000fe20003fa6270 */
[----:B------:R-:W-:Y:S01]  /*1e20*/  IMAD.HI.U32 R22, R7, R24, RZ ;  /* 0x0000001807167227 */ /* 0x000fe200078e00ff */
[----:B------:R-:W-:-:S03]  /*1e30*/  LOP3.LUT R26, R8, 0x6c, RZ, 0xfc, !PT ;  /* 0x0000006c081a7812 */ /* 0x000fc600078efcff */
[--C-:B------:R-:W-:Y:S01]  /*1e40*/  @!P6 IMAD.IADD R20, R20, 0x1, -R4.reuse ;  /* 0x000000011414e824 */ /* 0x100fe200078e0a04 */
[----:B------:R-:W-:Y:S01]  /*1e50*/  ISETP.GT.U32.AND P6, PT, R4, R150, PT ;  /* 0x000000960400720c */ /* 0x000fe20003fc4070 */
[----:B------:R-:W-:Y:S01]  /*1e60*/  @!P4 IMAD.IADD R21, R21, 0x1, -R4 ;  /* 0x000000011515c824 */ /* 0x000fe200078e0a04 */
[----:B------:R-:W-:Y:S01]  /*1e70*/  IABS R151, R26 ;  /* 0x0000001a00977213 */ /* 0x000fe20000000000 */
[----:B------:R-:W-:Y:S01]  /*1e80*/  IMAD.MOV R23, RZ, RZ, -R22 ;  /* 0x000000ffff177224 */ /* 0x000fe200078e0a16 */
[----:B------:R-:W-:Y:S01]  /*1e90*/  ISETP.GE.AND P4, PT, R26, RZ, PT ;  /* 0x000000ff1a00720c */ /* 0x000fe20003f86270 */
[----:B------:R-:W-:Y:S01]  /*1ea0*/  @!P2 IMAD.IADD R146, R146, 0x1, -R4 ;  /* 0x000000019292a824 */ /* 0x000fe200078e0a04 */
[----:B------:R-:W-:Y:S01]  /*1eb0*/  ISETP.GE.AND P2, PT, R27, RZ, PT ;  /* 0x000000ff1b00720c */ /* 0x000fe20003f46270 */
[----:B------:R-:W-:Y:S01]  /*1ec0*/  IMAD R22, R4, R23, R24 ;  /* 0x0000001704167224 */ /* 0x000fe200078e0218 */
[----:B------:R-:W-:Y:S01]  /*1ed0*/  LOP3.LUT R26, R8, 0x70, RZ, 0xfc, !PT ;  /* 0x00000070081a7812 */ /* 0x000fe200078efcff */
[----:B------:R-:W-:-:S03]  /*1ee0*/  IMAD.HI.U32 R23, R7, R151, RZ ;  /* 0x0000009707177227 */ /* 0x000fc600078e00ff */
[----:B------:R-:W-:Y:S01]  /*1ef0*/  IABS R27, R26 ;  /* 0x0000001a001b7213 */ /* 0x000fe20000000000 */
[--C-:B------:R-:W-:Y:S01]  /*1f00*/  @!P6 IMAD.IADD R150, R150, 0x1, -R4.reuse ;  /* 0x000000019696e824 */ /* 0x100fe200078e0a04 */
[----:B------:R-:W-:Y:S01]  /*1f10*/  ISETP.GT.U32.AND P6, PT, R4, R21, PT ;  /* 0x000000150400720c */ /* 0x000fe20003fc4070 */
[----:B------:R-:W-:Y:S01]  /*1f20*/  @!P3 IMAD.IADD R145, R145, 0x1, -R4 ;  /* 0x000000019191b824 */ /* 0x000fe200078e0a04 */
[----:B------:R-:W-:Y:S01]  /*1f30*/  ISETP.GE.AND P3, PT, R30, RZ, PT ;  /* 0x000000ff1e00720c */ /* 0x000fe20003f66270 */
[----:B------:R-:W-:Y:S01]  /*1f40*/  IMAD.MOV R23, RZ, RZ, -R23 ;  /* 0x000000ffff177224 */ /* 0x000fe200078e0a17 */
[----:B------:R-:W-:Y:S01]  /*1f50*/  LOP3.LUT R30, R8, 0x78, RZ, 0xfc, !PT ;  /* 0x00000078081e7812 */ /* 0x000fe200078efcff */
[----:B------:R-:W-:Y:S01]  /*1f60*/  @!P1 IMAD.MOV R145, RZ, RZ, -R145 ;  /* 0x000000ffff919224 */ /* 0x000fe200078e0a91 */
[C---:B------:R-:W-:Y:S01]  /*1f70*/  ISETP.GT.U32.AND P1, PT, R4.reuse, R22, PT ;  /* 0x000000160400720c */ /* 0x040fe20003f24070 */
[C---:B------:R-:W-:Y:S01]  /*1f80*/  IMAD R151, R4.reuse, R23, R151 ;  /* 0x0000001704977224 */ /* 0x040fe200078e0297 */
[----:B------:R-:W-:Y:S01]  /*1f90*/  IABS R71, R30 ;  /* 0x0000001e00477213 */ /* 0x000fe20000000000 */
[----:B------:R-:W-:Y:S01]  /*1fa0*/  @!P2 IMAD.MOV R20, RZ, RZ, -R20 ;  /* 0x000000ffff14a224 */ /* 0x000fe200078e0a14 */
[C---:B------:R-:W-:Y:S01]  /*1fb0*/  ISETP.GT.U32.AND P2, PT, R4.reuse, R150, PT ;  /* 0x000000960400720c */ /* 0x040fe20003f44070 */
[----:B------:R-:W-:Y:S01]  /*1fc0*/  @!P0 IMAD.MOV R146, RZ, RZ, -R146 ;  /* 0x000000ffff928224 */ /* 0x000fe200078e0a92 */
[----:B------:R-:W-:Y:S01]  /*1fd0*/  ISETP.GE.AND P0, PT, R29, RZ, PT ;  /* 0x000000ff1d00720c */ /* 0x000fe20003f06270 */
[----:B------:R-:W-:Y:S01]  /*1fe0*/  @!P6 IMAD.IADD R21, R21, 0x1, -R4 ;  /* 0x000000011515e824 */ /* 0x000fe200078e0a04 */
[----:B------:R-:W-:Y:S01]  /*1ff0*/  ISETP.GT.U32.AND P6, PT, R4, R151, PT ;  /* 0x000000970400720c */ /* 0x000fe20003fc4070 */
[----:B------:R-:W-:-:S04]  /*2000*/  IMAD.HI.U32 R23, R7, R27, RZ ;  /* 0x0000001b07177227 */ /* 0x000fc800078e00ff */
[--C-:B------:R-:W-:Y:S01]  /*2010*/  @!P1 IMAD.IADD R22, R22, 0x1, -R4.reuse ;  /* 0x0000000116169824 */ /* 0x100fe200078e0a04 */
[----:B------:R-:W-:Y:S01]  /*2020*/  ISETP.GE.AND P1, PT, R28, RZ, PT ;  /* 0x000000ff1c00720c */ /* 0x000fe20003f26270 */
[----:B------:R-:W-:Y:S01]  /*2030*/  @!P5 IMAD.MOV R21, RZ, RZ, -R21 ;  /* 0x000000ffff15d224 */ /* 0x000fe200078e0a15 */
[----:B------:R-:W-:Y:S01]  /*2040*/  LOP3.LUT R28, R8, 0x7c, RZ, 0xfc, !PT ;  /* 0x0000007c081c7812 */ /* 0x000fe200078efcff */
[----:B------:R-:W-:Y:S01]  /*2050*/  IMAD.HI.U32 R24, R7, R152, RZ ;  /* 0x0000009807187227 */ /* 0x000fe200078e00ff */
[----:B------:R-:W-:Y:S02]  /*2060*/  ISETP.GT.U32.AND P5, PT, R4, R22, PT ;  /* 0x000000160400720c */ /* 0x000fe40003fa4070 */
[----:B------:R-:W-:Y:S01]  /*2070*/  IABS R153, R28 ;  /* 0x0000001c00997213 */ /* 0x000fe20000000000 */
[----:B------:R-:W-:Y:S02]  /*2080*/  IMAD.MOV R23, RZ, RZ, -R23 ;  /* 0x000000ffff177224 */ /* 0x000fe400078e0a17 */
[----:B------:R-:W-:-:S02]  /*2090*/  @!P6 IMAD.IADD R151, R151, 0x1, -R4 ;  /* 0x000000019797e824 */ /* 0x000fc400078e0a04 */
[----:B------:R-:W-:Y:S01]  /*20a0*/  @!P2 IMAD.IADD R150, R150, 0x1, -R4 ;  /* 0x000000019696a824 */ /* 0x000fe200078e0a04 */
[----:B------:R-:W-:Y:S01]  /*20b0*/  ISETP.GE.AND P2, PT, R26, RZ, PT ;  /* 0x000000ff1a00720c */ /* 0x000fe20003f46270 */
[----:B------:R-:W-:Y:S01]  /*20c0*/  IMAD.MOV R29, RZ, RZ, -R24 ;  /* 0x000000ffff1d7224 */ /* 0x000fe200078e0a18 */
[C---:B------:R-:W-:Y:S01]  /*20d0*/  ISETP.GT.U32.AND P6, PT, R4.reuse, R151, PT ;  /* 0x000000970400720c */ /* 0x040fe20003fc4070 */
[----:B------:R-:W-:Y:S02]  /*20e0*/  IMAD R23, R4, R23, R27 ;  /* 0x0000001704177224 */ /* 0x000fe400078e021b */
[----:B------:R-:W-:-:S04]  /*20f0*/  IMAD.HI.U32 R26, R7, R71, RZ ;  /* 0x00000047071a7227 */ /* 0x000fc800078e00ff */
[C---:B------:R-:W-:Y:S02]  /*2100*/  IMAD R152, R4.reuse, R29, R152 ;  /* 0x0000001d04987224 */ /* 0x040fe400078e0298 */
[----:B------:R-:W-:Y:S01]  /*2110*/  @!P0 IMAD.MOV R150, RZ, RZ, -R150 ;  /* 0x000000ffff968224 */ /* 0x000fe200078e0a96 */
[----:B------:R-:W-:Y:S01]  /*2120*/  ISETP.GT.U32.AND P0, PT, R4, R23, PT ;  /* 0x000000170400720c */ /* 0x000fe20003f04070 */
[----:B------:R-:W-:Y:S02]  /*2130*/  IMAD.MOV R26, RZ, RZ, -R26 ;  /* 0x000000ffff1a7224 */ /* 0x000fe400078e0a1a */
[--C-:B------:R-:W-:Y:S01]  /*2140*/  @!P5 IMAD.IADD R22, R22, 0x1, -R4.reuse ;  /* 0x000000011616d824 */ /* 0x100fe200078e0a04 */
[C---:B------:R-:W-:Y:S01]  /*2150*/  ISETP.GT.U32.AND P5, PT, R4.reuse, R152, PT ;  /* 0x000000980400720c */ /* 0x040fe20003fa4070 */
[----:B------:R-:W-:Y:S02]  /*2160*/  IMAD R71, R4, R26, R71 ;  /* 0x0000001a04477224 */ /* 0x000fe400078e0247 */
[----:B------:R-:W-:-:S02]  /*2170*/  @!P6 IMAD.IADD R151, R151, 0x1, -R4 ;  /* 0x000000019797e824 */ /* 0x000fc400078e0a04 */
[----:B------:R-:W-:Y:S01]  /*2180*/  IMAD.HI.U32 R24, R7, R153, RZ ;  /* 0x0000009907187227 */ /* 0x000fe200078e00ff */
[----:B------:R-:W-:-:S03]  /*2190*/  ISETP.GT.U32.AND P6, PT, R4, R71, PT ;  /* 0x000000470400720c */ /* 0x000fc60003fc4070 */
[----:B------:R-:W-:Y:S01]  /*21a0*/  @!P0 IMAD.IADD R23, R23, 0x1, -R4 ;  /* 0x0000000117178824 */ /* 0x000fe200078e0a04 */
[----:B------:R-:W-:Y:S01]  /*21b0*/  ISETP.GE.AND P0, PT, R30, RZ, PT ;  /* 0x000000ff1e00720c */ /* 0x000fe20003f06270 */
[----:B------:R-:W-:Y:S02]  /*21c0*/  IMAD.MOV R24, RZ, RZ, -R24 ;  /* 0x000000ffff187224 */ /* 0x000fe400078e0a18 */
[----:B------:R-:W-:Y:S01]  /*21d0*/  @!P5 IMAD.IADD R152, R152, 0x1, -R4 ;  /* 0x000000019898d824 */ /* 0x000fe200078e0a04 */
[----:B------:R-:W-:Y:S01]  /*21e0*/  ISETP.GT.U32.AND P5, PT, R4, R23, PT ;  /* 0x000000170400720c */ /* 0x000fe20003fa4070 */
[----:B------:R-:W-:-:S04]  /*21f0*/  IMAD.HI.U32 R26, R7, R70, RZ ;  /* 0x00000046071a7227 */ /* 0x000fc800078e00ff */
[----:B------:R-:W-:Y:S01]  /*2200*/  @!P6 IMAD.IADD R71, R71, 0x1, -R4 ;  /* 0x000000014747e824 */ /* 0x000fe200078e0a04 */
[C---:B------:R-:W-:Y:S01]  /*2210*/  ISETP.GT.U32.AND P6, PT, R4.reuse, R152, PT ;  /* 0x000000980400720c */ /* 0x040fe20003fc4070 */
[----:B------:R-:W-:Y:S02]  /*2220*/  IMAD R153, R4, R24, R153 ;  /* 0x0000001804997224 */ /* 0x000fe400078e0299 */
[----:B------:R-:W-:Y:S02]  /*2230*/  IMAD.MOV R27, RZ, RZ, -R26 ;  /* 0x000000ffff1b7224 */ /* 0x000fe400078e0a1a */
[----:B------:R-:W-:-:S04]  /*2240*/  IMAD.HI.U32 R24, R7, R154, RZ ;  /* 0x0000009a07187227 */ /* 0x000fc800078e00ff */
[----:B------:R-:W-:Y:S01]  /*2250*/  @!P5 IMAD.IADD R23, R23, 0x1, -R4 ;  /* 0x000000011717d824 */ /* 0x000fe200078e0a04 */
[C---:B------:R-:W-:Y:S01]  /*2260*/  ISETP.GT.U32.AND P5, PT, R4.reuse, R153, PT ;  /* 0x000000990400720c */ /* 0x040fe20003fa4070 */
[----:B------:R-:W-:Y:S02]  /*2270*/  IMAD R70, R4, R27, R70 ;  /* 0x0000001b04467224 */ /* 0x000fe400078e0246 */
[----:B------:R-:W-:Y:S02]  /*2280*/  IMAD.MOV R27, RZ, RZ, -R24 ;  /* 0x000000ffff1b7224 */ /* 0x000fe400078e0a18 */
[----:B------:R-:W-:Y:S01]  /*2290*/  @!P6 IMAD.IADD R152, R152, 0x1, -R4 ;  /* 0x000000019898e824 */ /* 0x000fe200078e0a04 */
[C---:B------:R-:W-:Y:S01]  /*22a0*/  ISETP.GT.U32.AND P6, PT, R4.reuse, R70, PT ;  /* 0x000000460400720c */ /* 0x040fe20003fc4070 */
[----:B------:R-:W-:Y:S01]  /*22b0*/  IMAD R154, R4, R27, R154 ;  /* 0x0000001b049a7224 */ /* 0x000fe200078e029a */
[----:B------:R-:W-:Y:S01]  /*22c0*/  LOP3.LUT R27, R8, 0x9c, RZ, 0xfc, !PT ;  /* 0x0000009c081b7812 */ /* 0x000fe200078efcff */
[----:B------:R-:W-:Y:S01]  /*22d0*/  @!P4 IMAD.MOV R151, RZ, RZ, -R151 ;  /* 0x000000ffff97c224 */ /* 0x000fe200078e0a97 */
[----:B------:R-:W-:Y:S01]  /*22e0*/  ISETP.GE.AND P4, PT, R28, RZ, PT ;  /* 0x000000ff1c00720c */ /* 0x000fe20003f86270 */
[----:B------:R-:W-:Y:S01]  /*22f0*/  @!P3 IMAD.MOV R22, RZ, RZ, -R22 ;  /* 0x000000ffff16b224 */ /* 0x000fe200078e0a16 */
[----:B------:R-:W-:Y:S01]  /*2300*/  LOP3.LUT R28, R8, 0x8c, RZ, 0xfc, !PT ;  /* 0x0000008c081c7812 */ /* 0x000fe200078efcff */
[----:B------:R-:W-:Y:S01]  /*2310*/  @!P5 IMAD.IADD R153, R153, 0x1, -R4 ;  /* 0x000000019999d824 */ /* 0x000fe200078e0a04 */
[C---:B------:R-:W-:Y:S01]  /*2320*/  ISETP.GT.U32.AND P5, PT, R4.reuse, R154, PT ;  /* 0x0000009a0400720c */ /* 0x040fe20003fa4070 */
[----:B------:R-:W-:Y:S01]  /*2330*/  IMAD.HI.U32 R26, R7, R80, RZ ;  /* 0x00000050071a7227 */ /* 0x000fe200078e00ff */
[----:B------:R-:W-:-:S02]  /*2340*/  ISETP.GT.U32.AND P3, PT, R4, R71, PT ;  /* 0x000000470400720c */ /* 0x000fc40003f64070 */
[----:B------:R-:W-:Y:S01]  /*2350*/  IABS R155, R28 ;  /* 0x0000001c009b7213 */ /* 0x000fe20000000000 */
[----:B------:R-:W-:Y:S02]  /*2360*/  @!P6 IMAD.IADD R70, R70, 0x1, -R4 ;  /* 0x000000014646e824 */ /* 0x000fe400078e0a04 */
[----:B------:R-:W-:Y:S01]  /*2370*/  IMAD.MOV R29, RZ, RZ, -R26 ;  /* 0x000000ffff1d7224 */ /* 0x000fe200078e0a1a */
[----:B------:R-:W-:Y:S01]  /*2380*/  LOP3.LUT R26, R8, 0x90, RZ, 0xfc, !PT ;  /* 0x00000090081a7812 */ /* 0x000fe200078efcff */
[----:B------:R-:W-:Y:S01]  /*2390*/  IMAD.HI.U32 R24, R7, R155, RZ ;  /* 0x0000009b07187227 */ /* 0x000fe200078e00ff */
[----:B------:R-:W-:Y:S02]  /*23a0*/  ISETP.GT.U32.AND P6, PT, R4, R70, PT ;  /* 0x000000460400720c */ /* 0x000fe40003fc4070 */
[----:B------:R-:W-:Y:S01]  /*23b0*/  IABS R83, R26 ;  /* 0x0000001a00537213 */ /* 0x000fe20000000000 */
[----:B------:R-:W-:Y:S02]  /*23c0*/  @!P5 IMAD.IADD R154, R154, 0x1, -R4 ;  /* 0x000000019a9ad824 */ /* 0x000fe400078e0a04 */
[----:B------:R-:W-:Y:S01]  /*23d0*/  IMAD R80, R4, R29, R80 ;  /* 0x0000001d04507224 */ /* 0x000fe200078e0250 */
[----:B------:R-:W-:Y:S01]  /*23e0*/  LOP3.LUT R29, R8, 0xa0, RZ, 0xfc, !PT ;  /* 0x000000a0081d7812 */ /* 0x000fe200078efcff */
[----:B------:R-:W-:Y:S01]  /*23f0*/  IMAD.MOV R24, RZ, RZ, -R24 ;  /* 0x000000ffff187224 */ /* 0x000fe200078e0a18 */
[C---:B------:R-:W-:Y:S01]  /*2400*/  ISETP.GT.U32.AND P5, PT, R4.reuse, R154, PT ;  /* 0x0000009a0400720c */ /* 0x040fe20003fa4070 */
[----:B------:R-:W-:Y:S01]  /*2410*/  @!P3 IMAD.IADD R71, R71, 0x1, -R4 ;  /* 0x000000014747b824 */ /* 0x000fe200078e0a04 */
[----:B------:R-:W-:Y:S01]  /*2420*/  ISETP.GE.AND P3, PT, R31, RZ, PT ;  /* 0x000000ff1f00720c */ /* 0x000fe20003f66270 */
[----:B------:R-:W-:Y:S01]  /*2430*/  @!P2 IMAD.MOV R23, RZ, RZ, -R23 ;  /* 0x000000ffff17a224 */ /* 0x000fe200078e0a17 */
[C---:B------:R-:W-:Y:S01]  /*2440*/  ISETP.GT.U32.AND P2, PT, R4.reuse, R153, PT ;  /* 0x000000990400720c */ /* 0x040fe20003f44070 */
[----:B------:R-:W-:Y:S01]  /*2450*/  @!P1 IMAD.MOV R152, RZ, RZ, -R152 ;  /* 0x000000ffff989224 */ /* 0x000fe200078e0a98 */
[C---:B------:R-:W-:Y:S01]  /*2460*/  ISETP.GT.U32.AND P1, PT, R4.reuse, R80, PT ;  /* 0x000000500400720c */ /* 0x040fe20003f24070 */
[----:B------:R-:W-:Y:S01]  /*2470*/  IMAD R155, R4, R24, R155 ;  /* 0x00000018049b7224 */ /* 0x000fe200078e029b */
[----:B------:R-:W-:Y:S01]  /*2480*/  IABS R34, R29 ;  /* 0x0000001d00227213 */ /* 0x000fe20000000000 */
[----:B------:R-:W-:Y:S01]  /*2490*/  @!P0 IMAD.MOV R71, RZ, RZ, -R71 ;  /* 0x000000ffff478224 */ /* 0x000fe200078e0a47 */
[----:B------:R-:W-:Y:S01]  /*24a0*/  ISETP.GE.AND P0, PT, R32, RZ, PT ;  /* 0x000000ff2000720c */ /* 0x000fe20003f06270 */
[----:B------:R-:W-:Y:S01]  /*24b0*/  IMAD.HI.U32 R24, R7, R83, RZ ;  /* 0x0000005307187227 */ /* 0x000fe200078e00ff */
[----:B------:R-:W-:-:S03]  /*24c0*/  IABS R32, R27 ;  /* 0x0000001b00207213 */ /* 0x000fc60000000000 */
[----:B------:R-:W-:Y:S01]  /*24d0*/  @!P6 IMAD.IADD R70, R70, 0x1, -R4 ;  /* 0x000000014646e824 */ /* 0x000fe200078e0a04 */
[----:B------:R-:W-:Y:S01]  /*24e0*/  ISETP.GT.U32.AND P6, PT, R4, R155, PT ;  /* 0x0000009b0400720c */ /* 0x000fe20003fc4070 */
[----:B------:R-:W-:Y:S02]  /*24f0*/  IMAD.MOV R24, RZ, RZ, -R24 ;  /* 0x000000ffff187224 */ /* 0x000fe400078e0a18 */
[--C-:B------:R-:W-:Y:S01]  /*2500*/  @!P5 IMAD.IADD R154, R154, 0x1, -R4.reuse ;  /* 0x000000019a9ad824 */ /* 0x100fe200078e0a04 */
[----:B------:R-:W-:Y:S01]  /*2510*/  ISETP.GE.AND P5, PT, R26, RZ, PT ;  /* 0x000000ff1a00720c */ /* 0x000fe20003fa6270 */
[----:B------:R-:W-:Y:S01]  /*2520*/  IMAD R83, R4, R24, R83 ;  /* 0x0000001804537224 */ /* 0x000fe200078e0253 */
[----:B------:R-:W-:Y:S01]  /*2530*/  LOP3.LUT R24, R8, 0x94, RZ, 0xfc, !PT ;  /* 0x0000009408187812 */ /* 0x000fe200078efcff */
[--C-:B------:R-:W-:Y:S01]  /*2540*/  @!P2 IMAD.IADD R153, R153, 0x1, -R4.reuse ;  /* 0x000000019999a824 */ /* 0x100fe200078e0a04 */
[----:B------:R-:W-:Y:S01]  /*2550*/  ISETP.GE.AND P2, PT, R33, RZ, PT ;  /* 0x000000ff2100720c */ /* 0x000fe20003f46270 */
[----:B------:R-:W-:Y:S01]  /*2560*/  @!P1 IMAD.IADD R80, R80, 0x1, -R4 ;  /* 0x0000000150509824 */ /* 0x000fe200078e0a04 */
[----:B------:R-:W-:Y:S01]  /*2570*/  LOP3.LUT R26, R8, 0x98, RZ, 0xfc, !PT ;  /* 0x00000098081a7812 */ /* 0x000fe200078efcff */
[----:B------:R-:W-:Y:S01]  /*2580*/  @!P0 IMAD.MOV R154, RZ, RZ, -R154 ;  /* 0x000000ffff9a8224 */ /* 0x000fe200078e0a9a */
[C---:B------:R-:W-:Y:S01]  /*2590*/  ISETP.GT.U32.AND P0, PT, R4.reuse, R83, PT ;  /* 0x000000530400720c */ /* 0x040fe20003f04070 */
[----:B------:R-:W-:Y:S01]  /*25a0*/  @!P4 IMAD.MOV R153, RZ, RZ, -R153 ;  /* 0x000000ffff99c224 */ /* 0x000fe200078e0a99 */
[----:B------:R-:W-:Y:S01]  /*25b0*/  ISETP.GT.U32.AND P4, PT, R4, R80, PT ;  /* 0x000000500400720c */ /* 0x000fe20003f84070 */
[----:B------:R-:W-:Y:S01]  /*25c0*/  @!P6 IMAD.IADD R155, R155, 0x1, -R4 ;  /* 0x000000019b9be824 */ /* 0x000fe200078e0a04 */
[----:B------:R-:W-:Y:S01]  /*25d0*/  ISETP.GE.AND P1, PT, R28, RZ, PT ;  /* 0x000000ff1c00720c */ /* 0x000fe20003f26270 */
[----:B------:R-:W-:Y:S01]  /*25e0*/  @!P3 IMAD.MOV R70, RZ, RZ, -R70 ;  /* 0x000000ffff46b224 */ /* 0x000fe200078e0a46 */
[----:B------:R-:W-:-:S02]  /*25f0*/  IABS R28, R24 ;  /* 0x00000018001c7213 */ /* 0x000fc40000000000 */
[----:B------:R-:W-:Y:S02]  /*2600*/  ISETP.GT.U32.AND P3, PT, R4, R155, PT ;  /* 0x0000009b0400720c */ /* 0x000fe40003f64070 */
[----:B------:R-:W-:Y:S02]  /*2610*/  IABS R30, R26 ;  /* 0x0000001a001e7213 */ /* 0x000fe40000000000 */
[----:B------:R-:W-:Y:S01]  /*2620*/  ISETP.GE.AND P6, PT, R24, RZ, PT ;  /* 0x000000ff1800720c */ /* 0x000fe20003fc6270 */
[--C-:B------:R-:W-:Y:S02]  /*2630*/  @!P0 IMAD.IADD R83, R83, 0x1, -R4.reuse ;  /* 0x0000000153538824 */ /* 0x100fe400078e0a04 */
[----:B------:R-:W-:Y:S01]  /*2640*/  @!P4 IMAD.IADD R80, R80, 0x1, -R4 ;  /* 0x000000015050c824 */ /* 0x000fe200078e0a04 */
[----:B------:R-:W-:Y:S01]  /*2650*/  ISETP.GE.AND P4, PT, R26, RZ, PT ;  /* 0x000000ff1a00720c */ /* 0x000fe20003f86270 */
[----:B------:R-:W-:Y:S01]  /*2660*/  IMAD.HI.U32 R24, R7, R28, RZ ;  /* 0x0000001c07187227 */ /* 0x000fe200078e00ff */
[----:B------:R-:W-:-:S03]  /*2670*/  ISETP.GT.U32.AND P0, PT, R4, R83, PT ;  /* 0x000000530400720c */ /* 0x000fc60003f04070 */
[----:B------:R-:W-:Y:S01]  /*2680*/  @!P2 IMAD.MOV R80, RZ, RZ, -R80 ;  /* 0x000000ffff50a224 */ /* 0x000fe200078e0a50 */
[----:B------:R-:W-:Y:S01]  /*2690*/  ISETP.GE.AND P2, PT, R27, RZ, PT ;  /* 0x000000ff1b00720c */ /* 0x000fe20003f46270 */
[----:B------:R-:W-:Y:S01]  /*26a0*/  @!P3 IMAD.IADD R155, R155, 0x1, -R4 ;  /* 0x000000019b9bb824 */ /* 0x000fe200078e0a04 */
[----:B------:R-:W-:Y:S01]  /*26b0*/  ISETP.GE.AND P3, PT, R29, RZ, PT ;  /* 0x000000ff1d00720c */ /* 0x000fe20003f66270 */
[----:B------:R-:W-:-:S04]  /*26c0*/  IMAD.HI.U32 R26, R7, R30, RZ ;  /* 0x0000001e071a7227 */ /* 0x000fc800078e00ff */
[----:B------:R-:W-:-:S04]  /*26d0*/  IMAD.HI.U32 R27, R7, R32, RZ ;  /* 0x00000020071b7227 */ /* 0x000fc800078e00ff */
[----:B------:R-:W-:Y:S02]  /*26e0*/  IMAD.MOV R29, RZ, RZ, -R24 ;  /* 0x000000ffff1d7224 */ /* 0x000fe400078e0a18 */
[----:B------:R-:W-:Y:S02]  /*26f0*/  IMAD.MOV R31, RZ, RZ, -R26 ;  /* 0x000000ffff1f7224 */ /* 0x000fe400078e0a1a */
[----:B------:R-:W-:Y:S02]  /*2700*/  IMAD.MOV R33, RZ, RZ, -R27 ;  /* 0x000000ffff217224 */ /* 0x000fe400078e0a1b */
[C---:B------:R-:W-:Y:S02]  /*2710*/  IMAD R27, R4.reuse, R29, R28 ;  /* 0x0000001d041b7224 */ /* 0x040fe400078e021c */
[----:B------:R-:W-:Y:S01]  /*2720*/  IMAD R29, R4, R31, R30 ;  /* 0x0000001f041d7224 */ /* 0x000fe200078e021e */
[----:B------:R-:W-:Y:S01]  /*2730*/  LOP3.LUT R30, R8, 0xa4, RZ, 0xfc, !PT ;  /* 0x000000a4081e7812 */ /* 0x000fe200078efcff */
[----:B------:R-:W-:Y:S01]  /*2740*/  @!P1 IMAD.MOV R155, RZ, RZ, -R155 ;  /* 0x000000ffff9b9224 */ /* 0x000fe200078e0a9b */
[C---:B------:R-:W-:Y:S01]  /*2750*/  ISETP.GT.U32.AND P1, PT, R4.reuse, R27, PT ;  /* 0x0000001b0400720c */ /* 0x040fe20003f24070 */
[----:B------:R-:W-:Y:S01]  /*2760*/  @!P0 IMAD.IADD R83, R83, 0x1, -R4 ;  /* 0x0000000153538824 */ /* 0x000fe200078e0a04 */
[C---:B------:R-:W-:Y:S01]  /*2770*/  ISETP.GT.U32.AND P0, PT, R4.reuse, R29, PT ;  /* 0x0000001d0400720c */ /* 0x040fe20003f04070 */
[----:B------:R-:W-:Y:S01]  /*2780*/  IMAD R31, R4, R33, R32 ;  /* 0x00000021041f7224 */ /* 0x000fe200078e0220 */
[----:B------:R-:W-:Y:S01]  /*2790*/  LOP3.LUT R32, R8, 0xa8, RZ, 0xfc, !PT ;  /* 0x000000a808207812 */ /* 0x000fe200078efcff */
[----:B------:R-:W-:-:S03]  /*27a0*/  IMAD.HI.U32 R24, R7, R34, RZ ;  /* 0x0000002207187227 */ /* 0x000fc600078e00ff */
[----:B------:R-:W-:Y:S01]  /*27b0*/  IABS R37, R32 ;  /* 0x0000002000257213 */ /* 0x000fe20000000000 */
[----:B------:R-:W-:Y:S01]  /*27c0*/  @!P5 IMAD.MOV R83, RZ, RZ, -R83 ;  /* 0x000000ffff53d224 */ /* 0x000fe200078e0a53 */
[C---:B------:R-:W-:Y:S01]  /*27d0*/  ISETP.GT.U32.AND P5, PT, R4.reuse, R31, PT ;  /* 0x0000001f0400720c */ /* 0x040fe20003fa4070 */
[----:B------:R-:W-:Y:S02]  /*27e0*/  IMAD.MOV R35, RZ, RZ, -R24 ;  /* 0x000000ffff237224 */ /* 0x000fe400078e0a18 */
[----:B------:R-:W-:Y:S02]  /*27f0*/  @!P1 IMAD.IADD R27, R27, 0x1, -R4 ;  /* 0x000000011b1b9824 */ /* 0x000fe400078e0a04 */
[C---:B------:R-:W-:Y:S01]  /*2800*/  IMAD R33, R4.reuse, R35, R34 ;  /* 0x0000002304217224 */ /* 0x040fe200078e0222 */
[----:B------:R-:W-:Y:S01]  /*2810*/  IABS R35, R30 ;  /* 0x0000001e00237213 */ /* 0x000fe20000000000 */
[----:B------:R-:W-:Y:S01]  /*2820*/  @!P0 IMAD.IADD R29, R29, 0x1, -R4 ;  /* 0x000000011d1d8824 */ /* 0x000fe200078e0a04 */
[----:B------:R-:W-:Y:S01]  /*2830*/  ISETP.GT.U32.AND P1, PT, R4, R27, PT ;  /* 0x0000001b0400720c */ /* 0x000fe20003f24070 */
[----:B------:R-:W-:Y:S01]  /*2840*/  IMAD.HI.U32 R26, R7, R37, RZ ;  /* 0x00000025071a7227 */ /* 0x000fe200078e00ff */
[----:B------:R-:W-:-:S02]  /*2850*/  LOP3.LUT R34, R8, 0xac, RZ, 0xfc, !PT ;  /* 0x000000ac08227812 */ /* 0x000fc400078efcff */
[----:B------:R-:W-:Y:S01]  /*2860*/  ISETP.GT.U32.AND P0, PT, R4, R29, PT ;  /* 0x0000001d0400720c */ /* 0x000fe20003f04070 */
[----:B------:R-:W-:Y:S01]  /*2870*/  IMAD.HI.U32 R24, R7, R35, RZ ;  /* 0x0000002307187227 */ /* 0x000fe200078e00ff */
[----:B------:R-:W-:-:S03]  /*2880*/  IABS R39, R34 ;  /* 0x0000002200277213 */ /* 0x000fc60000000000 */
[----:B------:R-:W-:Y:S02]  /*2890*/  @!P5 IMAD.IADD R31, R31, 0x1, -R4 ;  /* 0x000000011f1fd824 */ /* 0x000fe400078e0a04 */
[----:B------:R-:W-:Y:S02]  /*28a0*/  IMAD.MOV R24, RZ, RZ, -R24 ;  /* 0x000000ffff187224 */ /* 0x000fe400078e0a18 */
[----:B------:R-:W-:Y:S01]  /*28b0*/  @!P1 IMAD.IADD R27, R27, 0x1, -R4 ;  /* 0x000000011b1b9824 */ /* 0x000fe200078e0a04 */
[C---:B------:R-:W-:Y:S01]  /*28c0*/  ISETP.GT.U32.AND P5, PT, R4.reuse, R31, PT ;  /* 0x0000001f0400720c */ /* 0x040fe20003fa4070 */
[C---:B------:R-:W-:Y:S01]  /*28d0*/  IMAD R35, R4.reuse, R24, R35 ;  /* 0x0000001804237224 */ /* 0x040fe200078e0223 */
[C---:B------:R-:W-:Y:S01]  /*28e0*/  ISETP.GT.U32.AND P1, PT, R4.reuse, R33, PT ;  /* 0x000000210400720c */ /* 0x040fe20003f24070 */
[----:B------:R-:W-:Y:S02]  /*28f0*/  IMAD.MOV R26, RZ, RZ, -R26 ;  /* 0x000000ffff1a7224 */ /* 0x000fe400078e0a1a */
[----:B------:R-:W-:Y:S01]  /*2900*/  @!P0 IMAD.IADD R29, R29, 0x1, -R4 ;  /* 0x000000011d1d8824 */ /* 0x000fe200078e0a04 */
[C---:B------:R-:W-:Y:S01]  /*2910*/  ISETP.GT.U32.AND P0, PT, R4.reuse, R35, PT ;  /* 0x000000230400720c */ /* 0x040fe20003f04070 */
[----:B------:R-:W-:-:S02]  /*2920*/  IMAD R37, R4, R26, R37 ;  /* 0x0000001a04257224 */ /* 0x000fc400078e0225 */
[----:B------:R-:W-:-:S04]  /*2930*/  IMAD.HI.U32 R26, R7, R41, RZ ;  /* 0x00000029071a7227 */ /* 0x000fc800078e00ff */
[----:B------:R-:W-:Y:S01]  /*2940*/  @!P5 IMAD.IADD R31, R31, 0x1, -R4 ;  /* 0x000000011f1fd824 */ /* 0x000fe200078e0a04 */
[----:B------:R-:W-:Y:S01]  /*2950*/  ISETP.GT.U32.AND P5, PT, R4, R37, PT ;  /* 0x000000250400720c */ /* 0x000fe20003fa4070 */
[----:B------:R-:W-:Y:S02]  /*2960*/  IMAD.MOV R26, RZ, RZ, -R26 ;  /* 0x000000ffff1a7224 */ /* 0x000fe400078e0a1a */
[--C-:B------:R-:W-:Y:S01]  /*2970*/  @!P1 IMAD.IADD R33, R33, 0x1, -R4.reuse ;  /* 0x0000000121219824 */ /* 0x100fe200078e0a04 */
[----:B------:R-:W-:Y:S01]  /*2980*/  ISETP.GE.AND P1, PT, R30, RZ, PT ;  /* 0x000000ff1e00720c */ /* 0x000fe20003f26270 */
[----:B------:R-:W-:Y:S01]  /*2990*/  @!P0 IMAD.IADD R35, R35, 0x1, -R4 ;  /* 0x0000000123238824 */ /* 0x000fe200078e0a04 */
[----:B------:R-:W-:Y:S01]  /*29a0*/  LOP3.LUT R30, R8, 0xc0, RZ, 0xfc, !PT ;  /* 0x000000c0081e7812 */ /* 0x000fe200078efcff */
[----:B------:R-:W-:Y:S01]  /*29b0*/  IMAD R41, R4, R26, R41 ;  /* 0x0000001a04297224 */ /* 0x000fe200078e0229 */
[----:B------:R-:W-:Y:S01]  /*29c0*/  LOP3.LUT R26, R8, 0xb8, RZ, 0xfc, !PT ;  /* 0x000000b8081a7812 */ /* 0x000fe200078efcff */
[----:B------:R-:W-:Y:S01]  /*29d0*/  @!P6 IMAD.MOV R27, RZ, RZ, -R27 ;  /* 0x000000ffff1be224 */ /* 0x000fe200078e0a1b */
[----:B------:R-:W-:Y:S01]  /*29e0*/  ISETP.GT.U32.AND P6, PT, R4, R33, PT ;  /* 0x000000210400720c */ /* 0x000fe20003fc4070 */
[----:B------:R-:W-:Y:S01]  /*29f0*/  IMAD.HI.U32 R24, R7, R39, RZ ;  /* 0x0000002707187227 */ /* 0x000fe200078e00ff */
[----:B------:R-:W-:-:S02]  /*2a00*/  IABS R45, R26 ;  /* 0x0000001a002d7213 */ /* 0x000fc40000000000 */
[----:B------:R-:W-:Y:S01]  /*2a10*/  IABS R49, R30 ;  /* 0x0000001e00317213 */ /* 0x000fe20000000000 */
[----:B------:R-:W-:Y:S01]  /*2a20*/  @!P4 IMAD.MOV R29, RZ, RZ, -R29 ;  /* 0x000000ffff1dc224 */ /* 0x000fe200078e0a1d */
[C---:B------:R-:W-:Y:S01]  /*2a30*/  ISETP.GT.U32.AND P4, PT, R4.reuse, R35, PT ;  /* 0x000000230400720c */ /* 0x040fe20003f84070 */
[----:B------:R-:W-:Y:S01]  /*2a40*/  @!P2 IMAD.MOV R31, RZ, RZ, -R31 ;  /* 0x000000ffff1fa224 */ /* 0x000fe200078e0a1f */
[----:B------:R-:W-:Y:S01]  /*2a50*/  ISETP.GT.U32.AND P2, PT, R4, R41, PT ;  /* 0x000000290400720c */ /* 0x000fe20003f44070 */
[----:B------:R-:W-:Y:S01]  /*2a60*/  IMAD.MOV R24, RZ, RZ, -R24 ;  /* 0x000000ffff187224 */ /* 0x000fe200078e0a18 */
[----:B------:R-:W-:Y:S01]  /*2a70*/  ISETP.GE.AND P0, PT, R32, RZ, PT ;  /* 0x000000ff2000720c */ /* 0x000fe20003f06270 */
[----:B------:R-:W-:Y:S01]  /*2a80*/  @!P5 IMAD.IADD R37, R37, 0x1, -R4 ;  /* 0x000000012525d824 */ /* 0x000fe200078e0a04 */
[----:B------:R-:W-:Y:S01]  /*2a90*/  LOP3.LUT R32, R8, 0xc4, RZ, 0xfc, !PT ;  /* 0x000000c408207812 */ /* 0x000fe200078efcff */
[----:B------:R-:W-:-:S03]  /*2aa0*/  IMAD.HI.U32 R28, R7, R43, RZ ;  /* 0x0000002b071c7227 */ /* 0x000fc600078e00ff */
[C---:B------:R-:W-:Y:S01]  /*2ab0*/  ISETP.GT.U32.AND P5, PT, R4.reuse, R37, PT ;  /* 0x000000250400720c */ /* 0x040fe20003fa4070 */
[C---:B------:R-:W-:Y:S01]  /*2ac0*/  IMAD R39, R4.reuse, R24, R39 ;  /* 0x0000001804277224 */ /* 0x040fe200078e0227 */
[----:B------:R-:W-:Y:S01]  /*2ad0*/  IABS R51, R32 ;  /* 0x0000002000337213 */ /* 0x000fe20000000000 */
[----:B------:R-:W-:Y:S02]  /*2ae0*/  IMAD.MOV R28, RZ, RZ, -R28 ;  /* 0x000000ffff1c7224 */ /* 0x000fe400078e0a1c */
[--C-:B------:R-:W-:Y:S01]  /*2af0*/  @!P6 IMAD.IADD R33, R33, 0x1, -R4.reuse ;  /* 0x000000012121e824 */ /* 0x100fe200078e0a04 */
[C---:B------:R-:W-:Y:S01]  /*2b00*/  ISETP.GT.U32.AND P6, PT, R4.reuse, R39, PT ;  /* 0x000000270400720c */ /* 0x040fe20003fc4070 */
[----:B------:R-:W-:Y:S01]  /*2b10*/  IMAD R43, R4, R28, R43 ;  /* 0x0000001c042b7224 */ /* 0x000fe200078e022b */
[----:B------:R-:W-:Y:S01]  /*2b20*/  LOP3.LUT R28, R8, 0xbc, RZ, 0xfc, !PT ;  /* 0x000000bc081c7812 */ /* 0x000fe200078efcff */
[--C-:B------:R-:W-:Y:S01]  /*2b30*/  @!P4 IMAD.IADD R35, R35, 0x1, -R4.reuse ;  /* 0x000000012323c824 */ /* 0x100fe200078e0a04 */
[----:B------:R-:W-:Y:S01]  /*2b40*/  ISETP.GE.AND P4, PT, R34, RZ, PT ;  /* 0x000000ff2200720c */ /* 0x000fe20003f86270 */
[----:B------:R-:W-:Y:S01]  /*2b50*/  @!P2 IMAD.IADD R41, R41, 0x1, -R4 ;  /* 0x000000012929a824 */ /* 0x000fe200078e0a04 */
[----:B------:R-:W-:Y:S01]  /*2b60*/  IABS R47, R28 ;  /* 0x0000001c002f7213 */ /* 0x000fe20000000000 */
[----:B------:R-:W-:Y:S01]  /*2b70*/  IMAD.HI.U32 R24, R7, R45, RZ ;  /* 0x0000002d07187227 */ /* 0x000fe200078e00ff */
[----:B------:R-:W-:-:S03]  /*2b80*/  LOP3.LUT R34, R8, 0xd8, RZ, 0xfc, !PT ;  /* 0x000000d808227812 */ /* 0x000fc600078efcff */
[----:B------:R-:W-:Y:S01]  /*2b90*/  @!P1 IMAD.MOV R35, RZ, RZ, -R35 ;  /* 0x000000ffff239224 */ /* 0x000fe200078e0a23 */
[C---:B------:R-:W-:Y:S01]  /*2ba0*/  ISETP.GT.U32.AND P1, PT, R4.reuse, R41, PT ;  /* 0x000000290400720c */ /* 0x040fe20003f24070 */
[----:B------:R-:W-:Y:S01]  /*2bb0*/  IMAD.MOV R24, RZ, RZ, -R24 ;  /* 0x000000ffff187224 */ /* 0x000fe200078e0a18 */
[----:B------:R-:W-:Y:S01]  /*2bc0*/  IABS R61, R34 ;  /* 0x00000022003d7213 */ /* 0x000fe20000000000 */
[----:B------:R-:W-:Y:S01]  /*2bd0*/  @!P3 IMAD.MOV R33, RZ, RZ, -R33 ;  /* 0x000000ffff21b224 */ /* 0x000fe200078e0a21 */
[----:B------:R-:W-:Y:S01]  /*2be0*/  ISETP.GT.U32.AND P3, PT, R4, R43, PT ;  /* 0x0000002b0400720c */ /* 0x000fe20003f64070 */
[----:B------:R-:W-:Y:S01]  /*2bf0*/  @!P5 IMAD.IADD R37, R37, 0x1, -R4 ;  /* 0x000000012525d824 */ /* 0x000fe200078e0a04 */
[----:B------:R-:W-:Y:S01]  /*2c00*/  ISETP.GE.AND P5, PT, R36, RZ, PT ;  /* 0x000000ff2400720c */ /* 0x000fe20003fa6270 */
[----:B------:R-:W-:Y:S01]  /*2c10*/  IMAD R45, R4, R24, R45 ;  /* 0x00000018042d7224 */ /* 0x000fe200078e022d */
[----:B------:R-:W-:Y:S01]  /*2c20*/  LOP3.LUT R36, R8, 0xf0, RZ, 0xfc, !PT ;  /* 0x000000f008247812 */ /* 0x000fe200078efcff */
[----:B------:R-:W-:-:S03]  /*2c30*/  IMAD.HI.U32 R24, R7, R47, RZ ;  /* 0x0000002f07187227 */ /* 0x000fc600078e00ff */
[----:B------:R-:W-:Y:S01]  /*2c40*/  IABS R75, R36 ;  /* 0x00000024004b7213 */ /* 0x000fe20000000000 */
[----:B------:R-:W-:Y:S01]  /*2c50*/  @!P6 IMAD.IADD R39, R39, 0x1, -R4 ;  /* 0x000000012727e824 */ /* 0x000fe200078e0a04 */
[----:B------:R-:W-:Y:S01]  /*2c60*/  ISETP.GE.AND P6, PT, R38, RZ, PT ;  /* 0x000000ff2600720c */ /* 0x000fe20003fc6270 */
[----:B------:R-:W-:Y:S01]  /*2c70*/  IMAD.MOV R24, RZ, RZ, -R24 ;  /* 0x000000ffff187224 */ /* 0x000fe200078e0a18 */
[----:B------:R-:W-:Y:S01]  /*2c80*/  LOP3.LUT R38, R8, 0xf4, RZ, 0xfc, !PT ;  /* 0x000000f408267812 */ /* 0x000fe200078efcff */
[--C-:B------:R-:W-:Y:S01]  /*2c90*/  @!P1 IMAD.IADD R41, R41, 0x1, -R4.reuse ;  /* 0x0000000129299824 */ /* 0x100fe200078e0a04 */
[C---:B------:R-:W-:Y:S01]  /*2ca0*/  ISETP.GT.U32.AND P2, PT, R4.reuse, R39, PT ;  /* 0x000000270400720c */ /* 0x040fe20003f44070 */
[----:B------:R-:W-:Y:S01]  /*2cb0*/  IMAD R47, R4, R24, R47 ;  /* 0x00000018042f7224 */ /* 0x000fe200078e022f */
[----:B------:R-:W-:Y:S01]  /*2cc0*/  ISETP.GE.AND P1, PT, R28, RZ, PT ;  /* 0x000000ff1c00720c */ /* 0x000fe20003f26270 */
[----:B------:R-:W-:Y:S01]  /*2cd0*/  @!P3 IMAD.IADD R43, R43, 0x1, -R4 ;  /* 0x000000012b2bb824 */ /* 0x000fe200078e0a04 */
[----:B------:R-:W-:Y:S01]  /*2ce0*/  ISETP.GE.AND P3, PT, R26, RZ, PT ;  /* 0x000000ff1a00720c */ /* 0x000fe20003f66270 */
[----:B------:R-:W-:Y:S01]  /*2cf0*/  @!P5 IMAD.MOV R41, RZ, RZ, -R41 ;  /* 0x000000ffff29d224 */ /* 0x000fe200078e0a29 */
[----:B------:R-:W-:Y:S01]  /*2d00*/  ISETP.GT.U32.AND P5, PT, R4, R47, PT ;  /* 0x0000002f0400720c */ /* 0x000fe20003fa4070 */
[----:B------:R-:W-:Y:S01]  /*2d10*/  IMAD.HI.U32 R26, R7, R49, RZ ;  /* 0x00000031071a7227 */ /* 0x000fe200078e00ff */
[----:B------:R-:W-:-:S02]  /*2d20*/  LOP3.LUT R28, R8, 0xcc, RZ, 0xfc, !PT ;  /* 0x000000cc081c7812 */ /* 0x000fc400078efcff */
[----:B------:R-:W-:Y:S01]  /*2d30*/  IABS R77, R38 ;  /* 0x00000026004d7213 */ /* 0x000fe20000000000 */
[----:B------:R-:W-:Y:S01]  /*2d40*/  IMAD.MOV R26, RZ, RZ, -R26 ;  /* 0x000000ffff1a7224 */ /* 0x000fe200078e0a1a */
[----:B------:R-:W-:Y:S01]  /*2d50*/  IABS R55, R28 ;  /* 0x0000001c00377213 */ /* 0x000fe20000000000 */
[----:B------:R-:W-:Y:S01]  /*2d60*/  @!P2 IMAD.IADD R39, R39, 0x1, -R4 ;  /* 0x000000012727a824 */ /* 0x000fe200078e0a04 */
[C---:B------:R-:W-:Y:S01]  /*2d70*/  ISETP.GT.U32.AND P2, PT, R4.reuse, R45, PT ;  /* 0x0000002d0400720c */ /* 0x040fe20003f44070 */
[----:B------:R-:W-:Y:S01]  /*2d80*/  IMAD R49, R4, R26, R49 ;  /* 0x0000001a04317224 */ /* 0x000fe200078e0231 */
[----:B------:R-:W-:Y:S01]  /*2d90*/  LOP3.LUT R26, R8, 0xc8, RZ, 0xfc, !PT ;  /* 0x000000c8081a7812 */ /* 0x000fe200078efcff */
[----:B------:R-:W-:-:S03]  /*2da0*/  IMAD.HI.U32 R24, R7, R51, RZ ;  /* 0x0000003307187227 */ /* 0x000fc600078e00ff */
[----:B------:R-:W-:Y:S01]  /*2db0*/  IABS R53, R26 ;  /* 0x0000001a00357213 */ /* 0x000fe20000000000 */
[----:B------:R-:W-:Y:S02]  /*2dc0*/  @!P5 IMAD.IADD R47, R47, 0x1, -R4 ;  /* 0x000000012f2fd824 */ /* 0x000fe400078e0a04 */
[----:B------:R-:W-:Y:S02]  /*2dd0*/  IMAD.MOV R24, RZ, RZ, -R24 ;  /* 0x000000ffff187224 */ /* 0x000fe400078e0a18 */
[----:B------:R-:W-:Y:S01]  /*2de0*/  @!P0 IMAD.MOV R37, RZ, RZ, -R37 ;  /* 0x000000ffff258224 */ /* 0x000fe200078e0a25 */
[C---:B------:R-:W-:Y:S01]  /*2df0*/  ISETP.GT.U32.AND P5, PT, R4.reuse, R47, PT ;  /* 0x0000002f0400720c */ /* 0x040fe20003fa4070 */
[C---:B------:R-:W-:Y:S01]  /*2e00*/  IMAD R51, R4.reuse, R24, R51 ;  /* 0x0000001804337224 */ /* 0x040fe200078e0233 */
[----:B------:R-:W-:Y:S01]  /*2e10*/  ISETP.GT.U32.AND P0, PT, R4, R43, PT ;  /* 0x0000002b0400720c */ /* 0x000fe20003f04070 */
[----:B------:R-:W-:-:S04]  /*2e20*/  IMAD.HI.U32 R24, R7, R53, RZ ;  /* 0x0000003507187227 */ /* 0x000fc800078e00ff */
        /* <DEDUP_REMOVED lines=8> */
[--C-:B------:R-:W-:Y:S02]  /*2eb0*/  @!P5 IMAD.IADD R47, R47, 0x1, -R4.reuse ;  /* 0x000000012f2fd824 */ /* 0x100fe400078e0a04 */
[----:B------:R-:W-:Y:S01]  /*2ec0*/  @!P0 IMAD.IADD R43, R43, 0x1, -R4 ;  /* 0x000000012b2b8824 */ /* 0x000fe200078e0a04 */
[----:B------:R-:W-:Y:S01]  /*2ed0*/  ISETP.GT.U32.AND P5, PT, R4, R53, PT ;  /* 0x000000350400720c */ /* 0x000fe20003fa4070 */
[----:B------:R-:W-:Y:S01]  /*2ee0*/  IMAD.HI.U32 R24, R7, R55, RZ ;  /* 0x0000003707187227 */ /* 0x000fe200078e00ff */
[----:B------:R-:W-:-:S02]  /*2ef0*/  ISETP.GE.AND P0, PT, R30, RZ, PT ;  /* 0x000000ff1e00720c */ /* 0x000fc40003f06270 */
[----:B------:R-:W-:Y:S01]  /*2f00*/  LOP3.LUT R30, R8, 0xd0, RZ, 0xfc, !PT ;  /* 0x000000d0081e7812 */ /* 0x000fe200078efcff */
[----:B------:R-:W-:Y:S01]  /*2f10*/  @!P6 IMAD.MOV R43, RZ, RZ, -R43 ;  /* 0x000000ffff2be224 */ /* 0x000fe200078e0a2b */
[----:B------:R-:W-:Y:S01]  /*2f20*/  ISETP.GE.AND P6, PT, R26, RZ, PT ;  /* 0x000000ff1a00720c */ /* 0x000fe20003fc6270 */
[----:B------:R-:W-:Y:S01]  /*2f30*/  @!P4 IMAD.IADD R45, R45, 0x1, -R4 ;  /* 0x000000012d2dc824 */ /* 0x000fe200078e0a04 */
[----:B------:R-:W-:Y:S01]  /*2f40*/  IABS R57, R30 ;  /* 0x0000001e00397213 */ /* 0x000fe20000000000 */
[----:B------:R-:W-:Y:S01]  /*2f50*/  IMAD.MOV R24, RZ, RZ, -R24 ;  /* 0x000000ffff187224 */ /* 0x000fe200078e0a18 */
[C---:B------:R-:W-:Y:S01]  /*2f60*/  ISETP.GT.U32.AND P4, PT, R4.reuse, R49, PT ;  /* 0x000000310400720c */ /* 0x040fe20003f84070 */
[----:B------:R-:W-:Y:S01]  /*2f70*/  @!P3 IMAD.MOV R45, RZ, RZ, -R45 ;  /* 0x000000ffff2db224 */ /* 0x000fe200078e0a2d */
[----:B------:R-:W-:Y:S01]  /*2f80*/  ISETP.GT.U32.AND P3, PT, R4, R51, PT ;  /* 0x000000330400720c */ /* 0x000fe20003f64070 */
[----:B------:R-:W-:Y:S02]  /*2f90*/  @!P5 IMAD.IADD R53, R53, 0x1, -R4 ;  /* 0x000000013535d824 */ /* 0x000fe400078e0a04 */
[----:B------:R-:W-:-:S03]  /*2fa0*/  IMAD.HI.U32 R26, R7, R57, RZ ;  /* 0x00000039071a7227 */ /* 0x000fc600078e00ff */
[C---:B------:R-:W-:Y:S01]  /*2fb0*/  ISETP.GT.U32.AND P5, PT, R4.reuse, R53, PT ;  /* 0x000000350400720c */ /* 0x040fe20003fa4070 */
[----:B------:R-:W-:Y:S02]  /*2fc0*/  IMAD.MOV R26, RZ, RZ, -R26 ;  /* 0x000000ffff1a7224 */ /* 0x000fe400078e0a1a */
[C---:B------:R-:W-:Y:S02]  /*2fd0*/  IMAD R55, R4.reuse, R24, R55 ;  /* 0x0000001804377224 */ /* 0x040fe400078e0237 */
[----:B------:R-:W-:Y:S02]  /*2fe0*/  IMAD R57, R4, R26, R57 ;  /* 0x0000001a04397224 */ /* 0x000fe400078e0239 */
[----:B------:R-:W-:-:S04]  /*2ff0*/  IMAD.HI.U32 R26, R7, R61, RZ ;  /* 0x0000003d071a7227 */ /* 0x000fc800078e00ff */
[--C-:B------:R-:W-:Y:S02]  /*3000*/  @!P3 IMAD.IADD R51, R51, 0x1, -R4.reuse ;  /* 0x000000013333b824 */ /* 0x100fe400078e0a04 */
[----:B------:R-:W-:Y:S02]  /*3010*/  @!P4 IMAD.IADD R49, R49, 0x1, -R4 ;  /* 0x000000013131c824 */ /* 0x000fe400078e0a04 */
[----:B------:R-:W-:Y:S01]  /*3020*/  IMAD.MOV R26, RZ, RZ, -R26 ;  /* 0x000000ffff1a7224 */ /* 0x000fe200078e0a1a */
[C---:B------:R-:W-:Y:S01]  /*3030*/  ISETP.GT.U32.AND P3, PT, R4.reuse, R51, PT ;  /* 0x000000330400720c */ /* 0x040fe20003f64070 */
[----:B------:R-:W-:Y:S01]  /*3040*/  @!P5 IMAD.IADD R53, R53, 0x1, -R4 ;  /* 0x000000013535d824 */ /* 0x000fe200078e0a04 */
[C---:B------:R-:W-:Y:S01]  /*3050*/  ISETP.GT.U32.AND P4, PT, R4.reuse, R49, PT ;  /* 0x000000310400720c */ /* 0x040fe20003f84070 */
[----:B------:R-:W-:Y:S02]  /*3060*/  IMAD R61, R4, R26, R61 ;  /* 0x0000001a043d7224 */ /* 0x000fe400078e023d */
[----:B------:R-:W-:-:S04]  /*3070*/  IMAD.HI.U32 R24, R7, R59, RZ ;  /* 0x0000003b07187227 */ /* 0x000fc800078e00ff */
[----:B------:R-:W-:Y:S01]  /*3080*/  @!P6 IMAD.MOV R53, RZ, RZ, -R53 ;  /* 0x000000ffff35e224 */ /* 0x000fe200078e0a35 */
[C---:B------:R-:W-:Y:S01]  /*3090*/  ISETP.GT.U32.AND P6, PT, R4.reuse, R61, PT ;  /* 0x0000003d0400720c */ /* 0x040fe20003fc4070 */
[----:B------:R-:W-:Y:S02]  /*30a0*/  IMAD.MOV R24, RZ, RZ, -R24 ;  /* 0x000000ffff187224 */ /* 0x000fe400078e0a18 */
[--C-:B------:R-:W-:Y:S01]  /*30b0*/  @!P3 IMAD.IADD R51, R51, 0x1, -R4.reuse ;  /* 0x000000013333b824 */ /* 0x100fe200078e0a04 */
[C---:B------:R-:W-:Y:S01]  /*30c0*/  ISETP.GT.U32.AND P3, PT, R4.reuse, R57, PT ;  /* 0x000000390400720c */ /* 0x040fe20003f64070 */
[----:B------:R-:W-:Y:S02]  /*30d0*/  IMAD R59, R4, R24, R59 ;  /* 0x00000018043b7224 */ /* 0x000fe400078e023b */
[--C-:B------:R-:W-:Y:S01]  /*30e0*/  @!P4 IMAD.IADD R49, R49, 0x1, -R4.reuse ;  /* 0x000000013131c824 */ /* 0x100fe200078e0a04 */
[----:B------:R-:W-:Y:S01]  /*30f0*/  ISETP.GE.AND P4, PT, R28, RZ, PT ;  /* 0x000000ff1c00720c */ /* 0x000fe20003f86270 */
[----:B------:R-:W-:Y:S01]  /*3100*/  @!P1 IMAD.MOV R47, RZ, RZ, -R47 ;  /* 0x000000ffff2f9224 */ /* 0x000fe200078e0a2f */
[----:B------:R-:W-:Y:S01]  /*3110*/  ISETP.GT.U32.AND P5, PT, R4, R59, PT ;  /* 0x0000003b0400720c */ /* 0x000fe20003fa4070 */
[----:B------:R-:W-:Y:S01]  /*3120*/  @!P0 IMAD.MOV R49, RZ, RZ, -R49 ;  /* 0x000000ffff318224 */ /* 0x000fe200078e0a31 */
[----:B------:R-:W-:Y:S01]  /*3130*/  LOP3.LUT R28, R8, 0xdc, RZ, 0xfc, !PT ;  /* 0x000000dc081c7812 */ /* 0x000fe200078efcff */
[--C-:B------:R-:W-:Y:S01]  /*3140*/  @!P6 IMAD.IADD R61, R61, 0x1, -R4.reuse ;  /* 0x000000013d3de824 */ /* 0x100fe200078e0a04 */
[C---:B------:R-:W-:Y:S01]  /*3150*/  ISETP.GT.U32.AND P1, PT, R4.reuse, R55, PT ;  /* 0x000000370400720c */ /* 0x040fe20003f24070 */
[----:B------:R-:W-:Y:S01]  /*3160*/  @!P2 IMAD.MOV R51, RZ, RZ, -R51 ;  /* 0x000000ffff33a224 */ /* 0x000fe200078e0a33 */
[----:B------:R-:W-:Y:S01]  /*3170*/  IABS R63, R28 ;  /* 0x0000001c003f7213 */ /* 0x000fe20000000000 */
[----:B------:R-:W-:Y:S01]  /*3180*/  @!P3 IMAD.IADD R57, R57, 0x1, -R4 ;  /* 0x000000013939b824 */ /* 0x000fe200078e0a04 */
[----:B------:R-:W-:-:S02]  /*3190*/  ISETP.GT.U32.AND P6, PT, R4, R61, PT ;  /* 0x0000003d0400720c */ /* 0x000fc40003fc4070 */
[----:B------:R-:W-:Y:S01]  /*31a0*/  ISETP.GE.AND P0, PT, R30, RZ, PT ;  /* 0x000000ff1e00720c */ /* 0x000fe20003f06270 */
[----:B------:R-:W-:Y:S01]  /*31b0*/  IMAD.HI.U32 R24, R7, R63, RZ ;  /* 0x0000003f07187227 */ /* 0x000fe200078e00ff */
[----:B------:R-:W-:Y:S02]  /*31c0*/  LOP3.LUT R30, R8, 0xe0, RZ, 0xfc, !PT ;  /* 0x000000e0081e7812 */ /* 0x000fe400078efcff */
[----:B------:R-:W-:Y:S01]  /*31d0*/  ISETP.GT.U32.AND P3, PT, R4, R57, PT ;  /* 0x000000390400720c */ /* 0x000fe20003f64070 */
[----:B------:R-:W-:Y:S01]  /*31e0*/  @!P5 IMAD.IADD R59, R59, 0x1, -R4 ;  /* 0x000000013b3bd824 */ /* 0x000fe200078e0a04 */
[----:B------:R-:W-:Y:S01]  /*31f0*/  IABS R65, R30 ;  /* 0x0000001e00417213 */ /* 0x000fe20000000000 */
[----:B------:R-:W-:Y:S01]  /*3200*/  IMAD.MOV R24, RZ, RZ, -R24 ;  /* 0x000000ffff187224 */ /* 0x000fe200078e0a18 */
[----:B------:R-:W-:Y:S01]  /*3210*/  ISETP.GE.AND P2, PT, R32, RZ, PT ;  /* 0x000000ff2000720c */ /* 0x000fe20003f46270 */
[--C-:B------:R-:W-:Y:S01]  /*3220*/  @!P1 IMAD.IADD R55, R55, 0x1, -R4.reuse ;  /* 0x0000000137379824 */ /* 0x100fe200078e0a04 */
[C---:B------:R-:W-:Y:S01]  /*3230*/  ISETP.GT.U32.AND P5, PT, R4.reuse, R59, PT ;  /* 0x0000003b0400720c */ /* 0x040fe20003fa4070 */
[----:B------:R-:W-:Y:S01]  /*3240*/  IMAD R63, R4, R24, R63 ;  /* 0x00000018043f7224 */ /* 0x000fe200078e023f */
[----:B------:R-:W-:Y:S01]  /*3250*/  LOP3.LUT R32, R8, 0xe4, RZ, 0xfc, !PT ;  /* 0x000000e408207812 */ /* 0x000fe200078efcff */
[----:B------:R-:W-:Y:S01]  /*3260*/  @!P6 IMAD.IADD R61, R61, 0x1, -R4 ;  /* 0x000000013d3de824 */ /* 0x000fe200078e0a04 */
[C---:B------:R-:W-:Y:S01]  /*3270*/  ISETP.GT.U32.AND P1, PT, R4.reuse, R55, PT ;  /* 0x000000370400720c */ /* 0x040fe20003f24070 */
[----:B------:R-:W-:Y:S01]  /*3280*/  IMAD.HI.U32 R26, R7, R65, RZ ;  /* 0x00000041071a7227 */ /* 0x000fe200078e00ff */
[----:B------:R-:W-:-:S02]  /*3290*/  ISETP.GT.U32.AND P6, PT, R4, R63, PT ;  /* 0x0000003f0400720c */ /* 0x000fc40003fc4070 */
[----:B------:R-:W-:Y:S01]  /*32a0*/  IABS R67, R32 ;  /* 0x0000002000437213 */ /* 0x000fe20000000000 */
[----:B------:R-:W-:Y:S02]  /*32b0*/  IMAD.MOV R26, RZ, RZ, -R26 ;  /* 0x000000ffff1a7224 */ /* 0x000fe400078e0a1a */
[--C-:B------:R-:W-:Y:S01]  /*32c0*/  @!P3 IMAD.IADD R57, R57, 0x1, -R4.reuse ;  /* 0x000000013939b824 */ /* 0x100fe200078e0a04 */
[----:B------:R-:W-:Y:S01]  /*32d0*/  ISETP.GE.AND P3, PT, R28, RZ, PT ;  /* 0x000000ff1c00720c */ /* 0x000fe20003f66270 */
[----:B------:R-:W-:Y:S01]  /*32e0*/  @!P5 IMAD.IADD R59, R59, 0x1, -R4 ;  /* 0x000000013b3bd824 */ /* 0x000fe200078e0a04 */
[----:B------:R-:W-:Y:S01]  /*32f0*/  ISETP.GE.AND P5, PT, R30, RZ, PT ;  /* 0x000000ff1e00720c */ /* 0x000fe20003fa6270 */
[----:B------:R-:W-:Y:S01]  /*3300*/  IMAD.HI.U32 R28, R7, R67, RZ ;  /* 0x00000043071c7227 */ /* 0x000fe200078e00ff */
[----:B------:R-:W-:-:S03]  /*3310*/  LOP3.LUT R30, R8, 0xe8, RZ, 0xfc, !PT ;  /* 0x000000e8081e7812 */ /* 0x000fc600078efcff */
[C---:B------:R-:W-:Y:S01]  /*3320*/  IMAD R65, R4.reuse, R26, R65 ;  /* 0x0000001a04417224 */ /* 0x040fe200078e0241 */
[----:B------:R-:W-:Y:S01]  /*3330*/  IABS R69, R30 ;  /* 0x0000001e00457213 */ /* 0x000fe20000000000 */
[----:B------:R-:W-:Y:S02]  /*3340*/  IMAD.MOV R28, RZ, RZ, -R28 ;  /* 0x000000ffff1c7224 */ /* 0x000fe400078e0a1c */
[--C-:B------:R-:W-:Y:S01]  /*3350*/  @!P6 IMAD.IADD R63, R63, 0x1, -R4.reuse ;  /* 0x000000013f3fe824 */ /* 0x100fe200078e0a04 */
[----:B------:R-:W-:Y:S01]  /*3360*/  ISETP.GT.U32.AND P6, PT, R4, R65, PT ;  /* 0x000000410400720c */ /* 0x000fe20003fc4070 */
[----:B------:R-:W-:Y:S01]  /*3370*/  @!P1 IMAD.IADD R55, R55, 0x1, -R4 ;  /* 0x0000000137379824 */ /* 0x000fe200078e0a04 */
[----:B------:R-:W-:Y:S01]  /*3380*/  ISETP.GE.AND P1, PT, R34, RZ, PT ;  /* 0x000000ff2200720c */ /* 0x000fe20003f26270 */
[----:B------:R-:W-:Y:S01]  /*3390*/  IMAD R67, R4, R28, R67 ;  /* 0x0000001c04437224 */ /* 0x000fe200078e0243 */
[C---:B------:R-:W-:Y:S01]  /*33a0*/  LOP3.LUT R34, R8.reuse, 0xec, RZ, 0xfc, !PT ;  /* 0x000000ec08227812 */ /* 0x040fe200078efcff */
[----:B------:R-:W-:Y:S01]  /*33b0*/  IMAD.HI.U32 R26, R7, R75, RZ ;  /* 0x0000004b071a7227 */ /* 0x000fe200078e00ff */
[----:B------:R-:W-:-:S02]  /*33c0*/  LOP3.LUT R28, R8, 0xf8, RZ, 0xfc, !PT ;  /* 0x000000f8081c7812 */ /* 0x000fc400078efcff */
[----:B------:R-:W-:Y:S01]  /*33d0*/  IABS R73, R34 ;  /* 0x0000002200497213 */ /* 0x000fe20000000000 */
[----:B------:R-:W-:Y:S01]  /*33e0*/  IMAD.HI.U32 R8, R7, R69, RZ ;  /* 0x0000004507087227 */ /* 0x000fe200078e00ff */
[----:B------:R-:W-:-:S03]  /*33f0*/  IABS R79, R28 ;  /* 0x0000001c004f7213 */ /* 0x000fc60000000000 */
[----:B------:R-:W-:Y:S02]  /*3400*/  IMAD.MOV R8, RZ, RZ, -R8 ;  /* 0x000000ffff087224 */ /* 0x000fe400078e0a08 */
[----:B------:R-:W-:Y:S01]  /*3410*/  @!P6 IMAD.IADD R65, R65, 0x1, -R4 ;  /* 0x000000014141e824 */ /* 0x000fe200078e0a04 */
[C---:B------:R-:W-:Y:S01]  /*3420*/  ISETP.GT.U32.AND P6, PT, R4.reuse, R67, PT ;  /* 0x000000430400720c */ /* 0x040fe20003fc4070 */
[----:B------:R-:W-:Y:S02]  /*3430*/  IMAD R69, R4, R8, R69 ;  /* 0x0000000804457224 */ /* 0x000fe400078e0245 */
[----:B------:R-:W-:-:S04]  /*3440*/  IMAD.HI.U32 R24, R7, R73, RZ ;  /* 0x0000004907187227 */ /* 0x000fc800078e00ff */
[----:B------:R-:W-:-:S04]  /*3450*/  IMAD.HI.U32 R8, R7, R77, RZ ;  /* 0x0000004d07087227 */ /* 0x000fc800078e00ff */
[----:B------:R-:W-:-:S04]  /*3460*/  IMAD.HI.U32 R7, R7, R79, RZ ;  /* 0x0000004f07077227 */ /* 0x000fc800078e00ff */
[----:B------:R-:W-:Y:S02]  /*3470*/  IMAD.MOV R7, RZ, RZ, -R7 ;  /* 0x000000ffff077224 */ /* 0x000fe400078e0a07 */
[----:B------:R-:W-:Y:S01]  /*3480*/  @!P4 IMAD.MOV R55, RZ, RZ, -R55 ;  /* 0x000000ffff37c224 */ /* 0x000fe200078e0a37 */
[C---:B------:R-:W-:Y:S01]  /*3490*/  ISETP.GT.U32.AND P4, PT, R4.reuse, R63, PT ;  /* 0x0000003f0400720c */ /* 0x040fe20003f84070 */
[C---:B------:R-:W-:Y:S01]  /*34a0*/  IMAD R79, R4.reuse, R7, R79 ;  /* 0x00000007044f7224 */ /* 0x040fe200078e024f */
[----:B------:R-:W-:Y:S01]  /*34b0*/  LOP3.LUT R7, RZ, R25, RZ, 0x33, !PT ;  /* 0x00000019ff077212 */ /* 0x000fe200078e33ff */
[----:B------:R-:W-:Y:S01]  /*34c0*/  @!P0 IMAD.MOV R57, RZ, RZ, -R57 ;  /* 0x000000ffff398224 */ /* 0x000fe200078e0a39 */
[C---:B------:R-:W-:Y:S01]  /*34d0*/  ISETP.GT.U32.AND P0, PT, R4.reuse, R65, PT ;  /* 0x000000410400720c */ /* 0x040fe20003f04070 */
[----:B------:R-:W-:Y:S01]  /*34e0*/  @!P6 IMAD.IADD R67, R67, 0x1, -R4 ;  /* 0x000000014343e824 */ /* 0x000fe200078e0a04 */
[----:B------:R-:W-:Y:S01]  /*34f0*/  ISETP.GT.U32.AND P6, PT, R4, R79, PT ;  /* 0x0000004f0400720c */ /* 0x000fe20003fc4070 */
[----:B------:R-:W-:-:S02]  /*3500*/  IMAD.MOV R26, RZ, RZ, -R26 ;  /* 0x000000ffff1a7224 */ /* 0x000fc400078e0a1a */
[----:B------:R-:W-:Y:S02]  /*3510*/  IMAD.MOV R24, RZ, RZ, -R24 ;  /* 0x000000ffff187224 */ /* 0x000fe400078e0a18 */
[----:B------:R-:W-:Y:S02]  /*3520*/  IMAD.MOV R8, RZ, RZ, -R8 ;  /* 0x000000ffff087224 */ /* 0x000fe400078e0a08 */
[C---:B------:R-:W-:Y:S02]  /*3530*/  IMAD R75, R4.reuse, R26, R75 ;  /* 0x0000001a044b7224 */ /* 0x040fe400078e024b */
[C---:B------:R-:W-:Y:S02]  /*3540*/  IMAD R73, R4.reuse, R24, R73 ;  /* 0x0000001804497224 */ /* 0x040fe400078e0249 */
[C---:B------:R-:W-:Y:S02]  /*3550*/  IMAD R77, R4.reuse, R8, R77 ;  /* 0x00000008044d7224 */ /* 0x040fe400078e024d */
[--C-:B------:R-:W-:Y:S01]  /*3560*/  @!P4 IMAD.IADD R63, R63, 0x1, -R4.reuse ;  /* 0x000000013f3fc824 */ /* 0x100fe200078e0a04 */
[C---:B------:R-:W-:Y:S01]  /*3570*/  ISETP.GT.U32.AND P4, PT, R4.reuse, R75, PT ;  /* 0x0000004b0400720c */ /* 0x040fe20003f84070 */
[----:B------:R-:W-:Y:S01]  /*3580*/  @!P2 IMAD.MOV R59, RZ, RZ, -R59 ;  /* 0x000000ffff3ba224 */ /* 0x000fe200078e0a3b */
[C---:B------:R-:W-:Y:S01]  /*3590*/  ISETP.GT.U32.AND P2, PT, R4.reuse, R69, PT ;  /* 0x000000450400720c */ /* 0x040fe20003f44070 */
[----:B------:R-:W-:Y:S01]  /*35a0*/  @!P1 IMAD.MOV R61, RZ, RZ, -R61 ;  /* 0x000000ffff3d9224 */ /* 0x000fe200078e0a3d */
[C---:B------:R-:W-:Y:S01]  /*35b0*/  ISETP.GT.U32.AND P1, PT, R4.reuse, R73, PT ;  /* 0x000000490400720c */ /* 0x040fe20003f24070 */
[--C-:B------:R-:W-:Y:S01]  /*35c0*/  @!P0 IMAD.IADD R65, R65, 0x1, -R4.reuse ;  /* 0x0000000141418824 */ /* 0x100fe200078e0a04 */
[----:B------:R-:W-:Y:S01]  /*35d0*/  ISETP.GT.U32.AND P0, PT, R4, R77, PT ;  /* 0x0000004d0400720c */ /* 0x000fe20003f04070 */
[----:B------:R-:W-:-:S02]  /*35e0*/  @!P6 IMAD.IADD R79, R79, 0x1, -R4 ;  /* 0x000000014f4fe824 */ /* 0x000fc400078e0a04 */
[----:B------:R-:W-:Y:S02]  /*35f0*/  @!P5 IMAD.MOV R65, RZ, RZ, -R65 ;  /* 0x000000ffff41d224 */ /* 0x000fe400078e0a41 */
[----:B------:R-:W-:Y:S01]  /*3600*/  @!P3 IMAD.MOV R63, RZ, RZ, -R63 ;  /* 0x000000ffff3fb224 */ /* 0x000fe200078e0a3f */
[----:B------:R-:W-:Y:S01]  /*3610*/  ISETP.GT.U32.AND P5, PT, R4, R79, PT ;  /* 0x0000004f0400720c */ /* 0x000fe20003fa4070 */
[--C-:B------:R-:W-:Y:S02]  /*3620*/  @!P4 IMAD.IADD R75, R75, 0x1, -R4.reuse ;  /* 0x000000014b4bc824 */ /* 0x100fe400078e0a04 */
[--C-:B------:R-:W-:Y:S01]  /*3630*/  @!P2 IMAD.IADD R69, R69, 0x1, -R4.reuse ;  /* 0x000000014545a824 */ /* 0x100fe200078e0a04 */
[----:B------:R-:W-:Y:S01]  /*3640*/  ISETP.GE.AND P2, PT, R32, RZ, PT ;  /* 0x000000ff2000720c */ /* 0x000fe20003f46270 */
[--C-:B------:R-:W-:Y:S01]  /*3650*/  @!P1 IMAD.IADD R73, R73, 0x1, -R4.reuse ;  /* 0x0000000149499824 */ /* 0x100fe200078e0a04 */
[C---:B------:R-:W-:Y:S01]  /*3660*/  ISETP.GT.U32.AND P1, PT, R4.reuse, R67, PT ;  /* 0x000000430400720c */ /* 0x040fe20003f24070 */
[----:B------:R-:W-:Y:S01]  /*3670*/  @!P0 IMAD.IADD R77, R77, 0x1, -R4 ;  /* 0x000000014d4d8824 */ /* 0x000fe200078e0a04 */
[----:B------:R-:W-:-:S02]  /*3680*/  ISETP.GT.U32.AND P0, PT, R4, R75, PT ;  /* 0x0000004b0400720c */ /* 0x000fc40003f04070 */
[C---:B------:R-:W-:Y:S02]  /*3690*/  ISETP.GT.U32.AND P3, PT, R4.reuse, R69, PT ;  /* 0x000000450400720c */ /* 0x040fe40003f64070 */
[C---:B------:R-:W-:Y:S01]  /*36a0*/  ISETP.GT.U32.AND P4, PT, R4.reuse, R73, PT ;  /* 0x000000490400720c */ /* 0x040fe20003f84070 */
[--C-:B------:R-:W-:Y:S01]  /*36b0*/  @!P5 IMAD.IADD R79, R79, 0x1, -R4.reuse ;  /* 0x000000014f4fd824 */ /* 0x100fe200078e0a04 */
[----:B------:R-:W-:Y:S02]  /*36c0*/  ISETP.GT.U32.AND P6, PT, R4, R77, PT ;  /* 0x0000004d0400720c */ /* 0x000fe40003fc4070 */
[----:B------:R-:W-:Y:S01]  /*36d0*/  ISETP.NE.AND P5, PT, R25, RZ, PT ;  /* 0x000000ff1900720c */ /* 0x000fe20003fa5270 */
[C---:B------:R-:W-:Y:S02]  /*36e0*/  IMAD R25, R122.reuse, 0x2, R93 ;  /* 0x000000027a197824 */ /* 0x040fe400078e025d */
[--C-:B------:R-:W-:Y:S01]  /*36f0*/  @!P1 IMAD.IADD R67, R67, 0x1, -R4.reuse ;  /* 0x0000000143439824 */ /* 0x100fe200078e0a04 */
[----:B------:R-:W-:Y:S01]  /*3700*/  SEL R44, R7, R11, !P5 ;  /* 0x0000000b072c7207 */ /* 0x000fe20006800000 */
[----:B------:R-:W-:Y:S01]  /*3710*/  IMAD R95, R122, 0x2, R25 ;  /* 0x000000027a5f7824 */ /* 0x000fe200078e0219 */
[----:B------:R-:W-:Y:S01]  /*3720*/  ISETP.GE.AND P1, PT, R30, RZ, PT ;  /* 0x000000ff1e00720c */ /* 0x000fe20003f26270 */
[--C-:B------:R-:W-:Y:S01]  /*3730*/  @!P0 IMAD.IADD R75, R75, 0x1, -R4.reuse ;  /* 0x000000014b4b8824 */ /* 0x100fe200078e0a04 */
[----:B------:R-:W-:Y:S01]  /*3740*/  ISETP.GE.AND P0, PT, R38, RZ, PT ;  /* 0x000000ff2600720c */ /* 0x000fe20003f06270 */
[----:B------:R-:W-:Y:S01]  /*3750*/  IMAD R11, R122, 0x4, R95 ;  /* 0x000000047a0b7824 */ /* 0x000fe200078e025f */
[----:B------:R-:W-:Y:S01]  /*3760*/  SEL R60, R7, R19, !P5 ;  /* 0x00000013073c7207 */ /* 0x000fe20006800000 */
[--C-:B------:R-:W-:Y:S01]  /*3770*/  @!P3 IMAD.IADD R69, R69, 0x1, -R4.reuse ;  /* 0x000000014545b824 */ /* 0x100fe200078e0a04 */
[----:B------:R-:W-:Y:S01]  /*3780*/  ISETP.GE.AND P3, PT, R34, RZ, PT ;  /* 0x000000ff2200720c */ /* 0x000fe20003f66270 */
[--C-:B------:R-:W-:Y:S01]  /*3790*/  @!P4 IMAD.IADD R73, R73, 0x1, -R4.reuse ;  /* 0x000000014949c824 */ /* 0x100fe200078e0a04 */
[----:B------:R-:W-:Y:S01]  /*37a0*/  ISETP.GE.AND P4, PT, R36, RZ, PT ;  /* 0x000000ff2400720c */ /* 0x000fe20003f86270 */
[----:B------:R-:W-:Y:S01]  /*37b0*/  @!P6 IMAD.IADD R77, R77, 0x1, -R4 ;  /* 0x000000014d4de824 */ /* 0x000fe200078e0a04 */
[----:B------:R-:W-:Y:S01]  /*37c0*/  ISETP.GE.AND P6, PT, R28, RZ, PT ;  /* 0x000000ff1c00720c */ /* 0x000fe20003fc6270 */
[C---:B------:R-:W-:Y:S01]  /*37d0*/  IMAD R19, R122.reuse, 0x2, R11 ;  /* 0x000000027a137824 */ /* 0x040fe200078e020b */
[----:B------:R-:W-:Y:S01]  /*37e0*/  LOP3.LUT R4, R3, 0x1f, RZ, 0xc0, !PT ;  /* 0x0000001f03047812 */ /* 0x000fe200078ec0ff */
[----:B------:R-:W-:Y:S01]  /*37f0*/  @!P1 IMAD.MOV R69, RZ, RZ, -R69 ;  /* 0x000000ffff459224 */ /* 0x000fe200078e0a45 */
[C---:B------:R-:W-:Y:S01]  /*3800*/  SEL R156, R7.reuse, R27, !P5 ;  /* 0x0000001b079c7207 */ /* 0x040fe20006800000 */
[----:B------:R-:W-:Y:S01]  /*3810*/  IMAD R27, R122, 0x2, R19 ;  /* 0x000000027a1b7824 */ /* 0x000fe200078e0213 */
[C---:B------:R-:W-:Y:S01]  /*3820*/  SEL R158, R7.reuse, R35, !P5 ;  /* 0x00000023079e7207 */ /* 0x040fe20006800000 */
[----:B------:R-:W-:Y:S01]  /*3830*/  IMAD R187, R4, R123, RZ ;  /* 0x0000007b04bb7224 */ /* 0x000fe200078e02ff */
[C---:B------:R-:W-:Y:S01]  /*3840*/  SEL R48, R7.reuse, R13, !P5 ;  /* 0x0000000d07307207 */ /* 0x040fe20006800000 */
[C---:B------:R-:W-:Y:S01]  /*3850*/  IMAD R35, R122.reuse, 0x2, R27 ;  /* 0x000000027a237824 */ /* 0x040fe200078e021b */
[----:B------:R-:W-:Y:S01]  /*3860*/  SEL R64, R7, R21, !P5 ;  /* 0x0000001507407207 */ /* 0x000fe20006800000 */
[----:B------:R-:W-:Y:S01]  /*3870*/  @!P0 IMAD.MOV R77, RZ, RZ, -R77 ;  /* 0x000000ffff4d8224 */ /* 0x000fe200078e0a4d */
[----:B---3--:R-:W-:Y:S01]  /*3880*/  IADD3 R36, P0, PT, R5, UR8, RZ ;  /* 0x0000000805247c10 */ /* 0x008fe2000ff1e0ff */
[----:B------:R-:W-:Y:S01]  /*3890*/  @!P2 IMAD.MOV R67, RZ, RZ, -R67 ;  /* 0x000000ffff43a224 */ /* 0x000fe200078e0a43 */
[----:B------:R-:W-:Y:S01]  /*38a0*/  IADD3 R180, P1, PT, R187, UR10, RZ ;  /* 0x0000000abbb47c10 */ /* 0x000fe2000ff3e0ff */
[----:B------:R-:W-:Y:S01]  /*38b0*/  @!P3 IMAD.MOV R73, RZ, RZ, -R73 ;  /* 0x000000ffff49b224 */ /* 0x000fe200078e0a49 */
[C---:B------:R-:W-:Y:S01]  /*38c0*/  SEL R157, R7.reuse, R31, !P5 ;  /* 0x0000001f079d7207 */ /* 0x040fe20006800000 */
[----:B------:R-:W-:Y:S01]  /*38d0*/  @!P4 IMAD.MOV R75, RZ, RZ, -R75 ;  /* 0x000000ffff4bc224 */ /* 0x000fe200078e0a4b */
[C---:B------:R-:W-:Y:S01]  /*38e0*/  SEL R94, R7.reuse, R37, !P5 ;  /* 0x00000025075e7207 */ /* 0x040fe20006800000 */
[----:B------:R-:W-:Y:S01]  /*38f0*/  @!P6 IMAD.MOV R79, RZ, RZ, -R79 ;  /* 0x000000ffff4fe224 */ /* 0x000fe200078e0a4f */
[----:B------:R-:W-:Y:S01]  /*3900*/  SEL R159, R7, R39, !P5 ;  /* 0x00000027079f7207 */ /* 0x000fe20006800000 */
[----:B------:R-:W-:Y:S01]  /*3910*/  IMAD R13, R122, 0x2, R35 ;  /* 0x000000027a0d7824 */ /* 0x000fe200078e0223 */
[----:B------:R-:W-:Y:S01]  /*3920*/  LEA.HI.X.SX32 R38, R5, UR9, 0x1, P0 ;  /* 0x0000000905267c11 */ /* 0x000fe200080f0eff */
[-C--:B------:R-:W-:Y:S01]  /*3930*/  IMAD R31, R135, R122.reuse, RZ ;  /* 0x0000007a871f7224 */ /* 0x080fe200078e02ff */
[----:B------:R-:W-:Y:S01]  /*3940*/  LEA.HI.X.SX32 R187, R187, UR11, 0x1, P1 ;  /* 0x0000000bbbbb7c11 */ /* 0x000fe200088f0eff */
[----:B------:R-:W-:Y:S01]  /*3950*/  IMAD R37, R137, R122, RZ ;  /* 0x0000007a89257224 */ /* 0x000fe200078e02ff */
[C---:B------:R-:W-:Y:S01]  /*3960*/  SEL R40, R7.reuse, R9, !P5 ;  /* 0x0000000907287207 */ /* 0x040fe20006800000 */
[----:B0-----:R-:W-:Y:S01]  /*3970*/  VIADD R5, R190, 0x1f ;  /* 0x0000001fbe057836 */ /* 0x001fe20000000000 */
[C---:B------:R-:W-:Y:S01]  /*3980*/  SEL R117, R7.reuse, R117, !P5 ;  /* 0x0000007507757207 */ /* 0x040fe20006800000 */
[----:B------:R-:W-:Y:S01]  /*3990*/  IMAD R21, R122, 0x2, R13 ;  /* 0x000000027a157824 */ /* 0x000fe200078e020d */
[----:B------:R-:W-:-:S02]  /*39a0*/  SEL R42, R7, R10, !P5 ;  /* 0x0000000a072a7207 */ /* 0x000fc40006800000 */
[C---:B------:R-:W-:Y:S02]  /*39b0*/  SEL R116, R7.reuse, R116, !P5 ;  /* 0x0000007407747207 */ /* 0x040fe40006800000 */
[C---:B------:R-:W-:Y:S02]  /*39c0*/  SEL R121, R7.reuse, R121, !P5 ;  /* 0x0000007907797207 */ /* 0x040fe40006800000 */
[C---:B------:R-:W-:Y:S02]  /*39d0*/  SEL R46, R7.reuse, R12, !P5 ;  /* 0x0000000c072e7207 */ /* 0x040fe40006800000 */
[C---:B------:R-:W-:Y:S02]  /*39e0*/  SEL R120, R7.reuse, R120, !P5 ;  /* 0x0000007807787207 */ /* 0x040fe40006800000 */
[C---:B------:R-:W-:Y:S02]  /*39f0*/  SEL R127, R7.reuse, R127, !P5 ;  /* 0x0000007f077f7207 */ /* 0x040fe40006800000 */
        /* <DEDUP_REMOVED lines=46> */
[----:B------:R-:W-:Y:S02]  /*3ce0*/  SEL R39, R7, R6, !P5 ;  /* 0x0000000607277207 */ /* 0x000fe40006800000 */
[----:B------:R-:W-:Y:S01]  /*3cf0*/  ISETP.NE.U32.AND P1, PT, R132, RZ, PT ;  /* 0x000000ff8400720c */ /* 0x000fe20003f25070 */
[----:B------:R-:W-:-:S12]  /*3d00*/  BRA.U UP0, `(.L_x_5) ;  /* 0x0000000100187547 */ /* 0x000fd8000b800000 */
[----:B------:R-:W-:Y:S01]  /*3d10*/  ELECT P0, URZ, PT ;  /* 0x0000000000ff782f */ /* 0x000fe20003800000 */
[----:B------:R-:W-:Y:S01]  /*3d20*/  IMAD.MOV.U32 R6, RZ, RZ, 0x1 ;  /* 0x00000001ff067424 */ /* 0x000fe200078e00ff */
[----:B------:R-:W-:Y:S01]  /*3d30*/  UMOV UR4, 0x40 ;  /* 0x0000004000047882 */ /* 0x000fe20000000000 */
[----:B------:R-:W-:Y:S01]  /*3d40*/  UVIRTCOUNT.DEALLOC.SMPOOL 0x80 ;  /* 0x000000800000784c */ /* 0x000fe20000000000 */
[----:B------:R-:W-:-:S09]  /*3d50*/  ULEA UR4, UR5, UR4, 0x18 ;  /* 0x0000000405047291 */ /* 0x000fd2000f8ec0ff */
[----:B------:R0:W-:Y:S03]  /*3d60*/  @P0 STS.U8 [UR4], R6 ;  /* 0x00000006ff000988 */ /* 0x0001e60008000004 */
.L_x_5:
[-C--:B0-----:R-:W-:Y:S01]  /*3d70*/  IADD3 R6, P3, PT, R81, R36.reuse, RZ ;  /* 0x0000002451067210 */ /* 0x081fe20007f7e0ff */
[----:B------:R-:W-:Y:S01]  /*3d80*/  IMAD R29, R122, 0x2, R21 ;  /* 0x000000027a1d7824 */ /* 0x000fe200078e0215 */
[-C--:B------:R-:W-:Y:S01]  /*3d90*/  IADD3 R10, P0, PT, R11, R36.reuse, RZ ;  /* 0x000000240b0a7210 */ /* 0x080fe20007f1e0ff */
[----:B------:R-:W-:Y:S01]  /*3da0*/  IMAD R40, R40, UR7, RZ ;  /* 0x0000000728287c24 */ /* 0x000fe2000f8e02ff */
[-C--:B------:R-:W-:Y:S01]  /*3db0*/  IADD3 R12, P2, PT, R13, R36.reuse, RZ ;  /* 0x000000240d0c7210 */ /* 0x080fe20007f5e0ff */
[----:B------:R-:W-:Y:S01]  /*3dc0*/  IMAD R41, R39, UR7, RZ ;  /* 0x0000000727297c24 */ /* 0x000fe2000f8e02ff */
[-C--:B------:R-:W-:Y:S01]  /*3dd0*/  IADD3 R14, P4, PT, R85, R36.reuse, RZ ;  /* 0x00000024550e7210 */ /* 0x080fe20007f9e0ff */
[----:B------:R-:W-:Y:S01]  /*3de0*/  STTM.16dp32bit_t0_t15.x128 tmem[UR12], RZ ;  /* 0x000000ff000079ed */ /* 0x000fe20008b8000c */
[----:B------:R-:W-:Y:S01]  /*3df0*/  STTM.16dp32bit_t16_t31.x128 tmem[UR12+0x80], RZ ;  /* 0x000080ff000079ed */ /* 0x000fe20008ba000c */
[----:B------:R-:W-:Y:S01]  /*3e00*/  IADD3 R16, P5, PT, R25, R36, RZ ;  /* 0x0000002419107210 */ /* 0x000fe20007fbe0ff */
[----:B------:R-:W0:Y:S01]  /*3e10*/  FENCE.VIEW.ASYNC.T ;  /* 0x00000000000073c6 */ /* 0x000e220000000200 */
[-C--:B------:R-:W-:Y:S01]  /*3e20*/  LEA.HI.X.SX32 R7, R81, R38.reuse, 0x1, P3 ;  /* 0x0000002651077211 */ /* 0x080fe200018f0eff */
[----:B------:R-:W-:Y:S01]  /*3e30*/  IMAD R43, R42, UR7, RZ ;  /* 0x000000072a2b7c24 */ /* 0x000fe2000f8e02ff */
[-C--:B------:R-:W-:Y:S01]  /*3e40*/  LEA.HI.X.SX32 R11, R11, R38.reuse, 0x1, P0 ;  /* 0x000000260b0b7211 */ /* 0x080fe200000f0eff */
[----:B0-----:R-:W-:Y:S01]  /*3e50*/  VOTEU.ALL UP1, P1 ;  /* 0x0000000000ff7886 */ /* 0x001fe20000820000 */
[-C--:B------:R-:W-:Y:S01]  /*3e60*/  LEA.HI.X.SX32 R13, R13, R38.reuse, 0x1, P2 ;  /* 0x000000260d0d7211 */ /* 0x080fe200010f0eff */
[----:B------:R-:W-:Y:S01]  /*3e70*/  UMOV UR4, 0x1 ;  /* 0x0000000100047882 */ /* 0x000fe20000000000 */
[----:B------:R-:W-:Y:S01]  /*3e80*/  LEA.HI.X.SX32 R15, R85, R38, 0x1, P4 ;  /* 0x00000026550f7211 */ /* 0x000fe200020f0eff */
[----:B------:R-:W-:Y:S01]  /*3e90*/  UIADD3 UR10, UPT, UPT, UR15, 0x5000, URZ ;  /* 0x000050000f0a7890 */ /* 0x000fe2000fffe0ff */
[-C--:B------:R-:W-:Y:S01]  /*3ea0*/  IADD3 R18, P3, PT, R19, R36.reuse, RZ ;  /* 0x0000002413127210 */ /* 0x080fe20007f7e0ff */
[----:B------:R-:W-:Y:S01]  /*3eb0*/  VOTEU.ALL UP2, P1 ;  /* 0x0000000000ff7886 */ /* 0x000fe20000840000 */
[----:B------:R-:W-:-:S02]  /*3ec0*/  IADD3 R20, P0, PT, R21, R36, RZ ;  /* 0x0000002415147210 */ /* 0x000fc40007f1e0ff */
[-C--:B------:R-:W-:Y:S02]  /*3ed0*/  IADD3 R22, P2, PT, R87, R36.reuse, RZ ;  /* 0x0000002457167210 */ /* 0x080fe40007f5e0ff */
[-C--:B------:R-:W-:Y:S02]  /*3ee0*/  IADD3 R24, P4, PT, R95, R36.reuse, RZ ;  /* 0x000000245f187210 */ /* 0x080fe40007f9e0ff */
[----:B------:R-:W-:Y:S01]  /*3ef0*/  IADD3 R8, P6, PT, R93, R36, RZ ;  /* 0x000000245d087210 */ /* 0x000fe20007fde0ff */
[----:B------:R-:W-:Y:S01]  /*3f00*/  IMAD R47, R46, UR7, RZ ;  /* 0x000000072e2f7c24 */ /* 0x000fe2000f8e02ff */
[----:B------:R-:W-:Y:S01]  /*3f10*/  LEA.HI.X.SX32 R17, R25, R38, 0x1, P5 ;  /* 0x0000002619117211 */ /* 0x000fe200028f0eff */
[----:B------:R-:W-:Y:S01]  /*3f20*/  IMAD R51, R50, UR7, RZ ;  /* 0x0000000732337c24 */ /* 0x000fe2000f8e02ff */
[----:B------:R-:W-:Y:S01]  /*3f30*/  IADD3 R26, P5, PT, R27, R36, RZ ;  /* 0x000000241b1a7210 */ /* 0x000fe20007fbe0ff */
[----:B------:R-:W-:Y:S01]  /*3f40*/  IMAD R45, R44, UR7, RZ ;  /* 0x000000072c2d7c24 */ /* 0x000fe2000f8e02ff */
[-C--:B------:R-:W-:Y:S01]  /*3f50*/  LEA.HI.X.SX32 R19, R19, R38.reuse, 0x1, P3 ;  /* 0x0000002613137211 */ /* 0x080fe200018f0eff */
[----:B------:R-:W-:Y:S01]  /*3f60*/  IMAD R55, R54, UR7, RZ ;  /* 0x0000000736377c24 */ /* 0x000fe2000f8e02ff */
[-C--:B------:R-:W-:Y:S01]  /*3f70*/  LEA.HI.X.SX32 R21, R21, R38.reuse, 0x1, P0 ;  /* 0x0000002615157211 */ /* 0x080fe200000f0eff */
[----:B------:R-:W-:Y:S01]  /*3f80*/  IMAD R49, R48, UR7, RZ ;  /* 0x0000000730317c24 */ /* 0x000fe2000f8e02ff */
[-C--:B------:R-:W-:Y:S01]  /*3f90*/  LEA.HI.X.SX32 R23, R87, R38.reuse, 0x1, P2 ;  /* 0x0000002657177211 */ /* 0x080fe200010f0eff */
[----:B------:R-:W-:Y:S01]  /*3fa0*/  IMAD R59, R58, UR7, RZ ;  /* 0x000000073a3b7c24 */ /* 0x000fe2000f8e02ff */
[----:B------:R-:W-:Y:S01]  /*3fb0*/  LEA.HI.X.SX32 R25, R95, R38, 0x1, P4 ;  /* 0x000000265f197211 */ /* 0x000fe200020f0eff */
[----:B------:R-:W-:Y:S01]  /*3fc0*/  UMOV UR13, UR10 ;  /* 0x0000000a000d7c82 */ /* 0x000fe20008000000 */
[----:B------:R-:W-:-:S02]  /*3fd0*/  IADD3 R28, P3, PT, R29, R36, RZ ;  /* 0x000000241d1c7210 */ /* 0x000fc40007f7e0ff */
[-C--:B------:R-:W-:Y:S02]  /*3fe0*/  IADD3 R30, P0, PT, R31, R36.reuse, RZ ;  /* 0x000000241f1e7210 */ /* 0x080fe40007f1e0ff */
[-C--:B------:R-:W-:Y:S02]  /*3ff0*/  IADD3 R32, P2, PT, R91, R36.reuse, RZ ;  /* 0x000000245b207210 */ /* 0x080fe40007f5e0ff */
[----:B------:R-:W-:Y:S02]  /*4000*/  IADD3 R34, P4, PT, R35, R36, RZ ;  /* 0x0000002423227210 */ /* 0x000fe40007f9e0ff */
[----:B------:R-:W-:Y:S02]  /*4010*/  LEA.HI.X.SX32 R27, R27, R38, 0x1, P5 ;  /* 0x000000261b1b7211 */ /* 0x000fe400028f0eff */
[----:B------:R-:W-:Y:S02]  /*4020*/  IADD3 R36, P5, PT, R37, R36, RZ ;  /* 0x0000002425247210 */ /* 0x000fe40007fbe0ff */
[----:B------:R-:W-:-:S02]  /*4030*/  LEA.HI.X.SX32 R9, R93, R38, 0x1, P6 ;  /* 0x000000265d097211 */ /* 0x000fc400030f0eff */
[-C--:B------:R-:W-:Y:S02]  /*4040*/  LEA.HI.X.SX32 R29, R29, R38.reuse, 0x1, P3 ;  /* 0x000000261d1d7211 */ /* 0x080fe400018f0eff */
[-C--:B------:R-:W-:Y:S02]  /*4050*/  LEA.HI.X.SX32 R31, R31, R38.reuse, 0x1, P0 ;  /* 0x000000261f1f7211 */ /* 0x080fe400000f0eff */
[-C--:B------:R-:W-:Y:S02]  /*4060*/  LEA.HI.X.SX32 R33, R91, R38.reuse, 0x1, P2 ;  /* 0x000000265b217211 */ /* 0x080fe400010f0eff */
[-C--:B------:R-:W-:Y:S02]  /*4070*/  LEA.HI.X.SX32 R35, R35, R38.reuse, 0x1, P4 ;  /* 0x0000002623237211 */ /* 0x080fe400020f0eff */
[----:B------:R-:W-:Y:S02]  /*4080*/  LEA.HI.X.SX32 R37, R37, R38, 0x1, P5 ;  /* 0x0000002625257211 */ /* 0x000fe400028f0eff */
[----:B------:R-:W-:Y:S01]  /*4090*/  IADD3 R38, P3, PT, R40, R180, RZ ;  /* 0x000000b428267210 */ /* 0x000fe20007f7e0ff */
[----:B------:R-:W-:-:S04]  /*40a0*/  @!UP1 UIADD3 UR8, UPT, UPT, -UR4, 0x100000, URZ ;  /* 0x0010000004089890 */ /* 0x000fc8000fffe1ff */
[----:B------:R-:W-:Y:S02]  /*40b0*/  @!UP1 USHF.L.U32 UR9, UR8, 0xb, URZ ;  /* 0x0000000b08099899 */ /* 0x000fe400080006ff */
[----:B------:R-:W-:Y:S01]  /*40c0*/  @!UP1 USHF.L.U32 UR8, UR8, 0x1, URZ ;  /* 0x0000000108089899 */ /* 0x000fe200080006ff */
[----:B------:R-:W-:Y:S01]  /*40d0*/  BAR.SYNC.DEFER_BLOCKING 0x0 ;  /* 0x0000000000007b1d */ /* 0x000fe20000010000 */
[-C--:B------:R-:W-:Y:S02]  /*40e0*/  LEA.HI.X.SX32 R39, R40, R187.reuse, 0x1, P3 ;  /* 0x000000bb28277211 */ /* 0x080fe400018f0eff */
[----:B------:R-:W-:Y:S01]  /*40f0*/  IADD3 R40, P4, PT, R41, R180, RZ ;  /* 0x000000b429287210 */ /* 0x000fe20007f9e0ff */
[----:B------:R-:W-:Y:S01]  /*4100*/  IMAD R53, R52, UR7, RZ ;  /* 0x0000000734357c24 */ /* 0x000fe2000f8e02ff */
[----:B------:R-:W-:Y:S02]  /*4110*/  ISETP.GT.AND P0, PT, R5, 0x1f, PT ;  /* 0x0000001f0500780c */ /* 0x000fe40003f04270 */
[----:B------:R-:W-:-:S02]  /*4120*/  LEA.HI.X.SX32 R41, R41, R187, 0x1, P4 ;  /* 0x000000bb29297211 */ /* 0x000fc400020f0eff */
[-C--:B------:R-:W-:Y:S02]  /*4130*/  IADD3 R46, P4, PT, R47, R180.reuse, RZ ;  /* 0x000000b42f2e7210 */ /* 0x080fe40007f9e0ff */
[-C--:B------:R-:W-:Y:S02]  /*4140*/  IADD3 R42, P3, PT, R43, R180.reuse, RZ ;  /* 0x000000b42b2a7210 */ /* 0x080fe40007f7e0ff */
[-C--:B------:R-:W-:Y:S02]  /*4150*/  LEA.HI.X.SX32 R47, R47, R187.reuse, 0x1, P4 ;  /* 0x000000bb2f2f7211 */ /* 0x080fe400020f0eff */
[-C--:B------:R-:W-:Y:S02]  /*4160*/  IADD3 R50, P4, PT, R51, R180.reuse, RZ ;  /* 0x000000b433327210 */ /* 0x080fe40007f9e0ff */
[----:B------:R-:W-:Y:S02]  /*4170*/  LEA.HI.X.SX32 R43, R43, R187, 0x1, P3 ;  /* 0x000000bb2b2b7211 */ /* 0x000fe400018f0eff */
[----:B------:R-:W-:-:S02]  /*4180*/  IADD3 R44, P3, PT, R45, R180, RZ ;  /* 0x000000b42d2c7210 */ /* 0x000fc40007f7e0ff */
[-C--:B------:R-:W-:Y:S02]  /*4190*/  LEA.HI.X.SX32 R51, R51, R187.reuse, 0x1, P4 ;  /* 0x000000bb33337211 */ /* 0x080fe400020f0eff */
[-C--:B------:R-:W-:Y:S01]  /*41a0*/  IADD3 R54, P4, PT, R55, R180.reuse, RZ ;  /* 0x000000b437367210 */ /* 0x080fe20007f9e0ff */
[----:B------:R-:W-:Y:S01]  /*41b0*/  IMAD R63, R62, UR7, RZ ;  /* 0x000000073e3f7c24 */ /* 0x000fe2000f8e02ff */
[-C--:B------:R-:W-:Y:S01]  /*41c0*/  LEA.HI.X.SX32 R45, R45, R187.reuse, 0x1, P3 ;  /* 0x000000bb2d2d7211 */ /* 0x080fe200018f0eff */
[----:B------:R-:W0:Y:S02]  /*41d0*/  FENCE.VIEW.ASYNC.S ;  /* 0x00000000000073c6 */ /* 0x000e240000000000 */
[----:B0-----:R0:W1:Y:S01]  /*41e0*/  @!UP2 SYNCS.EXCH.64 URZ, [UR13], UR8 ;  /* 0x000000080dffa5b2 */ /* 0x0010620008000100 */
[----:B------:R-:W-:Y:S02]  /*41f0*/  IADD3 R48, P3, PT, R49, R180, RZ ;  /* 0x000000b431307210 */ /* 0x000fe40007f7e0ff */
[----:B------:R-:W-:-:S02]  /*4200*/  LEA.HI.X.SX32 R55, R55, R187, 0x1, P4 ;  /* 0x000000bb37377211 */ /* 0x000fc400020f0eff */
[-C--:B------:R-:W-:Y:S01]  /*4210*/  IADD3 R58, P4, PT, R59, R180.reuse, RZ ;  /* 0x000000b43b3a7210 */ /* 0x080fe20007f9e0ff */
[----:B------:R-:W-:Y:S01]  /*4220*/  IMAD R57, R56, UR7, RZ ;  /* 0x0000000738397c24 */ /* 0x000fe2000f8e02ff */
[-C--:B------:R-:W-:Y:S01]  /*4230*/  LEA.HI.X.SX32 R49, R49, R187.reuse, 0x1, P3 ;  /* 0x000000bb31317211 */ /* 0x080fe200018f0eff */
[----:B------:R-:W-:Y:S01]  /*4240*/  IMAD R67, R66, UR7, RZ ;  /* 0x0000000742437c24 */ /* 0x000fe2000f8e02ff */
[-C--:B------:R-:W-:Y:S02]  /*4250*/  IADD3 R52, P3, PT, R53, R180.reuse, RZ ;  /* 0x000000b435347210 */ /* 0x080fe40007f7e0ff */
[-C--:B------:R-:W-:Y:S02]  /*4260*/  LEA.HI.X.SX32 R59, R59, R187.reuse, 0x1, P4 ;  /* 0x000000bb3b3b7211 */ /* 0x080fe400020f0eff */
[-C--:B------:R-:W-:Y:S01]  /*4270*/  IADD3 R62, P4, PT, R63, R180.reuse, RZ ;  /* 0x000000b43f3e7210 */ /* 0x080fe20007f9e0ff */
[----:B------:R-:W-:Y:S01]  /*4280*/  IMAD R61, R60, UR7, RZ ;  /* 0x000000073c3d7c24 */ /* 0x000fe2000f8e02ff */
[----:B------:R-:W-:Y:S01]  /*4290*/  LEA.HI.X.SX32 R53, R53, R187, 0x1, P3 ;  /* 0x000000bb35357211 */ /* 0x000fe200018f0eff */
[----:B------:R-:W-:Y:S01]  /*42a0*/  IMAD R73, R71, UR7, RZ ;  /* 0x0000000747497c24 */ /* 0x000fe2000f8e02ff */
[----:B------:R-:W-:-:S02]  /*42b0*/  IADD3 R56, P3, PT, R57, R180, RZ ;  /* 0x000000b439387210 */ /* 0x000fc40007f7e0ff */
[-C--:B------:R-:W-:Y:S02]  /*42c0*/  LEA.HI.X.SX32 R63, R63, R187.reuse, 0x1, P4 ;  /* 0x000000bb3f3f7211 */ /* 0x080fe400020f0eff */
[----:B------:R-:W-:Y:S02]  /*42d0*/  IADD3 R66, P4, PT, R67, R180, RZ ;  /* 0x000000b443427210 */ /* 0x000fe40007f9e0ff */
[----:B------:R-:W-:Y:S01]  /*42e0*/  ISETP.LT.AND P2, PT, R4, R190, P0 ;  /* 0x000000be0400720c */ /* 0x000fe20000741270 */
[----:B------:R-:W-:Y:S01]  /*42f0*/  IMAD R65, R64, UR7, RZ ;  /* 0x0000000740417c24 */ /* 0x000fe2000f8e02ff */
[-C--:B------:R-:W-:Y:S01]  /*4300*/  LEA.HI.X.SX32 R57, R57, R187.reuse, 0x1, P3 ;  /* 0x000000bb39397211 */ /* 0x080fe200018f0eff */
[----:B------:R-:W-:Y:S01]  /*4310*/  IMAD R75, R70, UR7, RZ ;  /* 0x00000007464b7c24 */ /* 0x000fe2000f8e02ff */
[----:B------:R-:W-:Y:S02]  /*4320*/  IADD3 R60, P3, PT, R61, R180, RZ ;  /* 0x000000b43d3c7210 */ /* 0x000fe40007f7e0ff */
[----:B------:R-:W-:-:S02]  /*4330*/  LEA.HI.X.SX32 R67, R67, R187, 0x1, P4 ;  /* 0x000000bb43437211 */ /* 0x000fc400020f0eff */
[-C--:B------:R-:W-:Y:S02]  /*4340*/  IADD3 R70, P4, PT, R73, R180.reuse, RZ ;  /* 0x000000b449467210 */ /* 0x080fe40007f9e0ff */
[----:B------:R-:W-:Y:S01]  /*4350*/  LOP3.LUT R71, R133, 0x8, RZ, 0xfc, !PT ;  /* 0x0000000885477812 */ /* 0x000fe200078efcff */
[----:B------:R-:W-:Y:S01]  /*4360*/  IMAD R69, R68, UR7, RZ ;  /* 0x0000000744457c24 */ /* 0x000fe2000f8e02ff */
[-C--:B------:R-:W-:Y:S02]  /*4370*/  LEA.HI.X.SX32 R61, R61, R187.reuse, 0x1, P3 ;  /* 0x000000bb3d3d7211 */ /* 0x080fe400018f0eff */
[-C--:B------:R-:W-:Y:S02]  /*4380*/  IADD3 R64, P3, PT, R65, R180.reuse, RZ ;  /* 0x000000b441407210 */ /* 0x080fe40007f7e0ff */
[----:B------:R-:W-:Y:S02]  /*4390*/  LEA.HI.X.SX32 R73, R73, R187, 0x1, P4 ;  /* 0x000000bb49497211 */ /* 0x000fe400020f0eff */
[----:B------:R-:W-:-:S02]  /*43a0*/  IADD3 R72, P5, PT, R75, R180, RZ ;  /* 0x000000b44b487210 */ /* 0x000fc40007fbe0ff */
[----:B------:R-:W-:Y:S02]  /*43b0*/  ISETP.LT.AND P4, PT, R71, R190, P0 ;  /* 0x000000be4700720c */ /* 0x000fe40000781270 */
[----:B------:R-:W-:Y:S01]  /*43c0*/  LOP3.LUT R74, R133, 0x10, RZ, 0xfc, !PT ;  /* 0x00000010854a7812 */ /* 0x000fe200078efcff */
[----:B------:R-:W-:Y:S01]  /*43d0*/  @P2 IMAD.MOV.U32 R78, RZ, RZ, R70 ;  /* 0x000000ffff4e2224 */ /* 0x000fe200078e0046 */
[-C--:B------:R-:W-:Y:S01]  /*43e0*/  LEA.HI.X.SX32 R65, R65, R187.reuse, 0x1, P3 ;  /* 0x000000bb41417211 */ /* 0x080fe200018f0eff */
[----:B------:R-:W-:Y:S01]  /*43f0*/  @P2 IMAD.MOV.U32 R79, RZ, RZ, R73 ;  /* 0x000000ffff4f2224 */ /* 0x000fe200078e0049 */
[----:B------:R-:W-:Y:S01]  /*4400*/  PRMT R213, RZ, 0x7610, R213 ;  /* 0x00007610ffd57816 */ /* 0x000fe200000000d5 */
[----:B-1----:R-:W-:Y:S01]  /*4410*/  BAR.SYNC.DEFER_BLOCKING 0x0 ;  /* 0x0000000000007b1d */ /* 0x002fe20000010000 */
[----:B------:R-:W-:Y:S02]  /*4420*/  IADD3 R68, P3, PT, R69, R180, RZ ;  /* 0x000000b445447210 */ /* 0x000fe40007f7e0ff */
[----:B------:R-:W-:-:S02]  /*4430*/  LEA.HI.X.SX32 R75, R75, R187, 0x1, P5 ;  /* 0x000000bb4b4b7211 */ /* 0x000fc400028f0eff */
[-C--:B------:R-:W-:Y:S02]  /*4440*/  ISETP.LT.AND P5, PT, R74, R190.reuse, P0 ;  /* 0x000000be4a00720c */ /* 0x080fe400007a1270 */
[----:B------:R-:W-:Y:S02]  /*4450*/  LEA.HI.X.SX32 R69, R69, R187, 0x1, P3 ;  /* 0x000000bb45457211 */ /* 0x000fe400018f0eff */
[----:B------:R-:W-:Y:S02]  /*4460*/  PRMT R218, RZ, 0x7610, R218 ;  /* 0x00007610ffda7816 */ /* 0x000fe400000000da */
[C---:B------:R-:W-:Y:S02]  /*4470*/  ISETP.LT.AND P3, PT, R133.reuse, R190, P0 ;  /* 0x000000be8500720c */ /* 0x040fe40000761270 */
[----:B------:R-:W-:Y:S02]  /*4480*/  PRMT R215, RZ, 0x7610, R215 ;  /* 0x00007610ffd77816 */ /* 0x000fe400000000d7 */
[----:B------:R-:W-:-:S02]  /*4490*/  LOP3.LUT R76, R133, 0x18, RZ, 0xfc, !PT ;  /* 0x00000018854c7812 */ /* 0x000fc400078efcff */
[----:B------:R-:W-:Y:S02]  /*44a0*/  PRMT R220, RZ, 0x7610, R220 ;  /* 0x00007610ffdc7816 */ /* 0x000fe400000000dc */
[----:B------:R-:W-:Y:S01]  /*44b0*/  PRMT R252, RZ, 0x7610, R252 ;  /* 0x00007610fffc7816 */ /* 0x000fe200000000fc */
[----:B------:R1:W2:Y:S01]  /*44c0*/  @P2 LDG.E.U8 R213, desc[UR16][R78.64] ;  /* 0x000000104ed52981 */ /* 0x0002a2000c1e1100 */
[----:B------:R-:W-:-:S03]  /*44d0*/  PRMT R182, RZ, 0x7610, R182 ;  /* 0x00007610ffb67816 */ /* 0x000fc600000000b6 */
[----:B------:R-:W3:Y:S01]  /*44e0*/  @P4 LDG.E.U8 R218, desc[UR16][R8.64] ;  /* 0x0000001008da4981 */ /* 0x000ee2000c1e1100 */
[----:B------:R-:W-:Y:S02]  /*44f0*/  ISETP.LT.AND P4, PT, R76, R190, P0 ;  /* 0x000000be4c00720c */ /* 0x000fe40000781270 */
[----:B------:R-:W-:Y:S01]  /*4500*/  LOP3.LUT R77, R133, 0x2, RZ, 0xfc, !PT ;  /* 0x00000002854d7812 */ /* 0x000fe200078efcff */
[----:B------:R-:W4:Y:S01]  /*4510*/  @P5 LDG.E.U8 R220, desc[UR16][R10.64] ;  /* 0x000000100adc5981 */ /* 0x000f22000c1e1100 */
[----:B-1----:R-:W-:Y:S02]  /*4520*/  @P2 IMAD.MOV.U32 R78, RZ, RZ, R72 ;  /* 0x000000ffff4e2224 */ /* 0x002fe400078e0048 */
[----:B------:R-:W-:Y:S01]  /*4530*/  @P2 IMAD.MOV.U32 R79, RZ, RZ, R75 ;  /* 0x000000ffff4f2224 */ /* 0x000fe200078e004b */
[----:B------:R-:W5:Y:S04]  /*4540*/  @P3 LDG.E.U8 R182, desc[UR16][R6.64] ;  /* 0x0000001006b63981 */ /* 0x000f68000c1e1100 */
[----:B------:R1:W2:Y:S01]  /*4550*/  @P2 LDG.E.U8 R215, desc[UR16][R78.64] ;  /* 0x000000104ed72981 */ /* 0x0002a2000c1e1100 */
[----:B------:R-:W-:-:S02]  /*4560*/  PRMT R222, RZ, 0x7610, R222 ;  /* 0x00007610ffde7816 */ /* 0x000fc400000000de */
[----:B------:R-:W-:Y:S02]  /*4570*/  ISETP.LT.AND P3, PT, R77, R190, P0 ;  /* 0x000000be4d00720c */ /* 0x000fe40000761270 */
[----:B------:R-:W-:Y:S01]  /*4580*/  PRMT R224, RZ, 0x7610, R224 ;  /* 0x00007610ffe07816 */ /* 0x000fe200000000e0 */
[----:B------:R-:W-:Y:S01]  /*4590*/  IMAD R87, R83, UR7, RZ ;  /* 0x0000000753577c24 */ /* 0x000fe2000f8e02ff */
[----:B------:R-:W2:Y:S01]  /*45a0*/  @P4 LDG.E.U8 R222, desc[UR16][R12.64] ;  /* 0x000000100cde4981 */ /* 0x000ea2000c1e1100 */
[C---:B-1----:R-:W-:Y:S02]  /*45b0*/  LOP3.LUT R78, R133.reuse, 0xa, RZ, 0xfc, !PT ;  /* 0x0000000a854e7812 */ /* 0x042fe400078efcff */
[----:B------:R-:W-:Y:S02]  /*45c0*/  PRMT R184, RZ, 0x7610, R184 ;  /* 0x00007610ffb87816 */ /* 0x000fe400000000b8 */
[----:B------:R-:W-:Y:S02]  /*45d0*/  LOP3.LUT R82, R133, 0x1a, RZ, 0xfc, !PT ;  /* 0x0000001a85527812 */ /* 0x000fe400078efcff */
[----:B------:R-:W-:-:S02]  /*45e0*/  PRMT R226, RZ, 0x7610, R226 ;  /* 0x00007610ffe27816 */ /* 0x000fc400000000e2 */
[----:B------:R-:W-:Y:S01]  /*45f0*/  PRMT R219, RZ, 0x7610, R219 ;  /* 0x00007610ffdb7816 */ /* 0x000fe200000000db */
[----:B------:R-:W2:Y:S01]  /*4600*/  @P3 LDG.E.U8 R184, desc[UR16][R14.64] ;  /* 0x000000100eb83981 */ /* 0x000ea2000c1e1100 */
[----:B------:R-:W-:Y:S02]  /*4610*/  ISETP.LT.AND P5, PT, R78, R190, P0 ;  /* 0x000000be4e00720c */ /* 0x000fe400007a1270 */
[C---:B------:R-:W-:Y:S01]  /*4620*/  LOP3.LUT R79, R133.reuse, 0x12, RZ, 0xfc, !PT ;  /* 0x00000012854f7812 */ /* 0x040fe200078efcff */
[----:B------:R-:W-:Y:S01]  /*4630*/  IMAD R81, R80, UR7, RZ ;  /* 0x0000000750517c24 */ /* 0x000fe2000f8e02ff */
[----:B------:R-:W-:Y:S02]  /*4640*/  LOP3.LUT R85, R133, 0xc, RZ, 0xfc, !PT ;  /* 0x0000000c85557812 */ /* 0x000fe400078efcff */
[----:B------:R-:W-:Y:S02]  /*4650*/  PRMT R228, RZ, 0x7610, R228 ;  /* 0x00007610ffe47816 */ /* 0x000fe400000000e4 */
[----:B------:R-:W-:-:S02]  /*4660*/  PRMT R230, RZ, 0x7610, R230 ;  /* 0x00007610ffe67816 */ /* 0x000fc400000000e6 */
[----:B------:R-:W-:Y:S02]  /*4670*/  LOP3.LUT R88, R133, 0x1c, RZ, 0xfc, !PT ;  /* 0x0000001c85587812 */ /* 0x000fe400078efcff */
[----:B------:R-:W-:Y:S01]  /*4680*/  PRMT R186, RZ, 0x7610, R186 ;  /* 0x00007610ffba7816 */ /* 0x000fe200000000ba */
[----:B------:R-:W2:Y:S01]  /*4690*/  @P5 LDG.E.U8 R224, desc[UR16][R16.64] ;  /* 0x0000001010e05981 */ /* 0x000ea2000c1e1100 */
[----:B------:R-:W-:Y:S02]  /*46a0*/  ISETP.LT.AND P4, PT, R79, R190, P0 ;  /* 0x000000be4f00720c */ /* 0x000fe40000781270 */
[----:B------:R-:W-:Y:S01]  /*46b0*/  IADD3 R84, P5, PT, R87, R180, RZ ;  /* 0x000000b457547210 */ /* 0x000fe20007fbe0ff */
[----:B------:R-:W-:Y:S01]  /*46c0*/  IMAD R89, R89, UR7, RZ ;  /* 0x0000000759597c24 */ /* 0x000fe2000f8e02ff */
[----:B------:R-:W-:Y:S01]  /*46d0*/  ISETP.LT.AND P3, PT, R82, R190, P0 ;  /* 0x000000be5200720c */ /* 0x000fe20000761270 */
[----:B------:R-:W2:Y:S01]  /*46e0*/  @P2 LDG.E.U8 R252, desc[UR16][R38.64] ;  /* 0x0000001026fc2981 */ /* 0x000ea2000c1e1100 */
[----:B------:R-:W-:Y:S01]  /*46f0*/  LEA.HI.X.SX32 R87, R87, R187, 0x1, P5 ;  /* 0x000000bb57577211 */ /* 0x000fe200028f0eff */
[----:B------:R-:W-:Y:S01]  /*4700*/  @P2 IMAD.MOV.U32 R86, RZ, RZ, R84 ;  /* 0x000000ffff562224 */ /* 0x000fe200078e0054 */
[----:B------:R-:W-:-:S02]  /*4710*/  IADD3 R80, P6, PT, R81, R180, RZ ;  /* 0x000000b451507210 */ /* 0x000fc40007fde0ff */
[----:B------:R-:W-:Y:S02]  /*4720*/  LOP3.LUT R83, R133, 0x4, RZ, 0xfc, !PT ;  /* 0x0000000485537812 */ /* 0x000fe400078efcff */
[----:B------:R1:W2:Y:S01]  /*4730*/  @P2 LDG.E.U8 R219, desc[UR16][R86.64] ;  /* 0x0000001056db2981 */ /* 0x0002a2000c1e1100 */
[----:B------:R-:W-:Y:S02]  /*4740*/  PRMT R250, RZ, 0x7610, R250 ;  /* 0x00007610fffa7816 */ /* 0x000fe400000000fa */
[----:B------:R-:W-:Y:S01]  /*4750*/  PRMT R191, RZ, 0x7610, R191 ;  /* 0x00007610ffbf7816 */ /* 0x000fe200000000bf */
[----:B------:R-:W2:Y:S01]  /*4760*/  @P4 LDG.E.U8 R226, desc[UR16][R18.64] ;  /* 0x0000001012e24981 */ /* 0x000ea2000c1e1100 */
[----:B------:R-:W-:Y:S02]  /*4770*/  ISETP.LT.AND P4, PT, R85, R190, P0 ;  /* 0x000000be5500720c */ /* 0x000fe40000781270 */
[----:B------:R-:W-:Y:S01]  /*4780*/  LEA.HI.X.SX32 R81, R81, R187, 0x1, P6 ;  /* 0x000000bb51517211 */ /* 0x000fe200030f0eff */
[----:B------:R-:W2:Y:S01]  /*4790*/  @P3 LDG.E.U8 R228, desc[UR16][R20.64] ;  /* 0x0000001014e43981 */ /* 0x000ea2000c1e1100 */
[----:B-1----:R-:W-:-:S02]  /*47a0*/  LOP3.LUT R86, R133, 0x14, RZ, 0xfc, !PT ;  /* 0x0000001485567812 */ /* 0x002fc400078efcff */
[-C--:B------:R-:W-:Y:S01]  /*47b0*/  ISETP.LT.AND P6, PT, R83, R190.reuse, P0 ;  /* 0x000000be5300720c */ /* 0x080fe200007c1270 */
[----:B------:R-:W2:Y:S01]  /*47c0*/  @P2 LDG.E.U8 R250, desc[UR16][R42.64] ;  /* 0x000000102afa2981 */ /* 0x000ea2000c1e1100 */
[-C--:B------:R-:W-:Y:S02]  /*47d0*/  ISETP.LT.AND P5, PT, R86, R190.reuse, P0 ;  /* 0x000000be5600720c */ /* 0x080fe400007a1270 */
[-C--:B------:R-:W-:Y:S02]  /*47e0*/  ISETP.LT.AND P3, PT, R88, R190.reuse, P0 ;  /* 0x000000be5800720c */ /* 0x080fe40000761270 */
[----:B------:R-:W-:Y:S01]  /*47f0*/  PRMT R232, RZ, 0x7610, R232 ;  /* 0x00007610ffe87816 */ /* 0x000fe200000000e8 */
[----:B------:R-:W2:Y:S01]  /*4800*/  @P4 LDG.E.U8 R230, desc[UR16][R24.64] ;  /* 0x0000001018e64981 */ /* 0x000ea2000c1e1100 */
[----:B------:R-:W-:Y:S02]  /*4810*/  ISETP.LT.AND P4, PT, R135, R190, P0 ;  /* 0x000000be8700720c */ /* 0x000fe40000781270 */
[----:B------:R-:W-:-:S02]  /*4820*/  PRMT R234, RZ, 0x7610, R234 ;  /* 0x00007610ffea7816 */ /* 0x000fc400000000ea */
[----:B------:R-:W-:Y:S01]  /*4830*/  PRMT R236, RZ, 0x7610, R236 ;  /* 0x00007610ffec7816 */ /* 0x000fe200000000ec */
[----:B------:R-:W2:Y:S01]  /*4840*/  @P6 LDG.E.U8 R186, desc[UR16][R22.64] ;  /* 0x0000001016ba6981 */ /* 0x000ea2000c1e1100 */
[----:B------:R-:W-:-:S03]  /*4850*/  IADD3 R90, P6, PT, R89, R180, RZ ;  /* 0x000000b4595a7210 */ /* 0x000fc60007fde0ff */
[----:B------:R-:W2:Y:S01]  /*4860*/  @P5 LDG.E.U8 R232, desc[UR16][R26.64] ;  /* 0x000000101ae85981 */ /* 0x000ea2000c1e1100 */
[-C--:B------:R-:W-:Y:S02]  /*4870*/  ISETP.LT.AND P5, PT, R137, R190.reuse, P0 ;  /* 0x000000be8900720c */ /* 0x080fe400007a1270 */
[----:B------:R-:W-:Y:S01]  /*4880*/  LEA.HI.X.SX32 R91, R89, R187, 0x1, P6 ;  /* 0x000000bb595b7211 */ /* 0x000fe200030f0eff */
[----:B------:R-:W2:Y:S01]  /*4890*/  @P3 LDG.E.U8 R234, desc[UR16][R28.64] ;  /* 0x000000101cea3981 */ /* 0x000ea2000c1e1100 */
[----:B------:R-:W-:Y:S02]  /*48a0*/  LOP3.LUT R89, R133, 0x6, RZ, 0xfc, !PT ;  /* 0x0000000685597812 */ /* 0x000fe400078efcff */
[----:B------:R-:W-:Y:S01]  /*48b0*/  PRMT R238, RZ, 0x7610, R238 ;  /* 0x00007610ffee7816 */ /* 0x000fe200000000ee */
[----:B------:R-:W2:Y:S01]  /*48c0*/  @P4 LDG.E.U8 R236, desc[UR16][R30.64] ;  /* 0x000000101eec4981 */ /* 0x000ea2000c1e1100 */
[----:B------:R-:W-:Y:S02]  /*48d0*/  ISETP.LT.AND P3, PT, R89, R190, P0 ;  /* 0x000000be5900720c */ /* 0x000fe40000761270 */
[----:B------:R-:W-:-:S02]  /*48e0*/  LOP3.LUT R93, R133, 0x16, RZ, 0xfc, !PT ;  /* 0x00000016855d7812 */ /* 0x000fc400078efcff */
[----:B------:R-:W-:Y:S01]  /*48f0*/  PRMT R240, RZ, 0x7610, R240 ;  /* 0x00007610fff07816 */ /* 0x000fe200000000f0 */
[----:B------:R-:W2:Y:S01]  /*4900*/  @P5 LDG.E.U8 R238, desc[UR16][R36.64] ;  /* 0x0000001024ee5981 */ /* 0x000ea2000c1e1100 */
[----:B------:R-:W-:Y:S02]  /*4910*/  ISETP.LT.AND P0, PT, R93, R190, P0 ;  /* 0x000000be5d00720c */ /* 0x000fe40000701270 */
[----:B------:R-:W-:Y:S01]  /*4920*/  PRMT R244, RZ, 0x7610, R244 ;  /* 0x00007610fff47816 */ /* 0x000fe200000000f4 */
[----:B------:R-:W-:Y:S02]  /*4930*/  IMAD R95, R92, UR7, RZ ;  /* 0x000000075c5f7c24 */ /* 0x000fe4000f8e02ff */
[----:B------:R-:W-:Y:S01]  /*4940*/  IMAD R97, R94, UR7, RZ ;  /* 0x000000075e617c24 */ /* 0x000fe2000f8e02ff */
[----:B------:R-:W-:Y:S01]  /*4950*/  PRMT R225, RZ, 0x7610, R225 ;  /* 0x00007610ffe17816 */ /* 0x000fe200000000e1 */
[----:B------:R-:W2:Y:S01]  /*4960*/  @P3 LDG.E.U8 R240, desc[UR16][R32.64] ;  /* 0x0000001020f03981 */ /* 0x000ea2000c1e1100 */
[----:B------:R-:W-:Y:S01]  /*4970*/  IMAD R103, R96, UR7, RZ ;  /* 0x0000000760677c24 */ /* 0x000fe2000f8e02ff */
[----:B------:R-:W-:Y:S01]  /*4980*/  PRMT R223, RZ, 0x7610, R223 ;  /* 0x00007610ffdf7816 */ /* 0x000fe200000000df */
[----:B------:R-:W-:Y:S01]  /*4990*/  IMAD R102, R102, UR7, RZ ;  /* 0x0000000766667c24 */ /* 0x000fe2000f8e02ff */
[----:B------:R-:W-:Y:S01]  /*49a0*/  PRMT R227, RZ, 0x7610, R227 ;  /* 0x00007610ffe37816 */ /* 0x000fe200000000e3 */
[----:B------:R-:W-:Y:S01]  /*49b0*/  IMAD R105, R100, UR7, RZ ;  /* 0x0000000764697c24 */ /* 0x000fe2000f8e02ff */
[----:B------:R-:W2:Y:S01]  /*49c0*/  @P0 LDG.E.U8 R244, desc[UR16][R34.64] ;  /* 0x0000001022f40981 */ /* 0x000ea2000c1e1100 */
[C---:B------:R-:W-:Y:S01]  /*49d0*/  IADD3 R92, P4, PT, R95.reuse, R180, RZ ;  /* 0x000000b45f5c7210 */ /* 0x040fe20007f9e0ff */
[----:B------:R-:W-:Y:S01]  /*49e0*/  IMAD R114, R104, UR7, RZ ;  /* 0x0000000768727c24 */ /* 0x000fe2000f8e02ff */
[----:B------:R-:W-:Y:S01]  /*49f0*/  PRMT R229, RZ, 0x7610, R229 ;  /* 0x00007610ffe57816 */ /* 0x000fe200000000e5 */
[----:B------:R-:W-:Y:S01]  /*4a00*/  IMAD R115, R110, UR7, RZ ;  /* 0x000000076e737c24 */ /* 0x000fe2000f8e02ff */
[----:B------:R-:W-:-:S02]  /*4a10*/  LEA.HI.X.SX32 R95, R95, R187, 0x1, P4 ;  /* 0x000000bb5f5f7211 */ /* 0x000fc400020f0eff */
[----:B------:R-:W-:Y:S01]  /*4a20*/  PRMT R231, RZ, 0x7610, R231 ;  /* 0x00007610ffe77816 */ /* 0x000fe200000000e7 */
[----:B------:R-:W-:Y:S01]  /*4a30*/  IMAD R118, R109, UR7, RZ ;  /* 0x000000076d767c24 */ /* 0x000fe2000f8e02ff */
[CC--:B------:R-:W-:Y:S02]  /*4a40*/  IADD3 R94, P4, PT, R97.reuse, R180.reuse, RZ ;  /* 0x000000b4615e7210 */ /* 0x0c0fe40007f9e0ff */
[----:B------:R-:W-:Y:S01]  /*4a50*/  PRMT R233, RZ, 0x7610, R233 ;  /* 0x00007610ffe97816 */ /* 0x000fe200000000e9 */
[----:B------:R-:W-:Y:S01]  /*4a60*/  IMAD R119, R108, UR7, RZ ;  /* 0x000000076c777c24 */ /* 0x000fe2000f8e02ff */
[----:B------:R-:W-:Y:S01]  /*4a70*/  LEA.HI.X.SX32 R97, R97, R187, 0x1, P4 ;  /* 0x000000bb61617211 */ /* 0x000fe200020f0eff */
[----:B------:R-:W-:Y:S01]  /*4a80*/  @P2 IMAD.MOV.U32 R96, RZ, RZ, R94 ;  /* 0x000000ffff602224 */ /* 0x000fe200078e005e */
[----:B------:R-:W-:Y:S01]  /*4a90*/  PRMT R235, RZ, 0x7610, R235 ;  /* 0x00007610ffeb7816 */ /* 0x000fe200000000eb */
[----:B------:R-:W-:Y:S02]  /*4aa0*/  @P2 IMAD.MOV.U32 R98, RZ, RZ, R92 ;  /* 0x000000ffff622224 */ /* 0x000fe400078e005c */
[----:B------:R-:W-:Y:S01]  /*4ab0*/  IMAD R124, R113, UR7, RZ ;  /* 0x00000007717c7c24 */ /* 0x000fe2000f8e02ff */
[----:B------:R1:W2:Y:S01]  /*4ac0*/  @P2 LDG.E.U8 R225, desc[UR16][R96.64] ;  /* 0x0000001060e12981 */ /* 0x0002a2000c1e1100 */
[----:B------:R-:W-:Y:S01]  /*4ad0*/  @P2 IMAD.MOV.U32 R99, RZ, RZ, R95 ;  /* 0x000000ffff632224 */ /* 0x000fe200078e005f */
[----:B------:R-:W-:Y:S01]  /*4ae0*/  PRMT R237, RZ, 0x7610, R237 ;  /* 0x00007610ffed7816 */ /* 0x000fe200000000ed */
[----:B------:R-:W-:Y:S01]  /*4af0*/  IMAD R125, R112, UR7, RZ ;  /* 0x00000007707d7c24 */ /* 0x000fe2000f8e02ff */
[----:B------:R-:W-:Y:S01]  /*4b00*/  PRMT R239, RZ, 0x7610, R239 ;  /* 0x00007610ffef7816 */ /* 0x000fe200000000ef */
[----:B------:R-:W-:Y:S01]  /*4b10*/  IMAD R128, R117, UR7, RZ ;  /* 0x0000000775807c24 */ /* 0x000fe2000f8e02ff */
[----:B------:R0:W2:Y:S01]  /*4b20*/  @P2 LDG.E.U8 R223, desc[UR16][R98.64] ;  /* 0x0000001062df2981 */ /* 0x0000a2000c1e1100 */
[----:B-1----:R-:W-:-:S02]  /*4b30*/  IADD3 R96, P3, PT, R103, R180, RZ ;  /* 0x000000b467607210 */ /* 0x002fc40007f7e0ff */
[----:B------:R-:W-:Y:S01]  /*4b40*/  PRMT R241, RZ, 0x7610, R241 ;  /* 0x00007610fff17816 */ /* 0x000fe200000000f1 */
[----:B------:R-:W-:Y:S01]  /*4b50*/  IMAD R129, R116, UR7, RZ ;  /* 0x0000000774817c24 */ /* 0x000fe2000f8e02ff */
[----:B------:R-:W-:Y:S01]  /*4b60*/  PRMT R243, RZ, 0x7610, R243 ;  /* 0x00007610fff37816 */ /* 0x000fe200000000f3 */
[----:B------:R-:W-:Y:S01]  /*4b70*/  IMAD R134, R121, UR7, RZ ;  /* 0x0000000779867c24 */ /* 0x000fe2000f8e02ff */
[-C--:B0-----:R-:W-:Y:S01]  /*4b80*/  LEA.HI.X.SX32 R99, R103, R187.reuse, 0x1, P3 ;  /* 0x000000bb67637211 */ /* 0x081fe200018f0eff */
[----:B------:R-:W-:Y:S01]  /*4b90*/  IMAD R103, R101, UR7, RZ ;  /* 0x0000000765677c24 */ /* 0x000fe2000f8e02ff */
[CC--:B------:R-:W-:Y:S01]  /*4ba0*/  IADD3 R98, P0, PT, R102.reuse, R180.reuse, RZ ;  /* 0x000000b466627210 */ /* 0x0c0fe20007f1e0ff */
[----:B------:R-:W-:Y:S01]  /*4bb0*/  @P2 IMAD.MOV.U32 R106, RZ, RZ, R96 ;  /* 0x000000ffff6a2224 */ /* 0x000fe200078e0060 */
[----:B------:R-:W-:Y:S01]  /*4bc0*/  PRMT R245, RZ, 0x7610, R245 ;  /* 0x00007610fff57816 */ /* 0x000fe200000000f5 */
[----:B------:R-:W-:Y:S01]  /*4bd0*/  @P2 IMAD.MOV.U32 R107, RZ, RZ, R99 ;  /* 0x000000ffff6b2224 */ /* 0x000fe200078e0063 */
[----:B------:R-:W-:Y:S01]  /*4be0*/  LEA.HI.X.SX32 R101, R102, R187, 0x1, P0 ;  /* 0x000000bb66657211 */ /* 0x000fe200000f0eff */
[----:B------:R-:W-:Y:S01]  /*4bf0*/  IMAD R138, R120, UR7, RZ ;  /* 0x00000007788a7c24 */ /* 0x000fe2000f8e02ff */
[----:B------:R-:W-:-:S02]  /*4c00*/  IADD3 R100, P0, PT, R103, R180, RZ ;  /* 0x000000b467647210 */ /* 0x000fc40007f1e0ff */
[----:B------:R-:W-:Y:S01]  /*4c10*/  PRMT R247, RZ, 0x7610, R247 ;  /* 0x00007610fff77816 */ /* 0x000fe200000000f7 */
[----:B------:R0:W2:Y:S01]  /*4c20*/  @P2 LDG.E.U8 R227, desc[UR16][R106.64] ;  /* 0x000000106ae32981 */ /* 0x0000a2000c1e1100 */
[----:B------:R-:W-:Y:S02]  /*4c30*/  LEA.HI.X.SX32 R103, R103, R187, 0x1, P0 ;  /* 0x000000bb67677211 */ /* 0x000fe400000f0eff */
[-C--:B------:R-:W-:Y:S02]  /*4c40*/  IADD3 R102, P3, PT, R105, R180.reuse, RZ ;  /* 0x000000b469667210 */ /* 0x080fe40007f7e0ff */
[----:B------:R-:W-:Y:S01]  /*4c50*/  PRMT R249, RZ, 0x7610, R249 ;  /* 0x00007610fff97816 */ /* 0x000fe200000000f9 */
[----:B------:R-:W-:Y:S01]  /*4c60*/  IMAD R140, R126, UR7, RZ ;  /* 0x000000077e8c7c24 */ /* 0x000fe2000f8e02ff */
[----:B------:R-:W-:Y:S02]  /*4c70*/  IADD3 R104, P0, PT, R114, R180, RZ ;  /* 0x000000b472687210 */ /* 0x000fe40007f1e0ff */
[----:B------:R-:W-:Y:S01]  /*4c80*/  PRMT R251, RZ, 0x7610, R251 ;  /* 0x00007610fffb7816 */ /* 0x000fe200000000fb */
[----:B0-----:R-:W-:-:S02]  /*4c90*/  @P2 IMAD.MOV.U32 R106, RZ, RZ, R98 ;  /* 0x000000ffff6a2224 */ /* 0x001fc400078e0062 */
[----:B------:R-:W-:Y:S01]  /*4ca0*/  IMAD R141, R131, UR7, RZ ;  /* 0x00000007838d7c24 */ /* 0x000fe2000f8e02ff */
[----:B------:R-:W-:Y:S01]  /*4cb0*/  PRMT R194, RZ, 0x7610, R194 ;  /* 0x00007610ffc27816 */ /* 0x000fe200000000c2 */
[----:B------:R-:W-:Y:S01]  /*4cc0*/  @P2 IMAD.MOV.U32 R107, RZ, RZ, R101 ;  /* 0x000000ffff6b2224 */ /* 0x000fe200078e0065 */
[----:B------:R-:W-:Y:S01]  /*4cd0*/  LEA.HI.X.SX32 R105, R105, R187, 0x1, P3 ;  /* 0x000000bb69697211 */ /* 0x000fe200018f0eff */
[----:B------:R-:W-:Y:S01]  /*4ce0*/  @P2 IMAD.MOV.U32 R110, RZ, RZ, R100 ;  /* 0x000000ffff6e2224 */ /* 0x000fe200078e0064 */
[----:B------:R-:W-:Y:S01]  /*4cf0*/  PRMT R192, RZ, 0x7610, R192 ;  /* 0x00007610ffc07816 */ /* 0x000fe200000000c0 */
[----:B------:R-:W-:Y:S01]  /*4d00*/  @P2 IMAD.MOV.U32 R111, RZ, RZ, R103 ;  /* 0x000000ffff6f2224 */ /* 0x000fe200078e0067 */
[----:B------:R0:W2:Y:S04]  /*4d10*/  @P2 LDG.E.U8 R229, desc[UR16][R106.64] ;  /* 0x000000106ae52981 */ /* 0x0000a8000c1e1100 */
[----:B------:R1:W2:Y:S01]  /*4d20*/  @P2 LDG.E.U8 R231, desc[UR16][R110.64] ;  /* 0x000000106ee72981 */ /* 0x0002a2000c1e1100 */
[----:B------:R-:W-:Y:S01]  /*4d30*/  IMAD R147, R136, UR7, RZ ;  /* 0x0000000788937c24 */ /* 0x000fe2000f8e02ff */
[----:B------:R-:W-:-:S02]  /*4d40*/  PRMT R196, RZ, 0x7610, R196 ;  /* 0x00007610ffc47816 */ /* 0x000fc400000000c4 */
[----:B------:R-:W-:Y:S01]  /*4d50*/  PRMT R198, RZ, 0x7610, R198 ;  /* 0x00007610ffc67816 */ /* 0x000fe200000000c6 */
[----:B------:R-:W-:Y:S01]  /*4d60*/  IMAD R144, R144, UR7, RZ ;  /* 0x0000000790907c24 */ /* 0x000fe2000f8e02ff */
[CC--:B0-----:R-:W-:Y:S02]  /*4d70*/  IADD3 R106, P3, PT, R115.reuse, R180.reuse, RZ ;  /* 0x000000b4736a7210 */ /* 0x0c1fe40007f7e0ff */
[----:B------:R-:W-:Y:S02]  /*4d80*/  PRMT R200, RZ, 0x7610, R200 ;  /* 0x00007610ffc87816 */ /* 0x000fe400000000c8 */
[----:B------:R-:W-:Y:S01]  /*4d90*/  PRMT R202, RZ, 0x7610, R202 ;  /* 0x00007610ffca7816 */ /* 0x000fe200000000ca */
[----:B------:R-:W-:Y:S01]  /*4da0*/  IMAD R146, R146, UR7, RZ ;  /* 0x0000000792927c24 */ /* 0x000fe2000f8e02ff */
[-C--:B------:R-:W-:Y:S01]  /*4db0*/  LEA.HI.X.SX32 R107, R114, R187.reuse, 0x1, P0 ;  /* 0x000000bb726b7211 */ /* 0x080fe200000f0eff */
[----:B-1----:R-:W-:Y:S01]  /*4dc0*/  @P2 IMAD.MOV.U32 R110, RZ, RZ, R102 ;  /* 0x000000ffff6e2224 */ /* 0x002fe200078e0066 */
[----:B------:R-:W-:Y:S01]  /*4dd0*/  LEA.HI.X.SX32 R109, R115, R187, 0x1, P3 ;  /* 0x000000bb736d7211 */ /* 0x000fe200018f0eff */
[----:B------:R-:W-:Y:S01]  /*4de0*/  @P2 IMAD.MOV.U32 R111, RZ, RZ, R105 ;  /* 0x000000ffff6f2224 */ /* 0x000fe200078e0069 */
[----:B------:R-:W-:Y:S01]  /*4df0*/  IADD3 R108, P0, PT, R118, R180, RZ ;  /* 0x000000b4766c7210 */ /* 0x000fe20007f1e0ff */
[----:B------:R-:W-:-:S02]  /*4e00*/  @P2 IMAD.MOV.U32 R114, RZ, RZ, R104 ;  /* 0x000000ffff722224 */ /* 0x000fc400078e0068 */
        /* <DEDUP_REMOVED lines=8> */
[----:B0-----:R-:W-:Y:S02]  /*4e90*/  IADD3 R110, P3, PT, R119, R180, RZ ;  /* 0x000000b4776e7210 */ /* 0x001fe40007f7e0ff */
[----:B------:R-:W-:Y:S01]  /*4ea0*/  PRMT R208, RZ, 0x7610, R208 ;  /* 0x00007610ffd07816 */ /* 0x000fe200000000d0 */
[----:B------:R-:W-:Y:S01]  /*4eb0*/  IMAD R189, R151, UR7, RZ ;  /* 0x0000000797bd7c24 */ /* 0x000fe2000f8e02ff */
[----:B------:R-:W-:Y:S01]  /*4ec0*/  LEA.HI.X.SX32 R111, R118, R187, 0x1, P0 ;  /* 0x000000bb766f7211 */ /* 0x000fe200000f0eff */
[----:B------:R-:W-:-:S02]  /*4ed0*/  IMAD R210, R152, UR7, RZ ;  /* 0x0000000798d27c24 */ /* 0x000fc4000f8e02ff */
[----:B------:R-:W-:Y:S02]  /*4ee0*/  IMAD R172, R155, UR7, RZ ;  /* 0x000000079bac7c24 */ /* 0x000fe4000f8e02ff */
[----:B------:R-:W-:Y:S02]  /*4ef0*/  IMAD R174, R156, UR7, RZ ;  /* 0x000000079cae7c24 */ /* 0x000fe4000f8e02ff */
[----:B------:R-:W-:Y:S02]  /*4f00*/  IMAD R176, R157, UR7, RZ ;  /* 0x000000079db07c24 */ /* 0x000fe4000f8e02ff */
[----:B------:R-:W-:Y:S02]  /*4f10*/  IMAD R170, R159, UR7, RZ ;  /* 0x000000079faa7c24 */ /* 0x000fe4000f8e02ff */
[----:B------:R-:W-:Y:S02]  /*4f20*/  IMAD R212, R153, UR7, RZ ;  /* 0x0000000799d47c24 */ /* 0x000fe4000f8e02ff */
        /* <DEDUP_REMOVED lines=9> */
[----:B------:R-:W-:Y:S01]  /*4fc0*/  IMAD R188, R168, UR7, RZ ;  /* 0x00000007a8bc7c24 */ /* 0x000fe2000f8e02ff */
[----:B------:R-:W-:-:S04]  /*4fd0*/  @!UP1 UIADD3 UR4, UPT, UPT, -UR4, 0x100000, URZ ;  /* 0x0010000004049890 */ /* 0x000fc8000fffe1ff */
[----:B------:R-:W-:Y:S02]  /*4fe0*/  @!UP1 USHF.L.U32 UR5, UR4, 0xb, URZ ;  /* 0x0000000b04059899 */ /* 0x000fe400080006ff */
[----:B------:R-:W-:Y:S01]  /*4ff0*/  @!UP1 USHF.L.U32 UR4, UR4, 0x1, URZ ;  /* 0x0000000104049899 */ /* 0x000fe200080006ff */
[----:B-1----:R-:W-:Y:S01]  /*5000*/  @P2 IMAD.MOV.U32 R114, RZ, RZ, R106 ;  /* 0x000000ffff722224 */ /* 0x002fe200078e006a */
[----:B------:R-:W-:Y:S01]  /*5010*/  PRMT R214, RZ, 0x7610, R214 ;  /* 0x00007610ffd67816 */ /* 0x000fe200000000d6 */
[----:B------:R-:W-:Y:S01]  /*5020*/  @P2 IMAD.MOV.U32 R115, RZ, RZ, R109 ;  /* 0x000000ffff732224 */ /* 0x000fe200078e006d */
[----:B------:R-:W-:Y:S01]  /*5030*/  IADD3 R112, P0, PT, R124, R180, RZ ;  /* 0x000000b47c707210 */ /* 0x000fe20007f1e0ff */
[----:B------:R-:W-:Y:S01]  /*5040*/  @P2 IMAD.MOV.U32 R118, RZ, RZ, R108 ;  /* 0x000000ffff762224 */ /* 0x000fe200078e006c */
[----:B------:R-:W-:Y:S01]  /*5050*/  LEA.HI.X.SX32 R113, R119, R187, 0x1, P3 ;  /* 0x000000bb77717211 */ /* 0x000fe200018f0eff */
[----:B------:R-:W-:Y:S01]  /*5060*/  @P2 IMAD.MOV.U32 R119, RZ, RZ, R111 ;  /* 0x000000ffff772224 */ /* 0x000fe200078e006f */
[----:B------:R0:W2:Y:S04]  /*5070*/  @P2 LDG.E.U8 R237, desc[UR16][R114.64] ;  /* 0x0000001072ed2981 */ /* 0x0000a8000c1e1100 */
[----:B------:R1:W2:Y:S01]  /*5080*/  @P2 LDG.E.U8 R239, desc[UR16][R118.64] ;  /* 0x0000001076ef2981 */ /* 0x0002a2000c1e1100 */
[----:B------:R-:W-:-:S02]  /*5090*/  PRMT R216, RZ, 0x7610, R216 ;  /* 0x00007610ffd87816 */ /* 0x000fc400000000d8 */
[----:B------:R-:W-:Y:S01]  /*50a0*/  PRMT R248, RZ, 0x7610, R248 ;  /* 0x00007610fff87816 */ /* 0x000fe200000000f8 */
[----:B------:R-:W2:Y:S01]  /*50b0*/  @P2 LDG.E.U8 R191, desc[UR16][R40.64] ;  /* 0x0000001028bf2981 */ /* 0x000ea2000c1e1100 */
[CC--:B0-----:R-:W-:Y:S02]  /*50c0*/  IADD3 R114, P3, PT, R125.reuse, R180.reuse, RZ ;  /* 0x000000b47d727210 */ /* 0x0c1fe40007f7e0ff */
[-C--:B------:R-:W-:Y:S01]  /*50d0*/  LEA.HI.X.SX32 R115, R124, R187.reuse, 0x1, P0 ;  /* 0x000000bb7c737211 */ /* 0x080fe200000f0eff */
[----:B------:R-:W-:Y:S01]  /*50e0*/  @P2 IMAD.MOV.U32 R124, RZ, RZ, R112 ;  /* 0x000000ffff7c2224 */ /* 0x000fe200078e0070 */
[-C--:B------:R-:W-:Y:S01]  /*50f0*/  LEA.HI.X.SX32 R117, R125, R187.reuse, 0x1, P3 ;  /* 0x000000bb7d757211 */ /* 0x080fe200018f0eff */
[----:B-1----:R-:W-:Y:S02]  /*5100*/  @P2 IMAD.MOV.U32 R118, RZ, RZ, R110 ;  /* 0x000000ffff762224 */ /* 0x002fe400078e006e */
[----:B------:R-:W-:Y:S01]  /*5110*/  @P2 IMAD.MOV.U32 R119, RZ, RZ, R113 ;  /* 0x000000ffff772224 */ /* 0x000fe200078e0071 */
[-C--:B------:R-:W-:Y:S01]  /*5120*/  IADD3 R116, P0, PT, R128, R180.reuse, RZ ;  /* 0x000000b480747210 */ /* 0x080fe20007f1e0ff */
[----:B------:R-:W-:Y:S01]  /*5130*/  @P2 IMAD.MOV.U32 R125, RZ, RZ, R115 ;  /* 0x000000ffff7d2224 */ /* 0x000fe200078e0073 */
[CC--:B------:R-:W-:Y:S01]  /*5140*/  IADD3 R150, P5, PT, R212.reuse, R180.reuse, RZ ;  /* 0x000000b4d4967210 */ /* 0x0c0fe20007fbe0ff */
[----:B------:R-:W-:Y:S01]  /*5150*/  VOTEU.ALL UP1, P1 ;  /* 0x0000000000ff7886 */ /* 0x000fe20000820000 */
[----:B------:R0:W2:Y:S04]  /*5160*/  @P2 LDG.E.U8 R241, desc[UR16][R118.64] ;  /* 0x0000001076f12981 */ /* 0x0000a8000c1e1100 */
[----:B------:R1:W2:Y:S01]  /*5170*/  @P2 LDG.E.U8 R243, desc[UR16][R124.64] ;  /* 0x000000107cf32981 */ /* 0x0002a2000c1e1100 */
[----:B------:R-:W-:Y:S01]  /*5180*/  LEA.HI.X.SX32 R157, R212, R187, 0x1, P5 ;  /* 0x000000bbd49d7211 */ /* 0x000fe200028f0eff */
[----:B------:R0:W2:Y:S01]  /*5190*/  @!UP1 SYNCS.EXCH.64 URZ, [UR15+0x5008], UR4 ;  /* 0x005008040fff95b2 */ /* 0x0000a20008000100 */
[----:B------:R-:W-:Y:S01]  /*51a0*/  PRMT R246, RZ, 0x7610, R246 ;  /* 0x00007610fff67816 */ /* 0x000fe200000000f6 */
[----:B------:R-:W2:Y:S01]  /*51b0*/  @P2 LDG.E.U8 R248, desc[UR16][R44.64] ;  /* 0x000000102cf82981 */ /* 0x000ea2000c1e1100 */
[----:B0-----:R-:W-:-:S02]  /*51c0*/  IADD3 R118, P3, PT, R129, R180, RZ ;  /* 0x000000b481767210 */ /* 0x001fc40007f7e0ff */
[-C--:B------:R-:W-:Y:S02]  /*51d0*/  LEA.HI.X.SX32 R119, R128, R187.reuse, 0x1, P0 ;  /* 0x000000bb80777211 */ /* 0x080fe400000f0eff */
[----:B------:R-:W2:Y:S01]  /*51e0*/  @P2 LDG.E.U8 R246, desc[UR16][R46.64] ;  /* 0x000000102ef62981 */ /* 0x000ea2000c1e1100 */
[----:B-1----:R-:W-:Y:S02]  /*51f0*/  @P2 IMAD.MOV.U32 R124, RZ, RZ, R114 ;  /* 0x000000ffff7c2224 */ /* 0x002fe400078e0072 */
[----:B------:R-:W-:Y:S01]  /*5200*/  @P2 IMAD.MOV.U32 R125, RZ, RZ, R117 ;  /* 0x000000ffff7d2224 */ /* 0x000fe200078e0075 */
[CC--:B------:R-:W-:Y:S01]  /*5210*/  IADD3 R120, P0, PT, R134.reuse, R180.reuse, RZ ;  /* 0x000000b486787210 */ /* 0x0c0fe20007f1e0ff */
[----:B------:R-:W-:Y:S01]  /*5220*/  @P2 IMAD.MOV.U32 R128, RZ, RZ, R116 ;  /* 0x000000ffff802224 */ /* 0x000fe200078e0074 */
[-C--:B------:R-:W-:Y:S01]  /*5230*/  LEA.HI.X.SX32 R121, R129, R187.reuse, 0x1, P3 ;  /* 0x000000bb81797211 */ /* 0x080fe200018f0eff */
[----:B------:R-:W-:Y:S01]  /*5240*/  @P2 IMAD.MOV.U32 R129, RZ, RZ, R119 ;  /* 0x000000ffff812224 */ /* 0x000fe200078e0077 */
[----:B------:R0:W2:Y:S04]  /*5250*/  @P2 LDG.E.U8 R245, desc[UR16][R124.64] ;  /* 0x000000107cf52981 */ /* 0x0000a8000c1e1100 */
[----:B------:R1:W2:Y:S01]  /*5260*/  @P2 LDG.E.U8 R247, desc[UR16][R128.64] ;  /* 0x0000001080f72981 */ /* 0x0002a2000c1e1100 */
[----:B0-----:R-:W-:Y:S01]  /*5270*/  LEA.HI.X.SX32 R125, R134, R187, 0x1, P0 ;  /* 0x000000bb867d7211 */ /* 0x001fe200000f0eff */
[----:B------:R-:W-:Y:S01]  /*5280*/  IMAD R134, R127, UR7, RZ ;  /* 0x000000077f867c24 */ /* 0x000fe2000f8e02ff */
[----:B------:R-:W-:Y:S01]  /*5290*/  IADD3 R124, P3, PT, R138, R180, RZ ;  /* 0x000000b48a7c7210 */ /* 0x000fe20007f7e0ff */
[----:B-1----:R-:W-:-:S02]  /*52a0*/  @P2 IMAD.MOV.U32 R128, RZ, RZ, R118 ;  /* 0x000000ffff802224 */ /* 0x002fc400078e0076 */
[----:B------:R-:W-:Y:S01]  /*52b0*/  @P2 IMAD.MOV.U32 R129, RZ, RZ, R121 ;  /* 0x000000ffff812224 */ /* 0x000fe200078e0079 */
[----:B------:R-:W-:Y:S01]  /*52c0*/  IADD3 R126, P0, PT, R134, R180, RZ ;  /* 0x000000b4867e7210 */ /* 0x000fe20007f1e0ff */
[----:B------:R-:W-:Y:S01]  /*52d0*/  @P2 IMAD.MOV.U32 R139, RZ, RZ, R125 ;  /* 0x000000ffff8b2224 */ /* 0x000fe200078e007d */
[----:B------:R-:W-:Y:S01]  /*52e0*/  LEA.HI.X.SX32 R127, R138, R187, 0x1, P3 ;  /* 0x000000bb8a7f7211 */ /* 0x000fe200018f0eff */
[----:B------:R-:W-:Y:S01]  /*52f0*/  @P2 IMAD.MOV.U32 R138, RZ, RZ, R120 ;  /* 0x000000ffff8a2224 */ /* 0x000fe200078e0078 */
[----:B------:R0:W2:Y:S01]  /*5300*/  @P2 LDG.E.U8 R249, desc[UR16][R128.64] ;  /* 0x0000001080f92981 */ /* 0x0000a2000c1e1100 */
[----:B------:R-:W-:-:S03]  /*5310*/  @P2 IMAD.MOV.U32 R142, RZ, RZ, R126 ;  /* 0x000000ffff8e2224 */ /* 0x000fc600078e007e */
[----:B------:R1:W2:Y:S01]  /*5320*/  @P2 LDG.E.U8 R251, desc[UR16][R138.64] ;  /* 0x000000108afb2981 */ /* 0x0002a2000c1e1100 */
[----:B0-----:R-:W-:Y:S02]  /*5330*/  LEA.HI.X.SX32 R129, R134, R187, 0x1, P0 ;  /* 0x000000bb86817211 */ /* 0x001fe400000f0eff */
[----:B------:R-:W-:Y:S01]  /*5340*/  IADD3 R128, P3, PT, R140, R180, RZ ;  /* 0x000000b48c807210 */ /* 0x000fe20007f7e0ff */
[----:B-1----:R-:W-:-:S03]  /*5350*/  @P2 IMAD.MOV.U32 R138, RZ, RZ, R124 ;  /* 0x000000ffff8a2224 */ /* 0x002fc600078e007c */
[----:B------:R-:W-:Y:S01]  /*5360*/  LEA.HI.X.SX32 R131, R140, R187, 0x1, P3 ;  /* 0x000000bb8c837211 */ /* 0x000fe200018f0eff */
[----:B------:R-:W-:Y:S02]  /*5370*/  @P2 IMAD.MOV.U32 R143, RZ, RZ, R129 ;  /* 0x000000ffff8f2224 */ /* 0x000fe400078e0081 */
[----:B------:R-:W-:Y:S02]  /*5380*/  @P2 IMAD.MOV.U32 R139, RZ, RZ, R127 ;  /* 0x000000ffff8b2224 */ /* 0x000fe400078e007f */
[----:B------:R-:W-:Y:S01]  /*5390*/  IMAD R140, R130, UR7, RZ ;  /* 0x00000007828c7c24 */ /* 0x000fe2000f8e02ff */
[-C--:B------:R-:W-:Y:S01]  /*53a0*/  IADD3 R130, P0, PT, R141, R180.reuse, RZ ;  /* 0x000000b48d827210 */ /* 0x080fe20007f1e0ff */
[----:B------:R0:W2:Y:S04]  /*53b0*/  @P2 LDG.E.U8 R194, desc[UR16][R142.64] ;  /* 0x000000108ec22981 */ /* 0x0000a8000c1e1100 */
[----:B------:R1:W2:Y:S01]  /*53c0*/  @P2 LDG.E.U8 R192, desc[UR16][R138.64] ;  /* 0x000000108ac02981 */ /* 0x0002a2000c1e1100 */
[----:B------:R-:W-:Y:S01]  /*53d0*/  IADD3 R134, P3, PT, R140, R180, RZ ;  /* 0x000000b48c867210 */ /* 0x000fe20007f7e0ff */
[----:B0-----:R-:W-:-:S02]  /*53e0*/  @P2 IMAD.MOV.U32 R142, RZ, RZ, R128 ;  /* 0x000000ffff8e2224 */ /* 0x001fc400078e0080 */
[----:B------:R-:W-:Y:S01]  /*53f0*/  @P2 IMAD.MOV.U32 R143, RZ, RZ, R131 ;  /* 0x000000ffff8f2224 */ /* 0x000fe200078e0083 */
[-C--:B-1----:R-:W-:Y:S01]  /*5400*/  LEA.HI.X.SX32 R139, R141, R187.reuse, 0x1, P0 ;  /* 0x000000bb8d8b7211 */ /* 0x082fe200000f0eff */
[----:B------:R-:W-:Y:S01]  /*5410*/  @P2 IMAD.MOV.U32 R138, RZ, RZ, R130 ;  /* 0x000000ffff8a2224 */ /* 0x000fe200078e0082 */
[CC--:B------:R-:W-:Y:S02]  /*5420*/  IADD3 R136, P0, PT, R147.reuse, R180.reuse, RZ ;  /* 0x000000b493887210 */ /* 0x0c0fe40007f1e0ff */
[----:B------:R0:W2:Y:S01]  /*5430*/  @P2 LDG.E.U8 R196, desc[UR16][R142.64] ;  /* 0x000000108ec42981 */ /* 0x0000a2000c1e1100 */
[-C--:B------:R-:W-:Y:S01]  /*5440*/  LEA.HI.X.SX32 R141, R140, R187.reuse, 0x1, P3 ;  /* 0x000000bb8c8d7211 */ /* 0x080fe200018f0eff */
[----:B------:R-:W-:Y:S02]  /*5450*/  @P2 IMAD.MOV.U32 R140, RZ, RZ, R134 ;  /* 0x000000ffff8c2224 */ /* 0x000fe400078e0086 */
[----:B------:R1:W2:Y:S04]  /*5460*/  @P2 LDG.E.U8 R198, desc[UR16][R138.64] ;  /* 0x000000108ac62981 */ /* 0x0002a8000c1e1100 */
[----:B------:R3:W2:Y:S01]  /*5470*/  @P2 LDG.E.U8 R200, desc[UR16][R140.64] ;  /* 0x000000108cc82981 */ /* 0x0006a2000c1e1100 */
[----:B0-----:R-:W-:Y:S01]  /*5480*/  LEA.HI.X.SX32 R143, R147, R187, 0x1, P0 ;  /* 0x000000bb938f7211 */ /* 0x001fe200000f0eff */
[----:B------:R-:W-:Y:S01]  /*5490*/  @P2 IMAD.MOV.U32 R142, RZ, RZ, R136 ;  /* 0x000000ffff8e2224 */ /* 0x000fe200078e0088 */
[----:B-1----:R-:W-:-:S04]  /*54a0*/  IADD3 R138, P0, PT, R144, R180, RZ ;  /* 0x000000b4908a7210 */ /* 0x002fc80007f1e0ff */
[----:B------:R0:W2:Y:S01]  /*54b0*/  @P2 LDG.E.U8 R202, desc[UR16][R142.64] ;  /* 0x000000108eca2981 */ /* 0x0000a2000c1e1100 */
[-C--:B------:R-:W-:Y:S01]  /*54c0*/  LEA.HI.X.SX32 R145, R144, R187.reuse, 0x1, P0 ;  /* 0x000000bb90917211 */ /* 0x080fe200000f0eff */
[----:B------:R-:W-:Y:S01]  /*54d0*/  @P2 IMAD.MOV.U32 R144, RZ, RZ, R138 ;  /* 0x000000ffff902224 */ /* 0x000fe200078e008a */
[CC--:B---3--:R-:W-:Y:S02]  /*54e0*/  IADD3 R140, P3, PT, R146.reuse, R180.reuse, RZ ;  /* 0x000000b4928c7210 */ /* 0x0c8fe40007f7e0ff */
[C---:B0-----:R-:W-:Y:S02]  /*54f0*/  IADD3 R142, P4, PT, R149.reuse, R180, RZ ;  /* 0x000000b4958e7210 */ /* 0x041fe40007f9e0ff */
[----:B------:R0:W3:Y:S01]  /*5500*/  @P2 LDG.E.U8 R204, desc[UR16][R144.64] ;  /* 0x0000001090cc2981 */ /* 0x0000e2000c1e1100 */
[-C--:B------:R-:W-:Y:S01]  /*5510*/  LEA.HI.X.SX32 R147, R146, R187.reuse, 0x1, P3 ;  /* 0x000000bb92937211 */ /* 0x080fe200018f0eff */
[----:B------:R-:W-:Y:S01]  /*5520*/  @P2 IMAD.MOV.U32 R146, RZ, RZ, R140 ;  /* 0x000000ffff922224 */ /* 0x000fe200078e008c */
[----:B------:R-:W-:Y:S01]  /*5530*/  LEA.HI.X.SX32 R149, R149, R187, 0x1, P4 ;  /* 0x000000bb95957211 */ /* 0x000fe200020f0eff */
[----:B------:R-:W-:-:S03]  /*5540*/  @P2 IMAD.MOV.U32 R148, RZ, RZ, R142 ;  /* 0x000000ffff942224 */ /* 0x000fc600078e008e */
[----:B------:R1:W3:Y:S01]  /*5550*/  @P2 LDG.E.U8 R206, desc[UR16][R146.64] ;  /* 0x0000001092ce2981 */ /* 0x0002e2000c1e1100 */
[----:B0-----:R-:W-:-:S03]  /*5560*/  IADD3 R144, P0, PT, R178, R180, RZ ;  /* 0x000000b4b2907210 */ /* 0x001fc60007f1e0ff */
[----:B------:R0:W3:Y:S01]  /*5570*/  @P2 LDG.E.U8 R208, desc[UR16][R148.64] ;  /* 0x0000001094d02981 */ /* 0x0000e2000c1e1100 */
[-C--:B------:R-:W-:Y:S02]  /*5580*/  LEA.HI.X.SX32 R151, R178, R187.reuse, 0x1, P0 ;  /* 0x000000bbb2977211 */ /* 0x080fe400000f0eff */
[-C--:B------:R-:W-:Y:S02]  /*5590*/  IADD3 R152, P0, PT, R154, R180.reuse, RZ ;  /* 0x000000b49a987210 */ /* 0x080fe40007f1e0ff */
[CC--:B-1----:R-:W-:Y:S02]  /*55a0*/  IADD3 R146, P3, PT, R189.reuse, R180.reuse, RZ ;  /* 0x000000b4bd927210 */ /* 0x0c2fe40007f7e0ff */
[----:B0-----:R-:W-:Y:S02]  /*55b0*/  IADD3 R148, P4, PT, R210, R180, RZ ;  /* 0x000000b4d2947210 */ /* 0x001fe40007f9e0ff */
[-C--:B------:R-:W-:Y:S02]  /*55c0*/  LEA.HI.X.SX32 R159, R154, R187.reuse, 0x1, P0 ;  /* 0x000000bb9a9f7211 */ /* 0x080fe400000f0eff */
[----:B------:R-:W-:-:S02]  /*55d0*/  LEA.HI.X.SX32 R153, R189, R187, 0x1, P3 ;  /* 0x000000bbbd997211 */ /* 0x000fc400018f0eff */
[-C--:B------:R-:W-:Y:S02]  /*55e0*/  LEA.HI.X.SX32 R155, R210, R187.reuse, 0x1, P4 ;  /* 0x000000bbd29b7211 */ /* 0x080fe400020f0eff */
[-C--:B------:R-:W-:Y:S02]  /*55f0*/  IADD3 R154, P0, PT, R172, R180.reuse, RZ ;  /* 0x000000b4ac9a7210 */ /* 0x080fe40007f1e0ff */
[-C--:B------:R-:W-:Y:S02]  /*5600*/  IADD3 R156, P3, PT, R174, R180.reuse, RZ ;  /* 0x000000b4ae9c7210 */ /* 0x080fe40007f7e0ff */
[----:B------:R-:W-:Y:S02]  /*5610*/  IADD3 R158, P4, PT, R176, R180, RZ ;  /* 0x000000b4b09e7210 */ /* 0x000fe40007f9e0ff */
[-C--:B------:R-:W-:Y:S02]  /*5620*/  LEA.HI.X.SX32 R161, R172, R187.reuse, 0x1, P0 ;  /* 0x000000bbaca17211 */ /* 0x080fe400000f0eff */
[----:B------:R-:W-:-:S02]  /*5630*/  LEA.HI.X.SX32 R163, R174, R187, 0x1, P3 ;  /* 0x000000bbaea37211 */ /* 0x000fc400018f0eff */
[-C--:B------:R-:W-:Y:S02]  /*5640*/  LEA.HI.X.SX32 R165, R176, R187.reuse, 0x1, P4 ;  /* 0x000000bbb0a57211 */ /* 0x080fe400020f0eff */
[-C--:B------:R-:W-:Y:S02]  /*5650*/  IADD3 R160, P0, PT, R169, R180.reuse, RZ ;  /* 0x000000b4a9a07210 */ /* 0x080fe40007f1e0ff */
[CC--:B------:R-:W-:Y:S02]  /*5660*/  IADD3 R162, P3, PT, R170.reuse, R180.reuse, RZ ;  /* 0x000000b4aaa27210 */ /* 0x0c0fe40007f7e0ff */
[----:B------:R-:W-:Y:S02]  /*5670*/  IADD3 R164, P4, PT, R171, R180, RZ ;  /* 0x000000b4aba47210 */ /* 0x000fe40007f9e0ff */
        /* <DEDUP_REMOVED lines=8> */
[----:B------:R-:W-:Y:S02]  /*5700*/  LEA.HI.X.SX32 R177, R177, R187, 0x1, P4 ;  /* 0x000000bbb1b17211 */ /* 0x000fe400020f0eff */
[-C--:B------:R-:W-:Y:S02]  /*5710*/  IADD3 R172, P0, PT, R179, R180.reuse, RZ ;  /* 0x000000b4b3ac7210 */ /* 0x080fe40007f1e0ff */
[-C--:B------:R-:W-:Y:S02]  /*5720*/  IADD3 R174, P3, PT, R181, R180.reuse, RZ ;  /* 0x000000b4b5ae7210 */ /* 0x080fe40007f7e0ff */
[-C--:B------:R-:W-:Y:S02]  /*5730*/  IADD3 R176, P4, PT, R183, R180.reuse, RZ ;  /* 0x000000b4b7b07210 */ /* 0x080fe40007f9e0ff */
[-C--:B------:R-:W-:Y:S02]  /*5740*/  IADD3 R178, P5, PT, R185, R180.reuse, RZ ;  /* 0x000000b4b9b27210 */ /* 0x080fe40007fbe0ff */
[----:B------:R-:W-:-:S02]  /*5750*/  IADD3 R180, P6, PT, R188, R180, RZ ;  /* 0x000000b4bcb47210 */ /* 0x000fc40007fde0ff */
[-C--:B------:R-:W-:Y:S02]  /*5760*/  LEA.HI.X.SX32 R179, R179, R187.reuse, 0x1, P0 ;  /* 0x000000bbb3b37211 */ /* 0x080fe400000f0eff */
[-C--:B------:R-:W-:Y:S02]  /*5770*/  LEA.HI.X.SX32 R181, R181, R187.reuse, 0x1, P3 ;  /* 0x000000bbb5b57211 */ /* 0x080fe400018f0eff */
[-C--:B------:R-:W-:Y:S02]  /*5780*/  LEA.HI.X.SX32 R183, R183, R187.reuse, 0x1, P4 ;  /* 0x000000bbb7b77211 */ /* 0x080fe400020f0eff */
[-C--:B------:R-:W-:Y:S01]  /*5790*/  LEA.HI.X.SX32 R185, R185, R187.reuse, 0x1, P5 ;  /* 0x000000bbb9b97211 */ /* 0x080fe200028f0eff */
[----:B------:R-:W-:Y:S01]  /*57a0*/  @P2 IMAD.MOV.U32 R189, RZ, RZ, R151 ;  /* 0x000000ffffbd2224 */ /* 0x000fe200078e0097 */
[----:B------:R-:W-:Y:S01]  /*57b0*/  LEA.HI.X.SX32 R187, R188, R187, 0x1, P6 ;  /* 0x000000bbbcbb7211 */ /* 0x000fe200030f0eff */
[----:B------:R-:W-:Y:S01]  /*57c0*/  @P2 IMAD.MOV.U32 R188, RZ, RZ, R144 ;  /* 0x000000ffffbc2224 */ /* 0x000fe200078e0090 */
[----:B------:R-:W-:-:S02]  /*57d0*/  PRMT R210, RZ, 0x7610, R210 ;  /* 0x00007610ffd27816 */ /* 0x000fc400000000d2 */
[----:B------:R-:W-:-:S04]  /*57e0*/  PRMT R212, RZ, 0x7610, R212 ;  /* 0x00007610ffd47816 */ /* 0x000fc800000000d4 */
[----:B------:R0:W3:Y:S02]  /*57f0*/  @P2 LDG.E.U8 R210, desc[UR16][R188.64] ;  /* 0x00000010bcd22981 */ /* 0x0000e4000c1e1100 */
[----:B0-----:R-:W-:Y:S02]  /*5800*/  @P2 IMAD.MOV.U32 R188, RZ, RZ, R146 ;  /* 0x000000ffffbc2224 */ /* 0x001fe400078e0092 */
[----:B------:R-:W-:-:S05]  /*5810*/  @P2 IMAD.MOV.U32 R189, RZ, RZ, R153 ;  /* 0x000000ffffbd2224 */ /* 0x000fca00078e0099 */
[----:B------:R0:W3:Y:S02]  /*5820*/  @P2 LDG.E.U8 R212, desc[UR16][R188.64] ;  /* 0x00000010bcd42981 */ /* 0x0000e4000c1e1100 */
[----:B0-----:R-:W-:Y:S02]  /*5830*/  @P2 IMAD.MOV.U32 R188, RZ, RZ, R148 ;  /* 0x000000ffffbc2224 */ /* 0x001fe400078e0094 */
[----:B------:R-:W-:-:S05]  /*5840*/  @P2 IMAD.MOV.U32 R189, RZ, RZ, R155 ;  /* 0x000000ffffbd2224 */ /* 0x000fca00078e009b */
[----:B------:R0:W3:Y:S04]  /*5850*/  @P2 LDG.E.U8 R214, desc[UR16][R188.64] ;  /* 0x00000010bcd62981 */ /* 0x0000e8000c1e1100 */
[----:B------:R1:W-:Y:S01]  /*5860*/  STS.U8 [R132+UR15+0x4200], R218 ;  /* 0x004200da84007988 */ /* 0x0003e2000800000f */
[----:B0-----:R-:W-:Y:S02]  /*5870*/  @P2 IMAD.MOV.U32 R188, RZ, RZ, R150 ;  /* 0x000000ffffbc2224 */ /* 0x001fe400078e0096 */
[----:B------:R-:W-:Y:S01]  /*5880*/  @P2 IMAD.MOV.U32 R189, RZ, RZ, R157 ;  /* 0x000000ffffbd2224 */ /* 0x000fe200078e009d */
[----:B-1----:R-:W-:-:S04]  /*5890*/  PRMT R218, RZ, 0x7610, R218 ;  /* 0x00007610ffda7816 */ /* 0x002fc800000000da */
[----:B------:R0:W3:Y:S04]  /*58a0*/  @P2 LDG.E.U8 R216, desc[UR16][R188.64] ;  /* 0x00000010bcd82981 */ /* 0x0000e8000c1e1100 */
[----:B----4-:R1:W-:Y:S01]  /*58b0*/  STS.U8 [R132+UR15+0x4400], R220 ;  /* 0x004400dc84007988 */ /* 0x0103e2000800000f */
[----:B0-----:R-:W-:Y:S02]  /*58c0*/  @P2 IMAD.MOV.U32 R188, RZ, RZ, R152 ;  /* 0x000000ffffbc2224 */ /* 0x001fe400078e0098 */
[----:B------:R-:W-:Y:S01]  /*58d0*/  @P2 IMAD.MOV.U32 R189, RZ, RZ, R159 ;  /* 0x000000ffffbd2224 */ /* 0x000fe200078e009f */
[----:B-1----:R-:W-:-:S04]  /*58e0*/  PRMT R220, RZ, 0x7610, R220 ;  /* 0x00007610ffdc7816 */ /* 0x002fc800000000dc */
[----:B------:R0:W4:Y:S04]  /*58f0*/  @P2 LDG.E.U8 R218, desc[UR16][R188.64] ;  /* 0x00000010bcda2981 */ /* 0x000128000c1e1100 */
[----:B-----5:R1:W-:Y:S01]  /*5900*/  STS.U8 [R132+UR15+0x4000], R182 ;  /* 0x004000b684007988 */ /* 0x0203e2000800000f */
[----:B0-----:R-:W-:Y:S02]  /*5910*/  @P2 IMAD.MOV.U32 R188, RZ, RZ, R154 ;  /* 0x000000ffffbc2224 */ /* 0x001fe400078e009a */
[----:B------:R-:W-:Y:S01]  /*5920*/  @P2 IMAD.MOV.U32 R189, RZ, RZ, R161 ;  /* 0x000000ffffbd2224 */ /* 0x000fe200078e00a1 */
[----:B--2---:R0:W-:Y:S01]  /*5930*/  STS.U8 [R132+UR15+0x4600], R222 ;  /* 0x004600de84007988 */ /* 0x0041e2000800000f */
[----:B-1----:R-:W-:-:S03]  /*5940*/  LOP3.LUT R182, R132, 0x10, RZ, 0x3c, !PT ;  /* 0x0000001084b67812 */ /* 0x002fc600078e3cff */
[----:B------:R1:W2:Y:S01]  /*5950*/  @P2 LDG.E.U8 R220, desc[UR16][R188.64] ;  /* 0x00000010bcdc2981 */ /* 0x0002a2000c1e1100 */
[----:B0-----:R-:W-:Y:S01]  /*5960*/  PRMT R222, RZ, 0x7610, R222 ;  /* 0x00007610ffde7816 */ /* 0x001fe200000000de */
[----:B-1----:R-:W-:Y:S02]  /*5970*/  @P2 IMAD.MOV.U32 R188, RZ, RZ, R156 ;  /* 0x000000ffffbc2224 */ /* 0x002fe400078e009c */
[----:B------:R-:W-:Y:S01]  /*5980*/  @P2 IMAD.MOV.U32 R189, RZ, RZ, R163 ;  /* 0x000000ffffbd2224 */ /* 0x000fe200078e00a3 */
[----:B------:R0:W-:Y:S04]  /*5990*/  STS.U8 [R182+UR15+0x4280], R224 ;  /* 0x004280e0b6007988 */ /* 0x0001e8000800000f */
[----:B------:R1:W5:Y:S01]  /*59a0*/  @P2 LDG.E.U8 R222, desc[UR16][R188.64] ;  /* 0x00000010bcde2981 */ /* 0x000362000c1e1100 */
[----:B0-----:R-:W-:Y:S01]  /*59b0*/  PRMT R224, RZ, 0x7610, R224 ;  /* 0x00007610ffe07816 */ /* 0x001fe200000000e0 */
[----:B-1----:R-:W-:-:S02]  /*59c0*/  @P2 IMAD.MOV.U32 R188, RZ, RZ, R158 ;  /* 0x000000ffffbc2224 */ /* 0x002fc400078e009e */
[----:B------:R-:W-:Y:S01]  /*59d0*/  @P2 IMAD.MOV.U32 R189, RZ, RZ, R165 ;  /* 0x000000ffffbd2224 */ /* 0x000fe200078e00a5 */
[----:B------:R0:W-:Y:S04]  /*59e0*/  STS.U8 [R182+UR15+0x4480], R226 ;  /* 0x004480e2b6007988 */ /* 0x0001e8000800000f */
[----:B------:R1:W2:Y:S01]  /*59f0*/  @P2 LDG.E.U8 R224, desc[UR16][R188.64] ;  /* 0x00000010bce02981 */ /* 0x0002a2000c1e1100 */
[----:B0-----:R-:W-:Y:S01]  /*5a00*/  PRMT R226, RZ, 0x7610, R226 ;  /* 0x00007610ffe27816 */ /* 0x001fe200000000e2 */
[----:B-1----:R-:W-:Y:S02]  /*5a10*/  @P2 IMAD.MOV.U32 R188, RZ, RZ, R160 ;  /* 0x000000ffffbc2224 */ /* 0x002fe400078e00a0 */
[----:B------:R-:W-:Y:S01]  /*5a20*/  @P2 IMAD.MOV.U32 R189, RZ, RZ, R167 ;  /* 0x000000ffffbd2224 */ /* 0x000fe200078e00a7 */
[----:B------:R0:W-:Y:S04]  /*5a30*/  STS.U8 [R182+UR15+0x4080], R184 ;  /* 0x004080b8b6007988 */ /* 0x0001e8000800000f */
[----:B------:R1:W-:Y:S04]  /*5a40*/  STS.U8 [R182+UR15+0x4680], R228 ;  /* 0x004680e4b6007988 */ /* 0x0003e8000800000f */
[----:B------:R1:W2:Y:S01]  /*5a50*/  @P2 LDG.E.U8 R226, desc[UR16][R188.64] ;  /* 0x00000010bce22981 */ /* 0x0002a2000c1e1100 */
[----:B0-----:R-:W-:-:S02]  /*5a60*/  LOP3.LUT R184, R132, 0x20, RZ, 0x3c, !PT ;  /* 0x0000002084b87812 */ /* 0x001fc400078e3cff */
[----:B-1----:R-:W-:Y:S01]  /*5a70*/  PRMT R228, RZ, 0x7610, R228 ;  /* 0x00007610ffe47816 */ /* 0x002fe200000000e4 */
[----:B------:R-:W-:Y:S02]  /*5a80*/  @P2 IMAD.MOV.U32 R188, RZ, RZ, R162 ;  /* 0x000000ffffbc2224 */ /* 0x000fe400078e00a2 */
[----:B------:R-:W-:Y:S01]  /*5a90*/  @P2 IMAD.MOV.U32 R189, RZ, RZ, R169 ;  /* 0x000000ffffbd2224 */ /* 0x000fe200078e00a9 */
[----:B------:R0:W-:Y:S04]  /*5aa0*/  STS.U8 [R184+UR15+0x4300], R230 ;  /* 0x004300e6b8007988 */ /* 0x0001e8000800000f */
[----:B------:R1:W2:Y:S01]  /*5ab0*/  @P2 LDG.E.U8 R228, desc[UR16][R188.64] ;  /* 0x00000010bce42981 */ /* 0x0002a2000c1e1100 */
        /* <DEDUP_REMOVED lines=35> */
[----:B------:R0:W-:Y:S04]  /*5cf0*/  STS.U8 [R132+UR15], R252 ;  /* 0x000000fc84007988 */ /* 0x0001e8000800000f */
[----:B------:R1:W2:Y:S01]  /*5d00*/  @P2 LDG.E.U8 R244, desc[UR16][R188.64] ;  /* 0x00000010bcf42981 */ /* 0x0002a2000c1e1100 */
[----:B------:R-:W-:-:S02]  /*5d10*/  PRMT R242, RZ, 0x7610, R242 ;  /* 0x00007610fff27816 */ /* 0x000fc400000000f2 */
[----:B0-----:R-:W-:Y:S01]  /*5d20*/  PRMT R252, RZ, 0x7610, R252 ;  /* 0x00007610fffc7816 */ /* 0x001fe200000000fc */
[----:B------:R0:W-:Y:S01]  /*5d30*/  STS.U8 [R132+UR15+0x100], R250 ;  /* 0x000100fa84007988 */ /* 0x0001e2000800000f */
[----:B-1----:R-:W-:Y:S01]  /*5d40*/  @P2 IMAD.MOV.U32 R188, RZ, RZ, R178 ;  /* 0x000000ffffbc2224 */ /* 0x002fe200078e00b2 */
[----:B------:R-:W-:Y:S01]  /*5d50*/  PRMT R193, RZ, 0x7610, R193 ;  /* 0x00007610ffc17816 */ /* 0x000fe200000000c1 */
[----:B------:R-:W-:Y:S01]  /*5d60*/  @P2 IMAD.MOV.U32 R189, RZ, RZ, R185 ;  /* 0x000000ffffbd2224 */ /* 0x000fe200078e00b9 */
[----:B------:R-:W-:Y:S01]  /*5d70*/  PRMT R195, RZ, 0x7610, R195 ;  /* 0x00007610ffc37816 */ /* 0x000fe200000000c3 */
[----:B------:R-:W2:Y:S01]  /*5d80*/  @P2 LDG.E.U8 R242, desc[UR16][R48.64] ;  /* 0x0000001030f22981 */ /* 0x000ea2000c1e1100 */
[----:B------:R-:W-:Y:S02]  /*5d90*/  PRMT R197, RZ, 0x7610, R197 ;  /* 0x00007610ffc57816 */ /* 0x000fe400000000c5 */
[----:B------:R-:W-:Y:S01]  /*5da0*/  PRMT R199, RZ, 0x7610, R199 ;  /* 0x00007610ffc77816 */ /* 0x000fe200000000c7 */
[----:B------:R1:W3:Y:S01]  /*5db0*/  @P2 LDG.E.U8 R252, desc[UR16][R188.64] ;  /* 0x00000010bcfc2981 */ /* 0x0002e2000c1e1100 */
[----:B------:R-:W-:-:S02]  /*5dc0*/  PRMT R201, RZ, 0x7610, R201 ;  /* 0x00007610ffc97816 */ /* 0x000fc400000000c9 */
[----:B------:R-:W-:Y:S01]  /*5dd0*/  PRMT R203, RZ, 0x7610, R203 ;  /* 0x00007610ffcb7816 */ /* 0x000fe200000000cb */
[----:B------:R-:W3:Y:S01]  /*5de0*/  @P2 LDG.E.U8 R193, desc[UR16][R50.64] ;  /* 0x0000001032c12981 */ /* 0x000ee2000c1e1100 */
[----:B------:R-:W-:Y:S02]  /*5df0*/  PRMT R205, RZ, 0x7610, R205 ;  /* 0x00007610ffcd7816 */ /* 0x000fe400000000cd */
[----:B------:R-:W-:Y:S01]  /*5e00*/  PRMT R207, RZ, 0x7610, R207 ;  /* 0x00007610ffcf7816 */ /* 0x000fe200000000cf */
[----:B------:R-:W4:Y:S01]  /*5e10*/  @P2 LDG.E.U8 R195, desc[UR16][R52.64] ;  /* 0x0000001034c32981 */ /* 0x000f22000c1e1100 */
[----:B------:R-:W-:Y:S02]  /*5e20*/  PRMT R209, RZ, 0x7610, R209 ;  /* 0x00007610ffd17816 */ /* 0x000fe400000000d1 */
[----:B------:R-:W-:Y:S02]  /*5e30*/  PRMT R211, RZ, 0x7610, R211 ;  /* 0x00007610ffd37816 */ /* 0x000fe400000000d3 */
[----:B------:R-:W-:-:S02]  /*5e40*/  PRMT R217, RZ, 0x7610, R217 ;  /* 0x00007610ffd97816 */ /* 0x000fc400000000d9 */
[----:B------:R-:W-:Y:S01]  /*5e50*/  PRMT R221, RZ, 0x7610, R221 ;  /* 0x00007610ffdd7816 */ /* 0x000fe200000000dd */
[----:B-1----:R-:W-:Y:S01]  /*5e60*/  @P2 IMAD.MOV.U32 R188, RZ, RZ, R180 ;  /* 0x000000ffffbc2224 */ /* 0x002fe200078e00b4 */
[----:B0-----:R-:W-:Y:S01]  /*5e70*/  PRMT R250, RZ, 0x7610, R250 ;  /* 0x00007610fffa7816 */ /* 0x001fe200000000fa */
[----:B------:R-:W-:Y:S01]  /*5e80*/  @P2 IMAD.MOV.U32 R189, RZ, RZ, R187 ;  /* 0x000000ffffbd2224 */ /* 0x000fe200078e00bb */
[----:B------:R-:W5:Y:S04]  /*5e90*/  @P2 LDG.E.U8 R197, desc[UR16][R54.64] ;  /* 0x0000001036c52981 */ /* 0x000f68000c1e1100 */
        /* <DEDUP_REMOVED lines=10> */
[----:B------:R0:W-:Y:S04]  /*5f40*/  STS.U8 [R132+UR15+0x200], R248 ;  /* 0x000200f884007988 */ /* 0x0001e8000800000f */
        /* <DEDUP_REMOVED lines=15> */
[----:B------:R0:W-:Y:S01]  /*6040*/  STS.U8 [R132+UR15+0x1f00], R245 ;  /* 0x001f00f584007988 */ /* 0x0001e2000800000f */
[----:B------:R-:W-:-:S04]  /*6050*/  ISETP.NE.U32.AND P0, PT, RZ, UR6, PT ;  /* 0x00000006ff007c0c */ /* 0x000fc8000bf05070 */
[C---:B------:R-:W-:Y:S02]  /*6060*/  ISETP.LT.OR P2, PT, R5.reuse, 0x20, P0 ;  /* 0x000000200500780c */ /* 0x040fe40000741670 */
[----:B------:R-:W-:Y:S01]  /*6070*/  ISETP.GE.AND P3, PT, R5, 0x40, PT ;  /* 0x000000400500780c */ /* 0x000fe20003f66270 */
[----:B--2---:R0:W-:Y:S04]  /*6080*/  STS.U8 [R132+UR15+0x400], R242 ;  /* 0x000400f284007988 */ /* 0x0041e8000800000f */
[----:B---3--:R0:W-:Y:S04]  /*6090*/  STS.U8 [R132+UR15+0x500], R193 ;  /* 0x000500c184007988 */ /* 0x0081e8000800000f */
[----:B----4-:R0:W-:Y:S04]  /*60a0*/  STS.U8 [R132+UR15+0x600], R195 ;  /* 0x000600c384007988 */ /* 0x0101e8000800000f */
[----:B-----5:R0:W-:Y:S04]  /*60b0*/  STS.U8 [R132+UR15+0x700], R197 ;  /* 0x000700c584007988 */ /* 0x0201e8000800000f */
        /* <DEDUP_REMOVED lines=41> */
[----:B------:R1:W-:Y:S06]  /*6350*/  MEMBAR.ALL.CTA ;  /* 0x0000000000007992 */ /* 0x0003ec0000008000 */
[----:B-1----:R-:W1:Y:S02]  /*6360*/  FENCE.VIEW.ASYNC.S ;  /* 0x00000000000073c6 */ /* 0x002e640000000000 */
[----:B-1----:R-:W-:Y:S06]  /*6370*/  BAR.SYNC.DEFER_BLOCKING 0x0 ;  /* 0x0000000000007b1d */ /* 0x002fec0000010000 */
[----:B------:R-:W-:Y:S05]  /*6380*/  @P2 BRA `(.L_x_6) ;  /* 0x00000000003c2947 */ /* 0x000fea0003800000 */
[----:B------:R-:W-:Y:S02]  /*6390*/  UIADD3 UR4, UPT, UPT, UR15, 0x4000, URZ ;  /* 0x000040000f047890 */ /* 0x000fe4000fffe0ff */
[----:B------:R-:W-:Y:S02]  /*63a0*/  USHF.R.U32.HI UR8, URZ, 0x4, UR15 ;  /* 0x00000004ff087899 */ /* 0x000fe4000801160f */
[----:B------:R-:W-:Y:S02]  /*63b0*/  USHF.R.U32.HI UR4, URZ, 0x4, UR4 ;  /* 0x00000004ff047899 */ /* 0x000fe40008011604 */
[----:B------:R-:W-:Y:S02]  /*63c0*/  USGXT.U32 UR8, UR8, 0xe ;  /* 0x0000000e0808789a */ /* 0x000fe40008000000 */
[----:B------:R-:W-:Y:S01]  /*63d0*/  USGXT.U32 UR6, UR4, 0xe ;  /* 0x0000000e0406789a */ /* 0x000fe20008000000 */
[----:B------:R-:W-:Y:S02]  /*63e0*/  UMOV UR5, URZ ;  /* 0x000000ff00057c82 */ /* 0x000fe40008000000 */
[----:B------:R-:W-:Y:S01]  /*63f0*/  UMOV UR4, UR10 ;  /* 0x0000000a00047c82 */ /* 0x000fe20008000000 */
[----:B------:R-:W-:Y:S01]  /*6400*/  UMOV UR20, 0x0 ;  /* 0x0000000000147882 */ /* 0x000fe20000000000 */
[----:B------:R-:W-:Y:S01]  /*6410*/  UMOV UR21, 0x4408490 ;  /* 0x0440849000157882 */ /* 0x000fe20000000000 */
[----:B------:R-:W-:Y:S01]  /*6420*/  UMOV UR9, 0xc0004010 ;  /* 0xc000401000097882 */ /* 0x000fe20000000000 */
[----:B------:R-:W-:Y:S01]  /*6430*/  UMOV UR7, 0x80004020 ;  /* 0x8000402000077882 */ /* 0x000fe20000000000 */
[----:B------:R-:W-:Y:S01]  /*6440*/  UMOV UR4, UR4 ;  /* 0x0000000400047c82 */ /* 0x000fe20008000000 */
[----:B------:R1:W-:Y:S01]  /*6450*/  UTCQMMA gdesc[UR6], gdesc[UR8], tmem[UR18], tmem[UR20], idesc[UR21], !UPT ;  /* 0x00ff1408060075ea */ /* 0x0003e2000f800312 */
[----:B------:R1:W-:Y:S01]  /*6460*/  UTCBAR [UR4], URZ ;  /* 0x000000ff040073e9 */ /* 0x0003e200080000ff */
[----:B------:R-:W-:-:S02]  /*6470*/  NOP ;  /* 0x0000000000007918 */ /* 0x000fc40000000000 */
.L_x_6:
[----:B-1----:R-:W-:Y:S01]  /*6480*/  UMOV UR4, URZ ;  /* 0x000000ff00047c82 */ /* 0x002fe20008000000 */
[----:B------:R-:W-:Y:S05]  /*6490*/  @!P3 BRA `(.L_x_7) ;  /* 0x0000002000c0b947 */ /* 0x000fea0003800000 */
[----:B------:R-:W-:Y:S01]  /*64a0*/  SHF.R.S32.HI R188, RZ, 0x1f, R5 ;  /* 0x0000001fffbc7819 */ /* 0x000fe20000011405 */
[----:B------:R-:W-:Y:S01]  /*64b0*/  IMAD.SHL.U32 R189, R122, 0x20, RZ ;  /* 0x000000207abd7824 */ /* 0x000fe200078e00ff */
[----:B------:R-:W-:Y:S01]  /*64c0*/  UIADD3 UR5, UPT, UPT, UR15, 0x2000, URZ ;  /* 0x000020000f057890 */ /* 0x000fe2000fffe0ff */
[----:B0-----:R-:W-:Y:S01]  /*64d0*/  IMAD.SHL.U32 R191, R123, 0x20, RZ ;  /* 0x000000207bbf7824 */ /* 0x001fe200078e00ff */
[----:B------:R-:W-:Y:S01]  /*64e0*/  LEA.HI R188, R188, R5, RZ, 0x5 ;  /* 0x00000005bcbc7211 */ /* 0x000fe200078f28ff */
[----:B------:R-:W-:Y:S01]  /*64f0*/  UIADD3 UR4, UPT, UPT, UR15, 0x4800, URZ ;  /* 0x000048000f047890 */ /* 0x000fe2000fffe0ff */
[----:B------:R-:W-:Y:S01]  /*6500*/  IMAD.MOV.U32 R123, RZ, RZ, RZ ;  /* 0x000000ffff7b7224 */ /* 0x000fe200078e00ff */
[----:B------:R-:W-:Y:S01]  /*6510*/  USHF.R.U32.HI UR5, URZ, 0x4, UR5 ;  /* 0x00000004ff057899 */ /* 0x000fe20008011605 */
[----:B------:R-:W-:Y:S01]  /*6520*/  SHF.R.S32.HI R122, RZ, 0x5, R188 ;  /* 0x00000005ff7a7819 */ /* 0x000fe200000114bc */
[----:B------:R-:W-:Y:S01]  /*6530*/  USHF.R.U32.HI UR4, URZ, 0x4, UR4 ;  /* 0x00000004ff047899 */ /* 0x000fe20008011604 */
[----:B------:R-:W-:Y:S01]  /*6540*/  VIADD R188, R190, 0xffffffe0 ;  /* 0xffffffe0bebc7836 */ /* 0x000fe20000000000 */
[----:B------:R-:W-:Y:S01]  /*6550*/  SHF.R.S32.HI R190, RZ, 0x1f, R189 ;  /* 0x0000001fffbe7819 */ /* 0x000fe200000114bd */
[----:B------:R-:W-:Y:S01]  /*6560*/  UMOV UR13, UR10 ;  /* 0x0000000a000d7c82 */ /* 0x000fe20008000000 */
[----:B------:R-:W-:Y:S01]  /*6570*/  VIMNMX R122, PT, PT, R122, 0x2, !PT ;  /* 0x000000027a7a7848 */ /* 0x000fe20007fe0100 */
[----:B------:R-:W-:Y:S01]  /*6580*/  USGXT.U32 UR10, UR5, 0xe ;  /* 0x0000000e050a789a */ /* 0x000fe20008000000 */
[----:B------:R-:W-:Y:S01]  /*6590*/  SHF.R.S32.HI R192, RZ, 0x1f, R191 ;  /* 0x0000001fffc07819 */ /* 0x000fe200000114bf */
[----:B------:R-:W-:-:S02]  /*65a0*/  USGXT.U32 UR8, UR4, 0xe ;  /* 0x0000000e0408789a */ /* 0x000fc40008000000 */
[----:B------:R-:W-:Y:S01]  /*65b0*/  VIADD R193, R122, 0xffffffff ;  /* 0xffffffff7ac17836 */ /* 0x000fe20000000000 */
[----:B------:R-:W-:Y:S01]  /*65c0*/  UMOV UR14, 0x1 ;  /* 0x00000001000e7882 */ /* 0x000fe20000000000 */
[----:B------:R-:W-:-:S08]  /*65d0*/  UMOV UR5, URZ ;  /* 0x000000ff00057c82 */ /* 0x000fd00008000000 */
.L_x_10:
[----:B------:R-:W-:Y:S01]  /*65e0*/  IADD3 R180, P4, PT, R191, R180, RZ ;  /* 0x000000b4bfb47210 */ /* 0x000fe20007f9e0ff */
[----:B------:R-:W-:Y:S01]  /*65f0*/  IMAD.U32 R123, R123, -0x80000000, RZ ;  /* 0x800000007b7b7824 */ /* 0x000fe200078e00ff */
[C---:B------:R-:W-:Y:S02]  /*6600*/  IADD3 R40, P5, PT, R191.reuse, R40, RZ ;  /* 0x00000028bf287210 */ /* 0x040fe40007fbe0ff */
[C---:B------:R-:W-:Y:S01]  /*6610*/  IADD3 R114, P2, PT, R191.reuse, R114, RZ ;  /* 0x00000072bf727210 */ /* 0x040fe20007f5e0ff */
[C---:B------:R-:W-:Y:S01]  /*6620*/  IMAD.X R187, R192.reuse, 0x1, R187, P4 ;  /* 0x00000001c0bb7824 */ /* 0x040fe200020e06bb */
        /* <DEDUP_REMOVED lines=102> */
[----:B0-----:R-:W0:Y:S01]  /*6c90*/  SYNCS.PHASECHK.TRANS64.TRYWAIT P4, [UR13], R123 ;  /* 0x0000007bff0075a7 */ /* 0x001e22000808110d */
        /* <DEDUP_REMOVED lines=16> */
[----:B------:R-:W-:Y:S01]  /*6da0*/  IADD3 R42, P2, PT, R191, R42, RZ ;  /* 0x0000002abf2a7210 */ /* 0x000fe20007f5e0ff */
[C---:B------:R-:W-:Y:S01]  /*6db0*/  IMAD.X R125, R192.reuse, 0x1, R125, P3 ;  /* 0x00000001c07d7824 */ /* 0x040fe200018e067d */
[----:B------:R-:W-:Y:S01]  /*6dc0*/  IADD3 R28, P5, PT, R189, R28, RZ ;  /* 0x0000001cbd1c7210 */ /* 0x000fe20007fbe0ff */
[C---:B------:R-:W-:Y:S01]  /*6dd0*/  IMAD.X R45, R192.reuse, 0x1, R45, P6 ;  /* 0x00000001c02d7824 */ /* 0x040fe200030e062d */
[----:B------:R-:W-:Y:S01]  /*6de0*/  IADD3 R38, P3, PT, R191, R38, RZ ;  /* 0x00000026bf267210 */ /* 0x000fe20007f7e0ff */
[----:B------:R-:W-:Y:S01]  /*6df0*/  IMAD.X R43, R192, 0x1, R43, P2 ;  /* 0x00000001c02b7824 */ /* 0x000fe200010e062b */
[C---:B------:R-:W-:Y:S01]  /*6e00*/  IADD3 R36, P6, PT, R189.reuse, R36, RZ ;  /* 0x00000024bd247210 */ /* 0x040fe20007fde0ff */
[----:B------:R-:W-:Y:S01]  /*6e10*/  IMAD.X R29, R190, 0x1, R29, P5 ;  /* 0x00000001be1d7824 */ /* 0x000fe200028e061d */
[C---:B------:R-:W-:Y:S01]  /*6e20*/  IADD3 R20, P2, PT, R189.reuse, R20, RZ ;  /* 0x00000014bd147210 */ /* 0x040fe20007f5e0ff */
[----:B------:R-:W-:Y:S01]  /*6e30*/  IMAD.X R39, R192, 0x1, R39, P3 ;  /* 0x00000001c0277824 */ /* 0x000fe200018e0627 */
        /* <DEDUP_REMOVED lines=26> */
[-C--:B------:R-:W-:Y:S01]  /*6fe0*/  ISETP.GE.AND P3, PT, R133, R188.reuse, PT ;  /* 0x000000bc8500720c */ /* 0x080fe20003f66270 */
[C---:B------:R-:W-:Y:S01]  /*6ff0*/  IMAD.X R15, R190.reuse, 0x1, R15, P2 ;  /* 0x00000001be0f7824 */ /* 0x040fe200010e060f */
[----:B------:R-:W-:Y:S01]  /*7000*/  ISETP.GE.AND P6, PT, R71, R188, PT ;  /* 0x000000bc4700720c */ /* 0x000fe20003fc6270 */
[----:B------:R-:W-:Y:S01]  /*7010*/  IMAD.X R7, R190, 0x1, R7, P5 ;  /* 0x00000001be077824 */ /* 0x000fe200028e0607 */
[----:B------:R-:W-:Y:S01]  /*7020*/  PRMT R206, RZ, 0x7610, R206 ;  /* 0x00007610ffce7816 */ /* 0x000fe200000000ce */
[----:B0-----:R-:W-:Y:S10]  /*7030*/  @!P4 BRA `(.L_x_8) ;  /* 0x000000700090c947 */ /* 0x001ff40003800000 */
.L_x_16:
[----:B------:R-:W2:Y:S01]  /*7040*/  @!P3 LDG.E.U8 R206, desc[UR16][R6.64] ;  /* 0x0000001006ceb981 */ /* 0x000ea2000c1e1100 */
[-C--:B------:R-:W-:Y:S02]  /*7050*/  ISETP.GE.AND P3, PT, R74, R188.reuse, PT ;  /* 0x000000bc4a00720c */ /* 0x080fe40003f66270 */
[----:B------:R-:W-:Y:S02]  /*7060*/  PRMT R208, RZ, 0x7610, R208 ;  /* 0x00007610ffd07816 */ /* 0x000fe400000000d0 */
[-C--:B------:R-:W-:Y:S02]  /*7070*/  ISETP.GE.AND P4, PT, R76, R188.reuse, PT ;  /* 0x000000bc4c00720c */ /* 0x080fe40003f86270 */
[----:B------:R-:W-:Y:S02]  /*7080*/  PRMT R210, RZ, 0x7610, R210 ;  /* 0x00007610ffd27816 */ /* 0x000fe400000000d2 */
[----:B------:R-:W3:Y:S01]  /*7090*/  @!P6 LDG.E.U8 R208, desc[UR16][R8.64] ;  /* 0x0000001008d0e981 */ /* 0x000ee2000c1e1100 */
[----:B------:R-:W-:-:S02]  /*70a0*/  ISETP.GE.AND P2, PT, R77, R188, PT ;  /* 0x000000bc4d00720c */ /* 0x000fc40003f46270 */
[----:B------:R-:W-:Y:S02]  /*70b0*/  PRMT R212, RZ, 0x7610, R212 ;  /* 0x00007610ffd47816 */ /* 0x000fe400000000d4 */
[----:B------:R-:W4:Y:S01]  /*70c0*/  @!P3 LDG.E.U8 R210, desc[UR16][R10.64] ;  /* 0x000000100ad2b981 */ /* 0x000f22000c1e1100 */
[-C--:B------:R-:W-:Y:S02]  /*70d0*/  ISETP.GE.AND P3, PT, R78, R188.reuse, PT ;  /* 0x000000bc4e00720c */ /* 0x080fe40003f66270 */
[----:B------:R-:W-:Y:S01]  /*70e0*/  PRMT R214, RZ, 0x7610, R214 ;  /* 0x00007610ffd67816 */ /* 0x000fe200000000d6 */
[----:B------:R-:W5:Y:S01]  /*70f0*/  @!P4 LDG.E.U8 R212, desc[UR16][R12.64] ;  /* 0x000000100cd4c981 */ /* 0x000f62000c1e1100 */
[-C--:B------:R-:W-:Y:S02]  /*7100*/  ISETP.GE.AND P4, PT, R79, R188.reuse, PT ;  /* 0x000000bc4f00720c */ /* 0x080fe40003f86270 */
[----:B------:R-:W-:Y:S02]  /*7110*/  PRMT R216, RZ, 0x7610, R216 ;  /* 0x00007610ffd87816 */ /* 0x000fe400000000d8 */
[----:B------:R-:W2:Y:S01]  /*7120*/  @!P2 LDG.E.U8 R214, desc[UR16][R14.64] ;  /* 0x000000100ed6a981 */ /* 0x000ea2000c1e1100 */
[----:B------:R-:W-:-:S02]  /*7130*/  ISETP.GE.AND P5, PT, R82, R188, PT ;  /* 0x000000bc5200720c */ /* 0x000fc40003fa6270 */
[----:B------:R-:W-:Y:S02]  /*7140*/  PRMT R218, RZ, 0x7610, R218 ;  /* 0x00007610ffda7816 */ /* 0x000fe400000000da */
[----:B------:R-:W2:Y:S01]  /*7150*/  @!P3 LDG.E.U8 R216, desc[UR16][R16.64] ;  /* 0x0000001010d8b981 */ /* 0x000ea2000c1e1100 */
[-C--:B------:R-:W-:Y:S02]  /*7160*/  ISETP.GE.AND P2, PT, R83, R188.reuse, PT ;  /* 0x000000bc5300720c */ /* 0x080fe40003f46270 */
[----:B------:R-:W-:Y:S01]  /*7170*/  ISETP.GE.AND P3, PT, R85, R188, PT ;  /* 0x000000bc5500720c */ /* 0x000fe20003f66270 */
[----:B------:R-:W2:Y:S01]  /*7180*/  @!P4 LDG.E.U8 R218, desc[UR16][R18.64] ;  /* 0x0000001012dac981 */ /* 0x000ea2000c1e1100 */
[----:B------:R-:W-:Y:S02]  /*7190*/  PRMT R220, RZ, 0x7610, R220 ;  /* 0x00007610ffdc7816 */ /* 0x000fe400000000dc */
[----:B------:R-:W-:Y:S02]  /*71a0*/  PRMT R222, RZ, 0x7610, R222 ;  /* 0x00007610ffde7816 */ /* 0x000fe400000000de */
[----:B------:R-:W-:-:S02]  /*71b0*/  PRMT R224, RZ, 0x7610, R224 ;  /* 0x00007610ffe07816 */ /* 0x000fc400000000e0 */
[----:B------:R-:W2:Y:S04]  /*71c0*/  @!P5 LDG.E.U8 R220, desc[UR16][R20.64] ;  /* 0x0000001014dcd981 */ /* 0x000ea8000c1e1100 */
[----:B------:R-:W2:Y:S01]  /*71d0*/  @!P2 LDG.E.U8 R222, desc[UR16][R22.64] ;  /* 0x0000001016dea981 */ /* 0x000ea2000c1e1100 */
[-C--:B------:R-:W-:Y:S02]  /*71e0*/  ISETP.GE.AND P2, PT, R89, R188.reuse, PT ;  /* 0x000000bc5900720c */ /* 0x080fe40003f46270 */
[-C--:B------:R-:W-:Y:S01]  /*71f0*/  ISETP.GE.AND P4, PT, R86, R188.reuse, PT ;  /* 0x000000bc5600720c */ /* 0x080fe20003f86270 */
[----:B------:R-:W2:Y:S01]  /*7200*/  @!P3 LDG.E.U8 R224, desc[UR16][R24.64] ;  /* 0x0000001018e0b981 */ /* 0x000ea2000c1e1100 */
[----:B------:R-:W-:Y:S02]  /*7210*/  ISETP.GE.AND P3, PT, R135, R188, PT ;  /* 0x000000bc8700720c */ /* 0x000fe40003f66270 */
[----:B------:R-:W-:-:S02]  /*7220*/  PRMT R230, RZ, 0x7610, R230 ;  /* 0x00007610ffe67816 */ /* 0x000fc400000000e6 */
[----:B------:R-:W-:Y:S02]  /*7230*/  PRMT R232, RZ, 0x7610, R232 ;  /* 0x00007610ffe87816 */ /* 0x000fe400000000e8 */
[-C--:B------:R-:W-:Y:S02]  /*7240*/  ISETP.GE.AND P5, PT, R88, R188.reuse, PT ;  /* 0x000000bc5800720c */ /* 0x080fe40003fa6270 */
[----:B------:R-:W-:Y:S01]  /*7250*/  PRMT R226, RZ, 0x7610, R226 ;  /* 0x00007610ffe27816 */ /* 0x000fe200000000e2 */
[----:B------:R-:W2:Y:S01]  /*7260*/  @!P2 LDG.E.U8 R230, desc[UR16][R32.64] ;  /* 0x0000001020e6a981 */ /* 0x000ea2000c1e1100 */
[----:B------:R-:W-:-:S03]  /*7270*/  ISETP.GE.AND P2, PT, R93, R188, PT ;  /* 0x000000bc5d00720c */ /* 0x000fc60003f46270 */
[----:B------:R-:W2:Y:S01]  /*7280*/  @!P3 LDG.E.U8 R232, desc[UR16][R30.64] ;  /* 0x000000101ee8b981 */ /* 0x000ea2000c1e1100 */
[-C--:B------:R-:W-:Y:S02]  /*7290*/  ISETP.GE.AND P3, PT, R137, R188.reuse, PT ;  /* 0x000000bc8900720c */ /* 0x080fe40003f66270 */
[----:B------:R-:W-:Y:S01]  /*72a0*/  PRMT R228, RZ, 0x7610, R228 ;  /* 0x00007610ffe47816 */ /* 0x000fe200000000e4 */
[----:B------:R-:W2:Y:S01]  /*72b0*/  @!P4 LDG.E.U8 R226, desc[UR16][R26.64] ;  /* 0x000000101ae2c981 */ /* 0x000ea2000c1e1100 */
[----:B------:R-:W-:Y:S02]  /*72c0*/  PRMT R234, RZ, 0x7610, R234 ;  /* 0x00007610ffea7816 */ /* 0x000fe400000000ea */
[----:B------:R-:W-:Y:S02]  /*72d0*/  PRMT R236, RZ, 0x7610, R236 ;  /* 0x00007610ffec7816 */ /* 0x000fe400000000ec */
[----:B------:R-:W2:Y:S04]  /*72e0*/  @!P5 LDG.E.U8 R228, desc[UR16][R28.64] ;  /* 0x000000101ce4d981 */ /* 0x000ea8000c1e1100 */
[----:B------:R-:W2:Y:S04]  /*72f0*/  @!P2 LDG.E.U8 R234, desc[UR16][R34.64] ;  /* 0x0000001022eaa981 */ /* 0x000ea8000c1e1100 */
[----:B------:R-:W2:Y:S01]  /*7300*/  @!P3 LDG.E.U8 R236, desc[UR16][R36.64] ;  /* 0x0000001024ecb981 */ /* 0x000ea2000c1e1100 */
[----:B------:R-:W-:Y:S01]  /*7310*/  BAR.SYNC.DEFER_BLOCKING 0x0 ;  /* 0x0000000000007b1d */ /* 0x000fe20000010000 */
[----:B------:R-:W-:-:S02]  /*7320*/  ISETP.GE.AND P4, PT, R4, R188, PT ;  /* 0x000000bc0400720c */ /* 0x000fc40003f86270 */
[----:B------:R-:W-:Y:S02]  /*7330*/  PRMT R238, RZ, 0x7610, R238 ;  /* 0x00007610ffee7816 */ /* 0x000fe400000000ee */
[----:B------:R-:W-:Y:S02]  /*7340*/  PRMT R240, RZ, 0x7610, R240 ;  /* 0x00007610fff07816 */ /* 0x000fe400000000f0 */
[----:B------:R-:W-:Y:S02]  /*7350*/  PRMT R244, RZ, 0x7610, R244 ;  /* 0x00007610fff47816 */ /* 0x000fe400000000f4 */
[----:B------:R-:W-:Y:S02]  /*7360*/  PRMT R252, RZ, 0x7610, R252 ;  /* 0x00007610fffc7816 */ /* 0x000fe400000000fc */
[----:B------:R-:W-:-:S03]  /*7370*/  PRMT R250, RZ, 0x7610, R250 ;  /* 0x00007610fffa7816 */ /* 0x000fc600000000fa */
[----:B------:R-:W2:Y:S04]  /*7380*/  @!P4 LDG.E.U8 R238, desc[UR16][R38.64] ;  /* 0x0000001026eec981 */ /* 0x000ea8000c1e1100 */
[----:B------:R-:W2:Y:S04]  /*7390*/  @!P4 LDG.E.U8 R240, desc[UR16][R42.64] ;  /* 0x000000102af0c981 */ /* 0x000ea8000c1e1100 */
[----:B------:R-:W2:Y:S04]  /*73a0*/  @!P4 LDG.E.U8 R244, desc[UR16][R44.64] ;  /* 0x000000102cf4c981 */ /* 0x000ea8000c1e1100 */
[----:B------:R-:W2:Y:S04]  /*73b0*/  @!P4 LDG.E.U8 R252, desc[UR16][R46.64] ;  /* 0x000000102efcc981 */ /* 0x000ea8000c1e1100 */
[----:B------:R-:W2:Y:S01]  /*73c0*/  @!P4 LDG.E.U8 R250, desc[UR16][R48.64] ;  /* 0x0000001030fac981 */ /* 0x000ea2000c1e1100 */
[----:B------:R-:W-:Y:S01]  /*73d0*/  PRMT R209, RZ, 0x7610, R209 ;  /* 0x00007610ffd17816 */ /* 0x000fe200000000d1 */
[----:B------:R-:W-:-:S02]  /*73e0*/  @!P4 IMAD.MOV.U32 R122, RZ, RZ, R70 ;  /* 0x000000ffff7ac224 */ /* 0x000fc400078e0046 */
[----:B------:R-:W-:Y:S01]  /*73f0*/  @!P4 IMAD.MOV.U32 R123, RZ, RZ, R73 ;  /* 0x000000ffff7bc224 */ /* 0x000fe200078e0049 */
[----:B------:R-:W-:-:S04]  /*7400*/  PRMT R211, RZ, 0x7610, R211 ;  /* 0x00007610ffd37816 */ /* 0x000fc800000000d3 */
[----:B------:R0:W2:Y:S01]  /*7410*/  @!P4 LDG.E.U8 R209, desc[UR16][R122.64] ;  /* 0x000000107ad1c981 */ /* 0x0000a2000c1e1100 */
[----:B------:R-:W-:Y:S01]  /*7420*/  PRMT R215, RZ, 0x7610, R215 ;  /* 0x00007610ffd77816 */ /* 0x000fe200000000d7 */
[----:B0-----:R-:W-:Y:S02]  /*7430*/  @!P4 IMAD.MOV.U32 R122, RZ, RZ, R72 ;  /* 0x000000ffff7ac224 */ /* 0x001fe400078e0048 */
[----:B------:R-:W-:-:S05]  /*7440*/  @!P4 IMAD.MOV.U32 R123, RZ, RZ, R75 ;  /* 0x000000ffff7bc224 */ /* 0x000fca00078e004b */
        /* <DEDUP_REMOVED lines=24> */
[----:B------:R0:W3:Y:S01]  /*75d0*/  @!P4 LDG.E.U8 R227, desc[UR16][R122.64] ;  /* 0x000000107ae3c981 */ /* 0x0000e2000c1e1100 */
[----:B------:R-:W-:Y:S01]  /*75e0*/  PRMT R231, RZ, 0x7610, R231 ;  /* 0x00007610ffe77816 */ /* 0x000fe200000000e7 */
[----:B0-----:R-:W-:Y:S02]  /*75f0*/  @!P4 IMAD.MOV.U32 R122, RZ, RZ, R102 ;  /* 0x000000ffff7ac224 */ /* 0x001fe400078e0066 */
[----:B------:R-:W-:-:S05]  /*7600*/  @!P4 IMAD.MOV.U32 R123, RZ, RZ, R105 ;  /* 0x000000ffff7bc224 */ /* 0x000fca00078e0069 */
[----:B------:R0:W4:Y:S01]  /*7610*/  @!P4 LDG.E.U8 R229, desc[UR16][R122.64] ;  /* 0x000000107ae5c981 */ /* 0x000122000c1e1100 */
[----:B------:R-:W-:Y:S01]  /*7620*/  PRMT R233, RZ, 0x7610, R233 ;  /* 0x00007610ffe97816 */ /* 0x000fe200000000e9 */
[----:B0-----:R-:W-:Y:S02]  /*7630*/  @!P4 IMAD.MOV.U32 R122, RZ, RZ, R104 ;  /* 0x000000ffff7ac224 */ /* 0x001fe400078e0068 */
[----:B------:R-:W-:-:S05]  /*7640*/  @!P4 IMAD.MOV.U32 R123, RZ, RZ, R107 ;  /* 0x000000ffff7bc224 */ /* 0x000fca00078e006b */
[----:B------:R0:W5:Y:S01]  /*7650*/  @!P4 LDG.E.U8 R231, desc[UR16][R122.64] ;  /* 0x000000107ae7c981 */ /* 0x000162000c1e1100 */
        /* <DEDUP_REMOVED lines=59> */
[----:B------:R0:W5:Y:S04]  /*7a10*/  @!P4 LDG.E.U8 R202, desc[UR16][R122.64] ;  /* 0x000000107acac981 */ /* 0x000168000c1e1100 */
[----:B--2---:R1:W-:Y:S01]  /*7a20*/  STS.U8 [R132+UR15+0x4800], R206 ;  /* 0x004800ce84007988 */ /* 0x0043e2000800000f */
[----:B0-----:R-:W-:Y:S02]  /*7a30*/  @!P4 IMAD.MOV.U32 R122, RZ, RZ, R140 ;  /* 0x000000ffff7ac224 */ /* 0x001fe400078e008c */
[----:B------:R-:W-:Y:S01]  /*7a40*/  @!P4 IMAD.MOV.U32 R123, RZ, RZ, R147 ;  /* 0x000000ffff7bc224 */ /* 0x000fe200078e0093 */
[----:B-1----:R-:W-:-:S04]  /*7a50*/  PRMT R206, RZ, 0x7610, R206 ;  /* 0x00007610ffce7816 */ /* 0x002fc800000000ce */
[----:B------:R0:W2:Y:S04]  /*7a60*/  @!P4 LDG.E.U8 R204, desc[UR16][R122.64] ;  /* 0x000000107accc981 */ /* 0x0000a8000c1e1100 */
[----:B---3--:R1:W-:Y:S01]  /*7a70*/  STS.U8 [R132+UR15+0x4a00], R208 ;  /* 0x004a00d084007988 */ /* 0x0083e2000800000f */
[----:B0-----:R-:W-:Y:S02]  /*7a80*/  @!P4 IMAD.MOV.U32 R122, RZ, RZ, R142 ;  /* 0x000000ffff7ac224 */ /* 0x001fe400078e008e */
[----:B------:R-:W-:Y:S01]  /*7a90*/  @!P4 IMAD.MOV.U32 R123, RZ, RZ, R149 ;  /* 0x000000ffff7bc224 */ /* 0x000fe200078e0095 */
[----:B-1----:R-:W-:-:S04]  /*7aa0*/  PRMT R208, RZ, 0x7610, R208 ;  /* 0x00007610ffd07816 */ /* 0x002fc800000000d0 */
[----:B------:R0:W3:Y:S04]  /*7ab0*/  @!P4 LDG.E.U8 R206, desc[UR16][R122.64] ;  /* 0x000000107acec981 */ /* 0x0000e8000c1e1100 */
[----:B----4-:R1:W-:Y:S01]  /*7ac0*/  STS.U8 [R132+UR15+0x4c00], R210 ;  /* 0x004c00d284007988 */ /* 0x0103e2000800000f */
[----:B0-----:R-:W-:Y:S02]  /*7ad0*/  @!P4 IMAD.MOV.U32 R122, RZ, RZ, R144 ;  /* 0x000000ffff7ac224 */ /* 0x001fe400078e0090 */
[----:B------:R-:W-:Y:S01]  /*7ae0*/  @!P4 IMAD.MOV.U32 R123, RZ, RZ, R151 ;  /* 0x000000ffff7bc224 */ /* 0x000fe200078e0097 */
[----:B-1----:R-:W-:-:S04]  /*7af0*/  PRMT R210, RZ, 0x7610, R210 ;  /* 0x00007610ffd27816 */ /* 0x002fc800000000d2 */
[----:B------:R0:W4:Y:S04]  /*7b00*/  @!P4 LDG.E.U8 R208, desc[UR16][R122.64] ;  /* 0x000000107ad0c981 */ /* 0x000128000c1e1100 */
[----:B-----5:R1:W-:Y:S01]  /*7b10*/  STS.U8 [R132+UR15+0x4e00], R212 ;  /* 0x004e00d484007988 */ /* 0x0203e2000800000f */
[----:B0-----:R-:W-:Y:S02]  /*7b20*/  @!P4 IMAD.MOV.U32 R122, RZ, RZ, R146 ;  /* 0x000000ffff7ac224 */ /* 0x001fe400078e0092 */
[----:B------:R-:W-:Y:S01]  /*7b30*/  @!P4 IMAD.MOV.U32 R123, RZ, RZ, R153 ;  /* 0x000000ffff7bc224 */ /* 0x000fe200078e0099 */
[----:B-1----:R-:W-:-:S04]  /*7b40*/  PRMT R212, RZ, 0x7610, R212 ;  /* 0x00007610ffd47816 */ /* 0x002fc800000000d4 */
[----:B------:R0:W5:Y:S04]  /*7b50*/  @!P4 LDG.E.U8 R210, desc[UR16][R122.64] ;  /* 0x000000107ad2c981 */ /* 0x000168000c1e1100 */
[----:B------:R1:W-:Y:S01]  /*7b60*/  STS.U8 [R182+UR15+0x4880], R214 ;  /* 0x004880d6b6007988 */ /* 0x0003e2000800000f */
[----:B0-----:R-:W-:Y:S02]  /*7b70*/  @!P4 IMAD.MOV.U32 R122, RZ, RZ, R148 ;  /* 0x000000ffff7ac224 */ /* 0x001fe400078e0094 */
[----:B------:R-:W-:Y:S01]  /*7b80*/  @!P4 IMAD.MOV.U32 R123, RZ, RZ, R155 ;  /* 0x000000ffff7bc224 */ /* 0x000fe200078e009b */
[----:B-1----:R-:W-:-:S04]  /*7b90*/  PRMT R214, RZ, 0x7610, R214 ;  /* 0x00007610ffd67816 */ /* 0x002fc800000000d6 */
[----:B------:R0:W2:Y:S04]  /*7ba0*/  @!P4 LDG.E.U8 R212, desc[UR16][R122.64] ;  /* 0x000000107ad4c981 */ /* 0x0000a8000c1e1100 */
        /* <DEDUP_REMOVED lines=69> */
[----:B------:R0:W2:Y:S01]  /*8000*/  @!P4 LDG.E.U8 R240, desc[UR16][R122.64] ;  /* 0x000000107af0c981 */ /* 0x0000a2000c1e1100 */
[----:B------:R-:W-:Y:S02]  /*8010*/  PRMT R248, RZ, 0x7610, R248 ;  /* 0x00007610fff87816 */ /* 0x000fe400000000f8 */
[----:B------:R-:W-:Y:S01]  /*8020*/  PRMT R246, RZ, 0x7610, R246 ;  /* 0x00007610fff67816 */ /* 0x000fe200000000f6 */
[----:B------:R1:W-:Y:S01]  /*8030*/  STS.U8 [R132+UR15+0x2300], R252 ;  /* 0x002300fc84007988 */ /* 0x0003e2000800000f */
[----:B------:R-:W-:Y:S02]  /*8040*/  PRMT R242, RZ, 0x7610, R242 ;  /* 0x00007610fff27816 */ /* 0x000fe400000000f2 */
[----:B------:R-:W-:Y:S01]  /*8050*/  PRMT R195, RZ, 0x7610, R195 ;  /* 0x00007610ffc37816 */ /* 0x000fe200000000c3 */
[----:B------:R1:W-:Y:S01]  /*8060*/  STS.U8 [R132+UR15+0x2400], R250 ;  /* 0x002400fa84007988 */ /* 0x0003e2000800000f */
[----:B0-----:R-:W-:Y:S02]  /*8070*/  @!P4 IMAD.MOV.U32 R122, RZ, RZ, R178 ;  /* 0x000000ffff7ac224 */ /* 0x001fe400078e00b2 */
[----:B------:R-:W-:Y:S01]  /*8080*/  @!P4 IMAD.MOV.U32 R123, RZ, RZ, R185 ;  /* 0x000000ffff7bc224 */ /* 0x000fe200078e00b9 */
[----:B------:R-:W-:Y:S01]  /*8090*/  PRMT R197, RZ, 0x7610, R197 ;  /* 0x00007610ffc57816 */ /* 0x000fe200000000c5 */
[----:B------:R-:W2:Y:S01]  /*80a0*/  @!P4 LDG.E.U8 R248, desc[UR16][R50.64] ;  /* 0x0000001032f8c981 */ /* 0x000ea2000c1e1100 */
[----:B------:R-:W-:-:S02]  /*80b0*/  PRMT R199, RZ, 0x7610, R199 ;  /* 0x00007610ffc77816 */ /* 0x000fc400000000c7 */
[----:B------:R-:W-:Y:S01]  /*80c0*/  PRMT R201, RZ, 0x7610, R201 ;  /* 0x00007610ffc97816 */ /* 0x000fe200000000c9 */
[----:B------:R0:W3:Y:S01]  /*80d0*/  @!P4 LDG.E.U8 R244, desc[UR16][R122.64] ;  /* 0x000000107af4c981 */ /* 0x0000e2000c1e1100 */
[----:B------:R-:W-:Y:S02]  /*80e0*/  PRMT R203, RZ, 0x7610, R203 ;  /* 0x00007610ffcb7816 */ /* 0x000fe400000000cb */
[----:B------:R-:W-:Y:S01]  /*80f0*/  PRMT R205, RZ, 0x7610, R205 ;  /* 0x00007610ffcd7816 */ /* 0x000fe200000000cd */
[----:B------:R-:W3:Y:S01]  /*8100*/  @!P4 LDG.E.U8 R246, desc[UR16][R52.64] ;  /* 0x0000001034f6c981 */ /* 0x000ee2000c1e1100 */
[----:B------:R-:W-:Y:S02]  /*8110*/  PRMT R207, RZ, 0x7610, R207 ;  /* 0x00007610ffcf7816 */ /* 0x000fe400000000cf */
[----:B------:R-:W-:Y:S01]  /*8120*/  PRMT R213, RZ, 0x7610, R213 ;  /* 0x00007610ffd57816 */ /* 0x000fe200000000d5 */
[----:B------:R-:W4:Y:S01]  /*8130*/  @!P4 LDG.E.U8 R242, desc[UR16][R54.64] ;  /* 0x0000001036f2c981 */ /* 0x000f22000c1e1100 */
[----:B------:R-:W-:Y:S01]  /*8140*/  PRMT R217, RZ, 0x7610, R217 ;  /* 0x00007610ffd97816 */ /* 0x000fe200000000d9 */
[----:B0-----:R-:W-:Y:S01]  /*8150*/  @!P4 IMAD.MOV.U32 R122, RZ, RZ, R180 ;  /* 0x000000ffff7ac224 */ /* 0x001fe200078e00b4 */
[----:B-1----:R-:W-:Y:S01]  /*8160*/  PRMT R252, RZ, 0x7610, R252 ;  /* 0x00007610fffc7816 */ /* 0x002fe200000000fc */
[----:B------:R-:W-:Y:S01]  /*8170*/  @!P4 IMAD.MOV.U32 R123, RZ, RZ, R187 ;  /* 0x000000ffff7bc224 */ /* 0x000fe200078e00bb */
[----:B------:R-:W-:Y:S01]  /*8180*/  PRMT R250, RZ, 0x7610, R250 ;  /* 0x00007610fffa7816 */ /* 0x000fe200000000fa */
[----:B------:R-:W5:Y:S04]  /*8190*/  @!P4 LDG.E.U8 R195, desc[UR16][R56.64] ;  /* 0x0000001038c3c981 */ /* 0x000f68000c1e1100 */
        /* <DEDUP_REMOVED lines=25> */
[----:B------:R-:W-:Y:S01]  /*8330*/  ULEA UR13, UR14, UR15, 0x3 ;  /* 0x0000000f0e0d7291 */ /* 0x000fe2000f8e18ff */
[----:B------:R-:W-:-:S03]  /*8340*/  UMOV UR4, UR5 ;  /* 0x0000000500047c82 */ /* 0x000fc60008000000 */
[----:B------:R-:W-:Y:S01]  /*8350*/  UIADD3 UR13, UPT, UPT, UR13, 0x5000, URZ ;  /* 0x000050000d0d7890 */ /* 0x000fe2000fffe0ff */
        /* <DEDUP_REMOVED lines=48> */
[----:B------:R-:W-:Y:S01]  /*8660*/  UMOV UR6, UR13 ;  /* 0x0000000d00067c82 */ /* 0x000fe20008000000 */
[----:B------:R-:W-:Y:S01]  /*8670*/  UMOV UR7, URZ ;  /* 0x000000ff00077c82 */ /* 0x000fe20008000000 */
[----:B------:R-:W-:Y:S01]  /*8680*/  UMOV UR9, 0x80004020 ;  /* 0x8000402000097882 */ /* 0x000fe20000000000 */
[----:B------:R-:W-:Y:S01]  /*8690*/  UMOV UR11, 0xc0004010 ;  /* 0xc0004010000b7882 */ /* 0x000fe20000000000 */
[----:B------:R-:W-:Y:S01]  /*86a0*/  UMOV UR20, 0x0 ;  /* 0x0000000000147882 */ /* 0x000fe20000000000 */
[----:B------:R-:W-:Y:S01]  /*86b0*/  UMOV UR21, 0x4408490 ;  /* 0x0440849000157882 */ /* 0x000fe20000000000 */
[----:B------:R-:W-:Y:S01]  /*86c0*/  UMOV UR5, UR6 ;  /* 0x0000000600057c82 */ /* 0x000fe20008000000 */
[----:B------:R1:W-:Y:S01]  /*86d0*/  UTCQMMA gdesc[UR8], gdesc[UR10], tmem[UR18], tmem[UR20], idesc[UR21], UPT ;  /* 0x00ff140a080075ea */ /* 0x0003e2000b800312 */
[----:B------:R1:W-:Y:S01]  /*86e0*/  UTCBAR [UR5], URZ ;  /* 0x000000ff050073e9 */ /* 0x0003e200080000ff */
[----:B------:R-:W-:Y:S02]  /*86f0*/  NOP ;  /* 0x0000000000007918 */ /* 0x000fe40000000000 */
.L_x_9:
[----:B------:R-:W-:Y:S01]  /*8700*/  VIADD R193, R193, 0xffffffff ;  /* 0xffffffffc1c17836 */ /* 0x000fe20000000000 */
[----:B------:R-:W-:Y:S01]  /*8710*/  UIADD3 UR14, UPT, UPT, UR14, 0x1, URZ ;  /* 0x000000010e0e7890 */ /* 0x000fe2000fffe0ff */
[----:B------:R-:W-:Y:S02]  /*8720*/  IMAD.U32 R123, RZ, RZ, UR4 ;  /* 0x00000004ff7b7e24 */ /* 0x000fe4000f8e00ff */
[----:B------:R-:W-:Y:S01]  /*8730*/  VIADD R188, R188, 0xffffffe0 ;  /* 0xffffffe0bcbc7836 */ /* 0x000fe20000000000 */
[----:B------:R-:W-:Y:S01]  /*8740*/  ISETP.NE.U32.AND P2, PT, R193, RZ, PT ;  /* 0x000000ffc100720c */ /* 0x000fe20003f45070 */
[----:B------:R-:W-:-:S04]  /*8750*/  UISETP.GT.AND UP1, UPT, UR14, 0x1, UPT ;  /* 0x000000010e00788c */ /* 0x000fc8000bf24270 */
[----:B-1----:R-:W-:Y:S02]  /*8760*/  USEL UR5, URZ, 0x1, !UP1 ;  /* 0x00000001ff057887 */ /* 0x002fe4000c800000 */
[----:B------:R-:W-:Y:S02]  /*8770*/  USEL UR14, UR14, URZ, !UP1 ;  /* 0x000000ff0e0e7287 */ /* 0x000fe4000c800000 */
[----:B------:R-:W-:-:S04]  /*8780*/  ULOP3.LUT UR5, UR4, UR5, URZ, 0x3c, !UPT ;  /* 0x0000000504057292 */ /* 0x000fc8000f8e3cff */
[----:B------:R-:W-:Y:S08]  /*8790*/  @P2 BRA `(.L_x_10) ;  /* 0xffffffdc00902947 */ /* 0x000ff0000383ffff */
.L_x_7:
[----:B------:R-:W-:Y:S01]  /*87a0*/  ISETP.GE.AND P0, PT, R5, 0x20, PT ;  /* 0x000000200500780c */ /* 0x000fe20003f06270 */
[C---:B------:R-:W-:Y:S01]  /*87b0*/  IMAD.SHL.U32 R4, R3.reuse, 0x10, RZ ;  /* 0x0000001003047824 */ /* 0x040fe200078e00ff */
[----:B------:R-:W1:Y:S01]  /*87c0*/  LDCU.128 UR8, c[0x0][0x390] ;  /* 0x00007200ff0877ac */ /* 0x000e620008000c00 */
[----:B------:R-:W-:-:S03]  /*87d0*/  IMAD.SHL.U32 R5, R3, 0x80, RZ ;  /* 0x0000008003057824 */ /* 0x000fc600078e00ff */
[----:B------:R-:W-:Y:S02]  /*87e0*/  LOP3.LUT R134, R4, 0xf0, RZ, 0xc0, !PT ;  /* 0x000000f004867812 */ /* 0x000fe400078ec0ff */
[----:B------:R-:W-:-:S05]  /*87f0*/  LOP3.LUT R139, R5, 0x800, RZ, 0xc0, !PT ;  /* 0x00000800058b7812 */ /* 0x000fca00078ec0ff */
[----:B------:R-:W-:Y:S05]  /*8800*/  @!P0 BRA `(.L_x_11) ;  /* 0x0000000000108947 */ /* 0x000fea0003800000 */
[----:B------:R-:W-:-:S06]  /*8810*/  USHF.L.U32 UR4, UR4, 0x1f, URZ ;  /* 0x0000001f04047899 */ /* 0x000fcc00080006ff */
[----:B------:R-:W-:-:S04]  /*8820*/  IMAD.U32 R4, RZ, RZ, UR4 ;  /* 0x00000004ff047e24 */ /* 0x000fc8000f8e00ff */
[----:B------:R-:W2:Y:S02]  /*8830*/  SYNCS.PHASECHK.TRANS64.TRYWAIT P0, [UR13], R4 ;  /* 0x00000004ff0075a7 */ /* 0x000ea4000800110d */
[----:B--2---:R-:W-:Y:S05]  /*8840*/  @!P0 BRA `(.L_x_12) ;  /* 0x0000005800988947 */ /* 0x004fea0003800000 */
.L_x_11:
[----:B------:R-:W-:Y:S01]  /*8850*/  BAR.SYNC.DEFER_BLOCKING 0x0 ;  /* 0x0000000000007b1d */ /* 0x000fe20000010000 */
[----:B------:R-:W-:Y:S01]  /*8860*/  IADD3 R148, PT, PT, R134, UR15, R139 ;  /* 0x0000000f86947c10 */ /* 0x000fe2000fffe08b */
[C---:B------:R-:W-:Y:S01]  /*8870*/  IMAD.IADD R137, R2.reuse, 0x1, R137 ;  /* 0x0000000102897824 */ /* 0x040fe200078e0289 */
[C---:B------:R-:W-:Y:S01]  /*8880*/  LOP3.LUT R134, R2.reuse, R133, RZ, 0xfc, !PT ;  /* 0x0000008502867212 */ /* 0x040fe200078efcff */
[----:B------:R-:W-:Y:S01]  /*8890*/  IMAD.IADD R135, R2, 0x1, R135 ;  /* 0x0000000102877824 */ /* 0x000fe200078e0287 */
[----:B-1----:R-:W-:Y:S01]  /*88a0*/  ISETP.GE.AND P0, PT, R0, UR10, PT ;  /* 0x0000000a00007c0c */ /* 0x002fe2000bf06270 */
[----:B------:R-:W1:Y:S01]  /*88b0*/  LDCU UR4, c[0x0][0x3b4] ;  /* 0x00007680ff0477ac */ /* 0x000e620008000800 */
[----:B------:R-:W-:Y:S02]  /*88c0*/  LOP3.LUT R150, R134, 0x20, RZ, 0xfc, !PT ;  /* 0x0000002086967812 */ /* 0x000fe400078efcff */
[----:B------:R-:W-:Y:S01]  /*88d0*/  LOP3.LUT R151, R3, 0x60, RZ, 0xc0, !PT ;  /* 0x0000006003977812 */ /* 0x000fe200078ec0ff */
[----:B------:R-:W2:Y:S01]  /*88e0*/  LDCU UR5, c[0x0][0x39c] ;  /* 0x00007380ff0577ac */ /* 0x000ea20008000800 */
[----:B------:R-:W-:-:S02]  /*88f0*/  ISETP.LT.AND P5, PT, R150, UR11, !P0 ;  /* 0x0000000b96007c0c */ /* 0x000fc4000c7a1270 */
[C-C-:B------:R-:W-:Y:S01]  /*8900*/  LOP3.LUT R139, R2.reuse, 0x1c, R133.reuse, 0xfe, !PT ;  /* 0x0000001c028b7812 */ /* 0x140fe200078efe85 */
[----:B------:R-:W-:Y:S01]  /*8910*/  IMAD R148, R151, 0x8, R148 ;  /* 0x0000000897947824 */ /* 0x000fe200078e0294 */
[C-C-:B------:R-:W-:Y:S01]  /*8920*/  LOP3.LUT R136, R2.reuse, 0x1a, R133.reuse, 0xfe, !PT ;  /* 0x0000001a02887812 */ /* 0x140fe200078efe85 */
[----:B------:R-:W3:Y:S01]  /*8930*/  LDCU UR6, c[0x0][0x39c] ;  /* 0x00007380ff0677ac */ /* 0x000ee20008000800 */
[C-C-:B------:R-:W-:Y:S02]  /*8940*/  LOP3.LUT R140, R2.reuse, 0x18, R133.reuse, 0xfe, !PT ;  /* 0x00000018028c7812 */ /* 0x140fe400078efe85 */
[C-C-:B------:R-:W-:Y:S01]  /*8950*/  LOP3.LUT R143, R2.reuse, 0x16, R133.reuse, 0xfe, !PT ;  /* 0x00000016028f7812 */ /* 0x140fe200078efe85 */
[----:B------:R-:W4:Y:S01]  /*8960*/  LDCU UR7, c[0x0][0x39c] ;  /* 0x00007380ff0777ac */ /* 0x000f220008000800 */
[C-C-:B------:R-:W-:Y:S02]  /*8970*/  LOP3.LUT R141, R2.reuse, 0x14, R133.reuse, 0xfe, !PT ;  /* 0x00000014028d7812 */ /* 0x140fe400078efe85 */
[C-C-:B------:R-:W-:Y:S01]  /*8980*/  LOP3.LUT R142, R2.reuse, 0x12, R133.reuse, 0xfe, !PT ;  /* 0x00000012028e7812 */ /* 0x140fe200078efe85 */
[----:B------:R-:W5:Y:S02]  /*8990*/  @!P1 SYNCS.CCTL.IV [UR15+0x5000] ;  /* 0x00500000ff0099b1 */ /* 0x000f64000800000f */
[----:B-----5:R-:W-:Y:S01]  /*89a0*/  BAR.SYNC.DEFER_BLOCKING 0x0 ;  /* 0x0000000000007b1d */ /* 0x020fe20000010000 */
[----:B------:R-:W-:-:S02]  /*89b0*/  LOP3.LUT R144, R2, 0x10, R133, 0xfe, !PT ;  /* 0x0000001002907812 */ /* 0x000fc400078efe85 */
[C-C-:B------:R-:W-:Y:S02]  /*89c0*/  LOP3.LUT R145, R2.reuse, 0xc, R133.reuse, 0xfe, !PT ;  /* 0x0000000c02917812 */ /* 0x140fe400078efe85 */
[C-C-:B------:R-:W-:Y:S02]  /*89d0*/  LOP3.LUT R138, R2.reuse, 0xa, R133.reuse, 0xfe, !PT ;  /* 0x0000000a028a7812 */ /* 0x140fe400078efe85 */
[C-C-:B------:R-:W-:Y:S01]  /*89e0*/  LOP3.LUT R146, R2.reuse, 0x8, R133.reuse, 0xfe, !PT ;  /* 0x0000000802927812 */ /* 0x140fe200078efe85 */
[----:B------:R-:W-:Y:S01]  /*89f0*/  LDTM.16dp32bit_t0_t15.x128 R4, tmem[UR12] ;  /* 0x0000000c000479ee */ /* 0x000fe20008b80000 */
[----:B------:R-:W5:Y:S01]  /*8a00*/  LDTM.16dp32bit_t16_t31.x128 R4, tmem[UR12+0x80] ;  /* 0x0000800c000479ee */ /* 0x000f620008ba0000 */
[C-C-:B------:R-:W-:Y:S02]  /*8a10*/  LOP3.LUT R147, R2.reuse, 0x6, R133.reuse, 0xfe, !PT ;  /* 0x0000000602937812 */ /* 0x140fe400078efe85 */
[----:B------:R-:W-:Y:S02]  /*8a20*/  LOP3.LUT R149, R2, 0x4, R133, 0xfe, !PT ;  /* 0x0000000402957812 */ /* 0x000fe400078efe85 */
[----:B------:R-:W-:-:S02]  /*8a30*/  LEA.HI R3, R3, R2, RZ, 0x1a ;  /* 0x0000000203037211 */ /* 0x000fc400078fd0ff */
[----:B------:R-:W-:Y:S02]  /*8a40*/  LOP3.LUT R133, R2, 0x2, R133, 0xfe, !PT ;  /* 0x0000000202857812 */ /* 0x000fe400078efe85 */
[----:B0-----:R-:W-:Y:S01]  /*8a50*/  LEA R132, R132, UR15, 0x4 ;  /* 0x0000000f84847c11 */ /* 0x001fe2000f8e20ff */
[----:B------:R-:W0:Y:S01]  /*8a60*/  @!P1 SYNCS.CCTL.IV [UR15+0x5008] ;  /* 0x00500800ff0099b1 */ /* 0x000e22000800000f */
[----:B------:R-:W-:Y:S01]  /*8a70*/  NOP ;  /* 0x0000000000007918 */ /* 0x000fe20000000000 */
[----:B------:R-:W-:Y:S02]  /*8a80*/  ISETP.LT.AND P1, PT, R134, UR11, !P0 ;  /* 0x0000000b86007c0c */ /* 0x000fe4000c721270 */
[----:B-----5:R-:W-:Y:S02]  /*8a90*/  F2FP.SATFINITE.E5M2.F32.PACK_AB_MERGE_C R4, R5, R4, RZ ;  /* 0x000000040504723e */ /* 0x020fe400048060ff */
[----:B------:R-:W-:Y:S02]  /*8aa0*/  F2FP.SATFINITE.E5M2.F32.PACK_AB_MERGE_C R6, R7, R6, RZ ;  /* 0x000000060706723e */ /* 0x000fe400048060ff */
[----:B------:R-:W-:-:S02]  /*8ab0*/  F2FP.SATFINITE.E5M2.F32.PACK_AB_MERGE_C R8, R9, R8, RZ ;  /* 0x000000080908723e */ /* 0x000fc400048060ff */
[----:B------:R-:W-:Y:S02]  /*8ac0*/  F2FP.SATFINITE.E5M2.F32.PACK_AB_MERGE_C R12, R13, R12, RZ ;  /* 0x0000000c0d0c723e */ /* 0x000fe400048060ff */
[----:B------:R-:W-:Y:S02]  /*8ad0*/  F2FP.SATFINITE.E5M2.F32.PACK_AB_MERGE_C R14, R15, R14, RZ ;  /* 0x0000000e0f0e723e */ /* 0x000fe400048060ff */
[----:B------:R-:W-:Y:S02]  /*8ae0*/  F2FP.SATFINITE.E5M2.F32.PACK_AB_MERGE_C R16, R17, R16, RZ ;  /* 0x000000101110723e */ /* 0x000fe400048060ff */
[----:B------:R-:W-:Y:S02]  /*8af0*/  F2FP.SATFINITE.E5M2.F32.PACK_AB_MERGE_C R22, R23, R22, RZ ;  /* 0x000000161716723e */ /* 0x000fe400048060ff */
[----:B------:R-:W-:Y:S02]  /*8b00*/  F2FP.SATFINITE.E5M2.F32.PACK_AB_MERGE_C R24, R25, R24, RZ ;  /* 0x000000181918723e */ /* 0x000fe400048060ff */
[----:B------:R-:W-:-:S02]  /*8b10*/  F2FP.SATFINITE.E5M2.F32.PACK_AB_MERGE_C R30, R31, R30, RZ ;  /* 0x0000001e1f1e723e */ /* 0x000fc400048060ff */
[----:B------:R-:W-:Y:S02]  /*8b20*/  F2FP.SATFINITE.E5M2.F32.PACK_AB_MERGE_C R32, R33, R32, RZ ;  /* 0x000000202120723e */ /* 0x000fe400048060ff */
[----:B------:R-:W-:Y:S02]  /*8b30*/  LOP3.LUT R23, R4, 0xffff, RZ, 0xc0, !PT ;  /* 0x0000ffff04177812 */ /* 0x000fe400078ec0ff */
[----:B------:R-:W-:Y:S02]  /*8b40*/  LOP3.LUT R150, R6, 0xffff, RZ, 0xc0, !PT ;  /* 0x0000ffff06967812 */ /* 0x000fe400078ec0ff */
[----:B------:R-:W-:Y:S02]  /*8b50*/  LOP3.LUT R25, R8, 0xffff, RZ, 0xc0, !PT ;  /* 0x0000ffff08197812 */ /* 0x000fe400078ec0ff */
[----:B------:R-:W-:Y:S02]  /*8b60*/  LOP3.LUT R33, R16, 0xffff, RZ, 0xc0, !PT ;  /* 0x0000ffff10217812 */ /* 0x000fe400078ec0ff */
[----:B------:R-:W-:-:S02]  /*8b70*/  LOP3.LUT R31, R12, 0xffff, RZ, 0xc0, !PT ;  /* 0x0000ffff0c1f7812 */ /* 0x000fc400078ec0ff */
[----:B------:R-:W-:Y:S02]  /*8b80*/  LOP3.LUT R152, R14, 0xffff, RZ, 0xc0, !PT ;  /* 0x0000ffff0e987812 */ /* 0x000fe400078ec0ff */
[----:B------:R-:W-:Y:S02]  /*8b90*/  F2FP.SATFINITE.E5M2.F32.PACK_AB_MERGE_C R20, R21, R20, RZ ;  /* 0x000000141514723e */ /* 0x000fe400048060ff */
[----:B------:R-:W-:Y:S02]  /*8ba0*/  F2FP.SATFINITE.E5M2.F32.PACK_AB_MERGE_C R28, R29, R28, RZ ;  /* 0x0000001c1d1c723e */ /* 0x000fe400048060ff */
[----:B------:R-:W-:Y:S02]  /*8bb0*/  F2FP.SATFINITE.E5M2.F32.PACK_AB_MERGE_C R44, R45, R44, RZ ;  /* 0x0000002c2d2c723e */ /* 0x000fe400048060ff */
[----:B------:R-:W-:Y:S02]  /*8bc0*/  F2FP.SATFINITE.E5M2.F32.PACK_AB_MERGE_C R46, R47, R46, RZ ;  /* 0x0000002e2f2e723e */ /* 0x000fe400048060ff */
[----:B------:R-:W-:-:S02]  /*8bd0*/  F2FP.SATFINITE.E5M2.F32.PACK_AB_MERGE_C R48, R49, R48, RZ ;  /* 0x000000303130723e */ /* 0x000fc400048060ff */
[----:B------:R-:W-:Y:S02]  /*8be0*/  PRMT R4, R25, 0x3340, R0 ;  /* 0x0000334019047816 */ /* 0x000fe40000000000 */
[----:B------:R-:W-:Y:S02]  /*8bf0*/  PRMT R5, R23, 0x3340, R150 ;  /* 0x0000334017057816 */ /* 0x000fe40000000096 */
[----:B------:R-:W-:Y:S02]  /*8c00*/  F2FP.SATFINITE.E5M2.F32.PACK_AB_MERGE_C R34, R35, R34, RZ ;  /* 0x000000222322723e */ /* 0x000fe400048060ff */
[----:B------:R-:W-:Y:S02]  /*8c10*/  F2FP.SATFINITE.E5M2.F32.PACK_AB_MERGE_C R36, R37, R36, RZ ;  /* 0x000000242524723e */ /* 0x000fe400048060ff */
[----:B------:R-:W-:Y:S02]  /*8c20*/  PRMT R2, R33, 0x3340, R0 ;  /* 0x0000334021027816 */ /* 0x000fe40000000000 */
[----:B------:R-:W-:-:S02]  /*8c30*/  PRMT R7, R31, 0x3340, R152 ;  /* 0x000033401f077816 */ /* 0x000fc40000000098 */
[----:B------:R-:W-:Y:S02]  /*8c40*/  F2FP.SATFINITE.E5M2.F32.PACK_AB_MERGE_C R38, R39, R38, RZ ;  /* 0x000000262726723e */ /* 0x000fe400048060ff */
[----:B------:R-:W-:Y:S02]  /*8c50*/  F2FP.SATFINITE.E5M2.F32.PACK_AB_MERGE_C R40, R41, R40, RZ ;  /* 0x000000282928723e */ /* 0x000fe400048060ff */
[----:B------:R-:W-:Y:S02]  /*8c60*/  LOP3.LUT R35, R20, 0xffff, RZ, 0xc0, !PT ;  /* 0x0000ffff14237812 */ /* 0x000fe400078ec0ff */
[----:B------:R-:W-:Y:S02]  /*8c70*/  LOP3.LUT R154, R22, 0xffff, RZ, 0xc0, !PT ;  /* 0x0000ffff169a7812 */ /* 0x000fe400078ec0ff */
[----:B------:R-:W-:Y:S02]  /*8c80*/  LOP3.LUT R37, R24, 0xffff, RZ, 0xc0, !PT ;  /* 0x0000ffff18257812 */ /* 0x000fe400078ec0ff */
[----:B------:R-:W-:-:S02]  /*8c90*/  LOP3.LUT R39, R28, 0xffff, RZ, 0xc0, !PT ;  /* 0x0000ffff1c277812 */ /* 0x000fc400078ec0ff */
[----:B------:R-:W-:Y:S02]  /*8ca0*/  LOP3.LUT R156, R30, 0xffff, RZ, 0xc0, !PT ;  /* 0x0000ffff1e9c7812 */ /* 0x000fe400078ec0ff */
[----:B------:R-:W-:Y:S02]  /*8cb0*/  LOP3.LUT R41, R32, 0xffff, RZ, 0xc0, !PT ;  /* 0x0000ffff20297812 */ /* 0x000fe400078ec0ff */
[----:B------:R-:W-:Y:S02]  /*8cc0*/  PRMT R4, R5, 0x5410, R4 ;  /* 0x0000541005047816 */ /* 0x000fe40000000004 */
[----:B------:R-:W-:Y:S02]  /*8cd0*/  LOP3.LUT R44, R44, 0xffff, RZ, 0xc0, !PT ;  /* 0x0000ffff2c2c7812 */ /* 0x000fe400078ec0ff */
[----:B------:R-:W-:Y:S02]  /*8ce0*/  LOP3.LUT R47, R46, 0xffff, RZ, 0xc0, !PT ;  /* 0x0000ffff2e2f7812 */ /* 0x000fe400078ec0ff */
[----:B------:R-:W-:-:S02]  /*8cf0*/  LOP3.LUT R49, R48, 0xffff, RZ, 0xc0, !PT ;  /* 0x0000ffff30317812 */ /* 0x000fc400078ec0ff */
[----:B------:R-:W-:Y:S02]  /*8d00*/  F2FP.SATFINITE.E5M2.F32.PACK_AB_MERGE_C R42, R43, R42, RZ ;  /* 0x0000002a2b2a723e */ /* 0x000fe400048060ff */
[----:B------:R-:W-:Y:S02]  /*8d10*/  F2FP.SATFINITE.E5M2.F32.PACK_AB_MERGE_C R52, R53, R52, RZ ;  /* 0x000000343534723e */ /* 0x000fe400048060ff */
[----:B------:R-:W-:Y:S02]  /*8d20*/  F2FP.SATFINITE.E5M2.F32.PACK_AB_MERGE_C R54, R55, R54, RZ ;  /* 0x000000363736723e */ /* 0x000fe400048060ff */
[----:B------:R-:W-:Y:S02]  /*8d30*/  F2FP.SATFINITE.E5M2.F32.PACK_AB_MERGE_C R56, R57, R56, RZ ;  /* 0x000000383938723e */ /* 0x000fe400048060ff */
[----:B------:R-:W-:Y:S02]  /*8d40*/  PRMT R5, R7, 0x5410, R2 ;  /* 0x0000541007057816 */ /* 0x000fe40000000002 */
[----:B------:R-:W-:-:S02]  /*8d50*/  F2FP.SATFINITE.E5M2.F32.PACK_AB_MERGE_C R60, R61, R60, RZ ;  /* 0x0000003c3d3c723e */ /* 0x000fc400048060ff */
[----:B------:R-:W-:Y:S02]  /*8d60*/  F2FP.SATFINITE.E5M2.F32.PACK_AB_MERGE_C R62, R63, R62, RZ ;  /* 0x0000003e3f3e723e */ /* 0x000fe400048060ff */
[----:B------:R-:W-:Y:S02]  /*8d70*/  F2FP.SATFINITE.E5M2.F32.PACK_AB_MERGE_C R64, R65, R64, RZ ;  /* 0x000000404140723e */ /* 0x000fe400048060ff */
[----:B------:R-:W-:Y:S02]  /*8d80*/  LOP3.LUT R36, R36, 0xffff, RZ, 0xc0, !PT ;  /* 0x0000ffff24247812 */ /* 0x000fe400078ec0ff */
[----:B------:R-:W-:Y:S02]  /*8d90*/  LOP3.LUT R43, R38, 0xffff, RZ, 0xc0, !PT ;  /* 0x0000ffff262b7812 */ /* 0x000fe400078ec0ff */
[----:B------:R-:W-:Y:S02]  /*8da0*/  LOP3.LUT R45, R40, 0xffff, RZ, 0xc0, !PT ;  /* 0x0000ffff282d7812 */ /* 0x000fe400078ec0ff */
[----:B------:R-:W-:-:S02]  /*8db0*/  PRMT R6, R37, 0x3340, R0 ;  /* 0x0000334025067816 */ /* 0x000fc40000000000 */
[----:B------:R-:W-:Y:S02]  /*8dc0*/  PRMT R7, R35, 0x3340, R154 ;  /* 0x0000334023077816 */ /* 0x000fe4000000009a */
[----:B------:R-:W-:Y:S02]  /*8dd0*/  F2FP.SATFINITE.E5M2.F32.PACK_AB_MERGE_C R68, R69, R68, RZ ;  /* 0x000000444544723e */ /* 0x000fe400048060ff */
[----:B------:R-:W-:Y:S02]  /*8de0*/  F2FP.SATFINITE.E5M2.F32.PACK_AB_MERGE_C R70, R71, R70, RZ ;  /* 0x000000464746723e */ /* 0x000fe400048060ff */
[----:B------:R-:W-:Y:S02]  /*8df0*/  F2FP.SATFINITE.E5M2.F32.PACK_AB_MERGE_C R72, R73, R72, RZ ;  /* 0x000000484948723e */ /* 0x000fe400048060ff */
[----:B------:R-:W-:Y:S02]  /*8e00*/  PRMT R2, R41, 0x3340, R0 ;  /* 0x0000334029027816 */ /* 0x000fe40000000000 */
[----:B------:R-:W-:-:S02]  /*8e10*/  PRMT R9, R39, 0x3340, R156 ;  /* 0x0000334027097816 */ /* 0x000fc4000000009c */
[----:B------:R-:W-:Y:S02]  /*8e20*/  F2FP.SATFINITE.E5M2.F32.PACK_AB_MERGE_C R50, R51, R50, RZ ;  /* 0x000000323332723e */ /* 0x000fe400048060ff */
[----:B------:R-:W-:Y:S02]  /*8e30*/  F2FP.SATFINITE.E5M2.F32.PACK_AB_MERGE_C R76, R77, R76, RZ ;  /* 0x0000004c4d4c723e */ /* 0x000fe400048060ff */
[----:B------:R-:W-:Y:S02]  /*8e40*/  F2FP.SATFINITE.E5M2.F32.PACK_AB_MERGE_C R78, R79, R78, RZ ;  /* 0x0000004e4f4e723e */ /* 0x000fe400048060ff */
[----:B------:R-:W-:Y:S02]  /*8e50*/  F2FP.SATFINITE.E5M2.F32.PACK_AB_MERGE_C R80, R81, R80, RZ ;  /* 0x000000505150723e */ /* 0x000fe400048060ff */
[----:B------:R-:W-:Y:S02]  /*8e60*/  PRMT R12, R49, 0x3340, R0 ;  /* 0x00003340310c7816 */ /* 0x000fe40000000000 */
[----:B------:R-:W-:-:S02]  /*8e70*/  PRMT R13, R44, 0x3340, R47 ;  /* 0x000033402c0d7816 */ /* 0x000fc4000000002f */
[----:B------:R-:W-:Y:S02]  /*8e80*/  F2FP.SATFINITE.E5M2.F32.PACK_AB_MERGE_C R10, R11, R10, RZ ;  /* 0x0000000a0b0a723e */ /* 0x000fe400048060ff */
[----:B------:R-:W-:Y:S02]  /*8e90*/  LOP3.LUT R52, R52, 0xffff, RZ, 0xc0, !PT ;  /* 0x0000ffff34347812 */ /* 0x000fe400078ec0ff */
[----:B------:R-:W-:Y:S02]  /*8ea0*/  LOP3.LUT R51, R54, 0xffff, RZ, 0xc0, !PT ;  /* 0x0000ffff36337812 */ /* 0x000fe400078ec0ff */
[----:B------:R-:W-:Y:S02]  /*8eb0*/  LOP3.LUT R53, R56, 0xffff, RZ, 0xc0, !PT ;  /* 0x0000ffff38357812 */ /* 0x000fe400078ec0ff */
[----:B------:R-:W-:Y:S02]  /*8ec0*/  F2FP.SATFINITE.E5M2.F32.PACK_AB_MERGE_C R58, R59, R58, RZ ;  /* 0x0000003a3b3a723e */ /* 0x000fe400048060ff */
[----:B------:R-:W-:-:S02]  /*8ed0*/  PRMT R8, R45, 0x3340, R0 ;  /* 0x000033402d087816 */ /* 0x000fc40000000000 */
[----:B------:R-:W-:Y:S02]  /*8ee0*/  PRMT R11, R36, 0x3340, R43 ;  /* 0x00003340240b7816 */ /* 0x000fe4000000002b */
[----:B------:R-:W-:Y:S02]  /*8ef0*/  PRMT R6, R7, 0x5410, R6 ;  /* 0x0000541007067816 */ /* 0x000fe40000000006 */
[----:B------:R-:W-:Y:S02]  /*8f00*/  LOP3.LUT R60, R60, 0xffff, RZ, 0xc0, !PT ;  /* 0x0000ffff3c3c7812 */ /* 0x000fe400078ec0ff */
[----:B------:R-:W-:Y:S02]  /*8f10*/  LOP3.LUT R55, R62, 0xffff, RZ, 0xc0, !PT ;  /* 0x0000ffff3e377812 */ /* 0x000fe400078ec0ff */
[----:B------:R-:W-:Y:S02]  /*8f20*/  LOP3.LUT R57, R64, 0xffff, RZ, 0xc0, !PT ;  /* 0x0000ffff40397812 */ /* 0x000fe400078ec0ff */
[----:B------:R-:W-:-:S02]  /*8f30*/  PRMT R7, R9, 0x5410, R2 ;  /* 0x0000541009077816 */ /* 0x000fc40000000002 */
[----:B------:R-:W-:Y:S02]  /*8f40*/  LOP3.LUT R68, R68, 0xffff, RZ, 0xc0, !PT ;  /* 0x0000ffff44447812 */ /* 0x000fe400078ec0ff */
[----:B------:R-:W-:Y:S02]  /*8f50*/  LOP3.LUT R59, R70, 0xffff, RZ, 0xc0, !PT ;  /* 0x0000ffff463b7812 */ /* 0x000fe400078ec0ff */
[----:B------:R-:W-:Y:S02]  /*8f60*/  LOP3.LUT R61, R72, 0xffff, RZ, 0xc0, !PT ;  /* 0x0000ffff483d7812 */ /* 0x000fe400078ec0ff */
[----:B------:R-:W-:Y:S02]  /*8f70*/  PRMT R2, R13, 0x5410, R12 ;  /* 0x000054100d027816 */ /* 0x000fe4000000000c */
[----:B------:R-:W-:Y:S02]  /*8f80*/  LOP3.LUT R76, R76, 0xffff, RZ, 0xc0, !PT ;  /* 0x0000ffff4c4c7812 */ /* 0x000fe400078ec0ff */
[----:B------:R-:W-:-:S02]  /*8f90*/  LOP3.LUT R63, R78, 0xffff, RZ, 0xc0, !PT ;  /* 0x0000ffff4e3f7812 */ /* 0x000fc400078ec0ff */
[----:B------:R-:W-:Y:S02]  /*8fa0*/  LOP3.LUT R65, R80, 0xffff, RZ, 0xc0, !PT ;  /* 0x0000ffff50417812 */ /* 0x000fe400078ec0ff */
        /* <DEDUP_REMOVED lines=8> */
[----:B------:R-:W-:Y:S02]  /*9030*/  PRMT R8, R11, 0x5410, R8 ;  /* 0x000054100b087816 */ /* 0x000fe40000000008 */
[----:B------:R-:W-:Y:S02]  /*9040*/  PRMT R9, R57, 0x3340, R0 ;  /* 0x0000334039097816 */ /* 0x000fe40000000000 */
[----:B------:R-:W-:-:S02]  /*9050*/  PRMT R14, R60, 0x3340, R55 ;  /* 0x000033403c0e7816 */ /* 0x000fc40000000037 */
[----:B------:R-:W-:Y:S02]  /*9060*/  F2FP.SATFINITE.E5M2.F32.PACK_AB_MERGE_C R100, R101, R100, RZ ;  /* 0x000000646564723e */ /* 0x000fe400048060ff */
[----:B------:R-:W-:Y:S02]  /*9070*/  F2FP.SATFINITE.E5M2.F32.PACK_AB_MERGE_C R102, R103, R102, RZ ;  /* 0x000000666766723e */ /* 0x000fe400048060ff */
[----:B------:R-:W-:Y:S02]  /*9080*/  F2FP.SATFINITE.E5M2.F32.PACK_AB_MERGE_C R104, R105, R104, RZ ;  /* 0x000000686968723e */ /* 0x000fe400048060ff */
[----:B------:R-:W-:Y:S02]  /*9090*/  F2FP.SATFINITE.E5M2.F32.PACK_AB_MERGE_C R108, R109, R108, RZ ;  /* 0x0000006c6d6c723e */ /* 0x000fe400048060ff */
[----:B------:R-:W-:Y:S02]  /*90a0*/  F2FP.SATFINITE.E5M2.F32.PACK_AB_MERGE_C R110, R111, R110, RZ ;  /* 0x0000006e6f6e723e */ /* 0x000fe400048060ff */
[----:B------:R-:W-:-:S02]  /*90b0*/  F2FP.SATFINITE.E5M2.F32.PACK_AB_MERGE_C R112, R113, R112, RZ ;  /* 0x000000707170723e */ /* 0x000fc400048060ff */
[--C-:B------:R-:W-:Y:S02]  /*90c0*/  PRMT R11, R61, 0x3340, R0.reuse ;  /* 0x000033403d0b7816 */ /* 0x100fe40000000000 */
[----:B------:R-:W-:Y:S02]  /*90d0*/  PRMT R16, R68, 0x3340, R59 ;  /* 0x0000334044107816 */ /* 0x000fe4000000003b */
[----:B------:R-:W-:Y:S02]  /*90e0*/  F2FP.SATFINITE.E5M2.F32.PACK_AB_MERGE_C R66, R67, R66, RZ ;  /* 0x000000424342723e */ /* 0x000fe400048060ff */
[----:B------:R-:W-:Y:S02]  /*90f0*/  PRMT R15, R65, 0x3340, R0 ;  /* 0x00003340410f7816 */ /* 0x000fe40000000000 */
[----:B------:R-:W-:Y:S02]  /*9100*/  PRMT R20, R76, 0x3340, R63 ;  /* 0x000033404c147816 */ /* 0x000fe4000000003f */
[----:B------:R-:W-:-:S02]  /*9110*/  PRMT R13, R12, 0x5410, R13 ;  /* 0x000054100c0d7816 */ /* 0x000fc4000000000d */
[----:B------:R-:W-:Y:S02]  /*9120*/  LOP3.LUT R84, R84, 0xffff, RZ, 0xc0, !PT ;  /* 0x0000ffff54547812 */ /* 0x000fe400078ec0ff */
[----:B------:R-:W-:Y:S02]  /*9130*/  LOP3.LUT R67, R86, 0xffff, RZ, 0xc0, !PT ;  /* 0x0000ffff56437812 */ /* 0x000fe400078ec0ff */
[----:B------:R-:W-:Y:S02]  /*9140*/  LOP3.LUT R69, R88, 0xffff, RZ, 0xc0, !PT ;  /* 0x0000ffff58457812 */ /* 0x000fe400078ec0ff */
[----:B------:R-:W-:Y:S02]  /*9150*/  F2FP.SATFINITE.E5M2.F32.PACK_AB_MERGE_C R74, R75, R74, RZ ;  /* 0x0000004a4b4a723e */ /* 0x000fe400048060ff */
[----:B------:R-:W-:Y:S02]  /*9160*/  PRMT R12, R14, 0x5410, R9 ;  /* 0x000054100e0c7816 */ /* 0x000fe40000000009 */
[----:B------:R-:W-:-:S02]  /*9170*/  LOP3.LUT R92, R92, 0xffff, RZ, 0xc0, !PT ;  /* 0x0000ffff5c5c7812 */ /* 0x000fc400078ec0ff */
[----:B------:R-:W-:Y:S02]  /*9180*/  LOP3.LUT R71, R94, 0xffff, RZ, 0xc0, !PT ;  /* 0x0000ffff5e477812 */ /* 0x000fe400078ec0ff */
[----:B------:R-:W-:Y:S02]  /*9190*/  LOP3.LUT R73, R96, 0xffff, RZ, 0xc0, !PT ;  /* 0x0000ffff60497812 */ /* 0x000fe400078ec0ff */
[----:B------:R-:W-:Y:S02]  /*91a0*/  PRMT R9, R16, 0x5410, R11 ;  /* 0x0000541010097816 */ /* 0x000fe4000000000b */
[----:B------:R-:W-:Y:S02]  /*91b0*/  LOP3.LUT R100, R100, 0xffff, RZ, 0xc0, !PT ;  /* 0x0000ffff64647812 */ /* 0x000fe400078ec0ff */
[----:B------:R-:W-:Y:S02]  /*91c0*/  LOP3.LUT R75, R102, 0xffff, RZ, 0xc0, !PT ;  /* 0x0000ffff664b7812 */ /* 0x000fe400078ec0ff */
[----:B------:R-:W-:-:S02]  /*91d0*/  LOP3.LUT R77, R104, 0xffff, RZ, 0xc0, !PT ;  /* 0x0000ffff684d7812 */ /* 0x000fc400078ec0ff */
[----:B------:R-:W-:Y:S02]  /*91e0*/  LOP3.LUT R108, R108, 0xffff, RZ, 0xc0, !PT ;  /* 0x0000ffff6c6c7812 */ /* 0x000fe400078ec0ff */
[----:B------:R-:W-:Y:S02]  /*91f0*/  LOP3.LUT R79, R110, 0xffff, RZ, 0xc0, !PT ;  /* 0x0000ffff6e4f7812 */ /* 0x000fe400078ec0ff */
[----:B------:R-:W-:Y:S02]  /*9200*/  LOP3.LUT R81, R112, 0xffff, RZ, 0xc0, !PT ;  /* 0x0000ffff70517812 */ /* 0x000fe400078ec0ff */
[----:B------:R-:W-:Y:S02]  /*9210*/  PRMT R11, R20, 0x5410, R15 ;  /* 0x00005410140b7816 */ /* 0x000fe4000000000f */
[----:B------:R-:W-:Y:S02]  /*9220*/  PRMT R14, R69, 0x3340, R0 ;  /* 0x00003340450e7816 */ /* 0x000fe40000000000 */
[----:B------:R-:W-:-:S02]  /*9230*/  PRMT R15, R84, 0x3340, R67 ;  /* 0x00003340540f7816 */ /* 0x000fc40000000043 */
[----:B------:R-:W-:Y:S02]  /*9240*/  F2FP.SATFINITE.E5M2.F32.PACK_AB_MERGE_C R18, R19, R18, RZ ;  /* 0x000000121312723e */ /* 0x000fe400048060ff */
[----:B------:R-:W-:Y:S02]  /*9250*/  PRMT R16, R73, 0x3340, R0 ;  /* 0x0000334049107816 */ /* 0x000fe40000000000 */
[----:B------:R-:W-:Y:S02]  /*9260*/  PRMT R17, R92, 0x3340, R71 ;  /* 0x000033405c117816 */ /* 0x000fe40000000047 */
[----:B------:R-:W-:Y:S02]  /*9270*/  F2FP.SATFINITE.E5M2.F32.PACK_AB_MERGE_C R124, R125, R124, RZ ;  /* 0x0000007c7d7c723e */ /* 0x000fe400048060ff */
[----:B------:R-:W-:Y:S02]  /*9280*/  F2FP.SATFINITE.E5M2.F32.PACK_AB_MERGE_C R126, R127, R126, RZ ;  /* 0x0000007e7f7e723e */ /* 0x000fe400048060ff */
[----:B------:R-:W-:-:S02]  /*9290*/  F2FP.SATFINITE.E5M2.F32.PACK_AB_MERGE_C R128, R129, R128, RZ ;  /* 0x000000808180723e */ /* 0x000fc400048060ff */
[--C-:B------:R-:W-:Y:S02]  /*92a0*/  PRMT R19, R77, 0x3340, R0.reuse ;  /* 0x000033404d137816 */ /* 0x100fe40000000000 */
[----:B------:R-:W-:Y:S02]  /*92b0*/  PRMT R21, R81, 0x3340, R0 ;  /* 0x0000334051157816 */ /* 0x000fe40000000000 */
[----:B------:R-:W-:Y:S02]  /*92c0*/  PRMT R20, R100, 0x3340, R75 ;  /* 0x0000334064147816 */ /* 0x000fe4000000004b */
[----:B------:R-:W-:Y:S02]  /*92d0*/  PRMT R22, R108, 0x3340, R79 ;  /* 0x000033406c167816 */ /* 0x000fe4000000004f */
[----:B------:R-:W-:Y:S02]  /*92e0*/  PRMT R14, R15, 0x5410, R14 ;  /* 0x000054100f0e7816 */ /* 0x000fe4000000000e */
[----:B------:R-:W-:-:S02]  /*92f0*/  F2FP.SATFINITE.E5M2.F32.PACK_AB_MERGE_C R116, R117, R116, RZ ;  /* 0x000000747574723e */ /* 0x000fc400048060ff */
[----:B------:R-:W-:Y:S02]  /*9300*/  F2FP.SATFINITE.E5M2.F32.PACK_AB_MERGE_C R118, R119, R118, RZ ;  /* 0x000000767776723e */ /* 0x000fe400048060ff */
[----:B------:R-:W-:Y:S02]  /*9310*/  F2FP.SATFINITE.E5M2.F32.PACK_AB_MERGE_C R120, R121, R120, RZ ;  /* 0x000000787978723e */ /* 0x000fe400048060ff */
[----:B------:R-:W-:Y:S02]  /*9320*/  PRMT R15, R17, 0x5410, R16 ;  /* 0x00005410110f7816 */ /* 0x000fe40000000010 */
[----:B------:R-:W-:Y:S02]  /*9330*/  PRMT R17, R20, 0x5410, R19 ;  /* 0x0000541014117816 */ /* 0x000fe40000000013 */
[----:B------:R-:W-:Y:S02]  /*9340*/  PRMT R16, R22, 0x5410, R21 ;  /* 0x0000541016107816 */ /* 0x000fe40000000015 */
[----:B------:R-:W-:-:S02]  /*9350*/  LOP3.LUT R124, R124, 0xffff, RZ, 0xc0, !PT ;  /* 0x0000ffff7c7c7812 */ /* 0x000fc400078ec0ff */
[----:B------:R-:W-:Y:S02]  /*9360*/  LOP3.LUT R87, R126, 0xffff, RZ, 0xc0, !PT ;  /* 0x0000ffff7e577812 */ /* 0x000fe400078ec0ff */
[----:B------:R-:W-:Y:S02]  /*9370*/  LOP3.LUT R89, R128, 0xffff, RZ, 0xc0, !PT ;  /* 0x0000ffff80597812 */ /* 0x000fe400078ec0ff */
[----:B------:R-:W-:Y:S02]  /*9380*/  SHF.R.U32.HI R19, RZ, 0x8, R23 ;  /* 0x00000008ff137819 */ /* 0x000fe40000011617 */
[----:B------:R-:W-:Y:S02]  /*9390*/  SHF.R.U32.HI R20, RZ, 0x8, R150 ;  /* 0x00000008ff147819 */ /* 0x000fe40000011696 */
[----:B------:R-:W-:Y:S02]  /*93a0*/  SHF.R.U32.HI R21, RZ, 0x8, R25 ;  /* 0x00000008ff157819 */ /* 0x000fe40000011619 */
[----:B------:R-:W-:-:S02]  /*93b0*/  F2FP.SATFINITE.E5M2.F32.PACK_AB_MERGE_C R82, R83, R82, RZ ;  /* 0x000000525352723e */ /* 0x000fc400048060ff */
[----:B------:R-:W-:Y:S02]  /*93c0*/  F2FP.SATFINITE.E5M2.F32.PACK_AB_MERGE_C R26, R27, R26, RZ ;  /* 0x0000001a1b1a723e */ /* 0x000fe400048060ff */
[----:B------:R-:W-:Y:S02]  /*93d0*/  LOP3.LUT R116, R116, 0xffff, RZ, 0xc0, !PT ;  /* 0x0000ffff74747812 */ /* 0x000fe400078ec0ff */
[----:B------:R-:W-:Y:S02]  /*93e0*/  LOP3.LUT R83, R118, 0xffff, RZ, 0xc0, !PT ;  /* 0x0000ffff76537812 */ /* 0x000fe400078ec0ff */
[----:B------:R-:W-:Y:S02]  /*93f0*/  LOP3.LUT R85, R120, 0xffff, RZ, 0xc0, !PT ;  /* 0x0000ffff78557812 */ /* 0x000fe400078ec0ff */
[----:B------:R-:W-:Y:S02]  /*9400*/  PRMT R27, R89, 0x3340, R0 ;  /* 0x00003340591b7816 */ /* 0x000fe40000000000 */
[----:B------:R-:W-:-:S02]  /*9410*/  PRMT R28, R124, 0x3340, R87 ;  /* 0x000033407c1c7816 */ /* 0x000fc40000000057 */
[----:B------:R-:W-:Y:S02]  /*9420*/  LOP3.LUT R23, R19, 0xffff, RZ, 0xc0, !PT ;  /* 0x0000ffff13177812 */ /* 0x000fe400078ec0ff */
[----:B------:R-:W-:Y:S02]  /*9430*/  LOP3.LUT R22, R20, 0xffff, RZ, 0xc0, !PT ;  /* 0x0000ffff14167812 */ /* 0x000fe400078ec0ff */
[----:B------:R-:W-:Y:S02]  /*9440*/  LOP3.LUT R21, R21, 0xffff, RZ, 0xc0, !PT ;  /* 0x0000ffff15157812 */ /* 0x000fe400078ec0ff */
[----:B------:R-:W-:Y:S02]  /*9450*/  PRMT R24, R85, 0x3340, R0 ;  /* 0x0000334055187816 */ /* 0x000fe40000000000 */
[----:B------:R-:W-:Y:S02]  /*9460*/  PRMT R25, R116, 0x3340, R83 ;  /* 0x0000334074197816 */ /* 0x000fe40000000053 */
[----:B------:R-:W-:-:S02]  /*9470*/  PRMT R20, R28, 0x5410, R27 ;  /* 0x000054101c147816 */ /* 0x000fc4000000001b */
[----:B------:R-:W-:Y:S02]  /*9480*/  PRMT R29, R23, 0x3340, R22 ;  /* 0x00003340171d7816 */ /* 0x000fe40000000016 */
[----:B------:R-:W-:Y:S02]  /*9490*/  PRMT R28, R21, 0x3340, R0 ;  /* 0x00003340151c7816 */ /* 0x000fe40000000000 */
[----:B------:R-:W-:Y:S02]  /*94a0*/  SHF.R.U32.HI R21, RZ, 0x8, R31 ;  /* 0x00000008ff157819 */ /* 0x000fe4000001161f */
[----:B------:R-:W-:Y:S02]  /*94b0*/  SHF.R.U32.HI R22, RZ, 0x8, R152 ;  /* 0x00000008ff167819 */ /* 0x000fe40000011698 */
[----:B------:R-:W-:Y:S02]  /*94c0*/  SHF.R.U32.HI R23, RZ, 0x8, R33 ;  /* 0x00000008ff177819 */ /* 0x000fe40000011621 */
[----:B------:R-:W-:-:S02]  /*94d0*/  PRMT R19, R25, 0x5410, R24 ;  /* 0x0000541019137816 */ /* 0x000fc40000000018 */
[----:B------:R-:W-:Y:S02]  /*94e0*/  SHF.R.U32.HI R24, RZ, 0x8, R35 ;  /* 0x00000008ff187819 */ /* 0x000fe40000011623 */
[----:B------:R-:W-:Y:S02]  /*94f0*/  SHF.R.U32.HI R25, RZ, 0x8, R154 ;  /* 0x00000008ff197819 */ /* 0x000fe4000001169a */
[----:B------:R-:W-:Y:S02]  /*9500*/  LOP3.LUT R21, R21, 0xffff, RZ, 0xc0, !PT ;  /* 0x0000ffff15157812 */ /* 0x000fe400078ec0ff */
[----:B------:R-:W-:Y:S02]  /*9510*/  LOP3.LUT R22, R22, 0xffff, RZ, 0xc0, !PT ;  /* 0x0000ffff16167812 */ /* 0x000fe400078ec0ff */
[----:B------:R-:W-:Y:S02]  /*9520*/  LOP3.LUT R23, R23, 0xffff, RZ, 0xc0, !PT ;  /* 0x0000ffff17177812 */ /* 0x000fe400078ec0ff */
[----:B------:R-:W-:-:S02]  /*9530*/  LOP3.LUT R24, R24, 0xffff, RZ, 0xc0, !PT ;  /* 0x0000ffff18187812 */ /* 0x000fc400078ec0ff */
[----:B------:R-:W-:Y:S02]  /*9540*/  LOP3.LUT R25, R25, 0xffff, RZ, 0xc0, !PT ;  /* 0x0000ffff19197812 */ /* 0x000fe400078ec0ff */
[----:B------:R-:W-:Y:S02]  /*9550*/  PRMT R31, R21, 0x3340, R22 ;  /* 0x00003340151f7816 */ /* 0x000fe40000000016 */
[----:B------:R-:W-:Y:S02]  /*9560*/  PRMT R30, R23, 0x3340, R0 ;  /* 0x00003340171e7816 */ /* 0x000fe40000000000 */
[----:B------:R-:W-:Y:S02]  /*9570*/  SHF.R.U32.HI R21, RZ, 0x8, R39 ;  /* 0x00000008ff157819 */ /* 0x000fe40000011627 */
[----:B------:R-:W-:Y:S02]  /*9580*/  SHF.R.U32.HI R22, RZ, 0x8, R156 ;  /* 0x00000008ff167819 */ /* 0x000fe4000001169c */
[----:B------:R-:W-:-:S02]  /*9590*/  SHF.R.U32.HI R23, RZ, 0x8, R41 ;  /* 0x00000008ff177819 */ /* 0x000fc40000011629 */
[----:B------:R-:W-:Y:S02]  /*95a0*/  PRMT R33, R24, 0x3340, R25 ;  /* 0x0000334018217816 */ /* 0x000fe40000000019 */
[----:B------:R-:W-:Y:S02]  /*95b0*/  SHF.R.U32.HI R24, RZ, 0x8, R36 ;  /* 0x00000008ff187819 */ /* 0x000fe40000011624 */
[----:B------:R-:W-:Y:S02]  /*95c0*/  SHF.R.U32.HI R25, RZ, 0x8, R43 ;  /* 0x00000008ff197819 */ /* 0x000fe4000001162b */
[----:B------:R-:W-:Y:S02]  /*95d0*/  LOP3.LUT R21, R21, 0xffff, RZ, 0xc0, !PT ;  /* 0x0000ffff15157812 */ /* 0x000fe400078ec0ff */
[----:B------:R-:W-:Y:S02]  /*95e0*/  LOP3.LUT R22, R22, 0xffff, RZ, 0xc0, !PT ;  /* 0x0000ffff16167812 */ /* 0x000fe400078ec0ff */
[----:B------:R-:W-:-:S02]  /*95f0*/  LOP3.LUT R23, R23, 0xffff, RZ, 0xc0, !PT ;  /* 0x0000ffff17177812 */ /* 0x000fc400078ec0ff */
[----:B------:R-:W-:Y:S02]  /*9600*/  LOP3.LUT R24, R24, 0xffff, RZ, 0xc0, !PT ;  /* 0x0000ffff18187812 */ /* 0x000fe400078ec0ff */
[----:B------:R-:W-:Y:S02]  /*9610*/  LOP3.LUT R25, R25, 0xffff, RZ, 0xc0, !PT ;  /* 0x0000ffff19197812 */ /* 0x000fe400078ec0ff */
[----:B------:R-:W-:Y:S02]  /*9620*/  PRMT R36, R21, 0x3340, R22 ;  /* 0x0000334015247816 */ /* 0x000fe40000000016 */
[----:B------:R-:W-:Y:S02]  /*9630*/  PRMT R35, R23, 0x3340, R0 ;  /* 0x0000334017237816 */ /* 0x000fe40000000000 */
[----:B------:R-:W-:Y:S02]  /*9640*/  SHF.R.U32.HI R21, RZ, 0x8, R44 ;  /* 0x00000008ff157819 */ /* 0x000fe4000001162c */
[----:B------:R-:W-:-:S02]  /*9650*/  SHF.R.U32.HI R22, RZ, 0x8, R47 ;  /* 0x00000008ff167819 */ /* 0x000fc4000001162f */
[----:B------:R-:W-:Y:S02]  /*9660*/  SHF.R.U32.HI R23, RZ, 0x8, R49 ;  /* 0x00000008ff177819 */ /* 0x000fe40000011631 */
[----:B------:R-:W-:Y:S02]  /*9670*/  PRMT R38, R24, 0x3340, R25 ;  /* 0x0000334018267816 */ /* 0x000fe40000000019 */
[----:B------:R-:W-:Y:S02]  /*9680*/  SHF.R.U32.HI R24, RZ, 0x8, R52 ;  /* 0x00000008ff187819 */ /* 0x000fe40000011634 */
[----:B------:R-:W-:Y:S02]  /*9690*/  SHF.R.U32.HI R25, RZ, 0x8, R51 ;  /* 0x00000008ff197819 */ /* 0x000fe40000011633 */
[----:B------:R-:W-:Y:S02]  /*96a0*/  LOP3.LUT R21, R21, 0xffff, RZ, 0xc0, !PT ;  /* 0x0000ffff15157812 */ /* 0x000fe400078ec0ff */
[----:B------:R-:W-:-:S02]  /*96b0*/  LOP3.LUT R22, R22, 0xffff, RZ, 0xc0, !PT ;  /* 0x0000ffff16167812 */ /* 0x000fc400078ec0ff */
[----:B------:R-:W-:Y:S02]  /*96c0*/  LOP3.LUT R23, R23, 0xffff, RZ, 0xc0, !PT ;  /* 0x0000ffff17177812 */ /* 0x000fe400078ec0ff */
[----:B------:R-:W-:Y:S02]  /*96d0*/  LOP3.LUT R24, R24, 0xffff, RZ, 0xc0, !PT ;  /* 0x0000ffff18187812 */ /* 0x000fe400078ec0ff */
[----:B------:R-:W-:Y:S02]  /*96e0*/  LOP3.LUT R25, R25, 0xffff, RZ, 0xc0, !PT ;  /* 0x0000ffff19197812 */ /* 0x000fe400078ec0ff */
[----:B------:R-:W-:Y:S02]  /*96f0*/  PRMT R40, R21, 0x3340, R22 ;  /* 0x0000334015287816 */ /* 0x000fe40000000016 */
[----:B------:R-:W-:Y:S02]  /*9700*/  PRMT R39, R23, 0x3340, R0 ;  /* 0x0000334017277816 */ /* 0x000fe40000000000 */
[----:B------:R-:W-:-:S02]  /*9710*/  SHF.R.U32.HI R21, RZ, 0x8, R60 ;  /* 0x00000008ff157819 */ /* 0x000fc4000001163c */
[----:B------:R-:W-:Y:S02]  /*9720*/  SHF.R.U32.HI R22, RZ, 0x8, R55 ;  /* 0x00000008ff167819 */ /* 0x000fe40000011637 */
[----:B------:R-:W-:Y:S02]  /*9730*/  SHF.R.U32.HI R23, RZ, 0x8, R57 ;  /* 0x00000008ff177819 */ /* 0x000fe40000011639 */
[----:B------:R-:W-:Y:S02]  /*9740*/  PRMT R44, R24, 0x3340, R25 ;  /* 0x00003340182c7816 */ /* 0x000fe40000000019 */
[----:B------:R-:W-:Y:S02]  /*9750*/  SHF.R.U32.HI R24, RZ, 0x8, R68 ;  /* 0x00000008ff187819 */ /* 0x000fe40000011644 */
[----:B------:R-:W-:Y:S02]  /*9760*/  SHF.R.U32.HI R25, RZ, 0x8, R59 ;  /* 0x00000008ff197819 */ /* 0x000fe4000001163b */
[----:B------:R-:W-:-:S02]  /*9770*/  LOP3.LUT R21, R21, 0xffff, RZ, 0xc0, !PT ;  /* 0x0000ffff15157812 */ /* 0x000fc400078ec0ff */
[----:B------:R-:W-:Y:S02]  /*9780*/  LOP3.LUT R22, R22, 0xffff, RZ, 0xc0, !PT ;  /* 0x0000ffff16167812 */ /* 0x000fe400078ec0ff */
[----:B------:R-:W-:Y:S02]  /*9790*/  LOP3.LUT R23, R23, 0xffff, RZ, 0xc0, !PT ;  /* 0x0000ffff17177812 */ /* 0x000fe400078ec0ff */
[----:B------:R-:W-:Y:S02]  /*97a0*/  LOP3.LUT R24, R24, 0xffff, RZ, 0xc0, !PT ;  /* 0x0000ffff18187812 */ /* 0x000fe400078ec0ff */
[----:B------:R-:W-:Y:S02]  /*97b0*/  LOP3.LUT R25, R25, 0xffff, RZ, 0xc0, !PT ;  /* 0x0000ffff19197812 */ /* 0x000fe400078ec0ff */
[----:B------:R-:W-:Y:S02]  /*97c0*/  PRMT R46, R21, 0x3340, R22 ;  /* 0x00003340152e7816 */ /* 0x000fe40000000016 */
[----:B------:R-:W-:-:S02]  /*97d0*/  PRMT R43, R23, 0x3340, R0 ;  /* 0x00003340172b7816 */ /* 0x000fc40000000000 */
[----:B------:R-:W-:Y:S02]  /*97e0*/  SHF.R.U32.HI R21, RZ, 0x8, R76 ;  /* 0x00000008ff157819 */ /* 0x000fe4000001164c */
[----:B------:R-:W-:Y:S02]  /*97f0*/  SHF.R.U32.HI R22, RZ, 0x8, R63 ;  /* 0x00000008ff167819 */ /* 0x000fe4000001163f */
[----:B------:R-:W-:Y:S02]  /*9800*/  SHF.R.U32.HI R23, RZ, 0x8, R65 ;  /* 0x00000008ff177819 */ /* 0x000fe40000011641 */
[----:B------:R-:W-:Y:S02]  /*9810*/  PRMT R48, R24, 0x3340, R25 ;  /* 0x0000334018307816 */ /* 0x000fe40000000019 */
[----:B------:R-:W-:Y:S02]  /*9820*/  SHF.R.U32.HI R24, RZ, 0x8, R84 ;  /* 0x00000008ff187819 */ /* 0x000fe40000011654 */
[----:B------:R-:W-:-:S02]  /*9830*/  SHF.R.U32.HI R25, RZ, 0x8, R67 ;  /* 0x00000008ff197819 */ /* 0x000fc40000011643 */
[----:B------:R-:W-:Y:S02]  /*9840*/  LOP3.LUT R21, R21, 0xffff, RZ, 0xc0, !PT ;  /* 0x0000ffff15157812 */ /* 0x000fe400078ec0ff */
[----:B------:R-:W-:Y:S02]  /*9850*/  LOP3.LUT R22, R22, 0xffff, RZ, 0xc0, !PT ;  /* 0x0000ffff16167812 */ /* 0x000fe400078ec0ff */
[----:B------:R-:W-:Y:S02]  /*9860*/  LOP3.LUT R23, R23, 0xffff, RZ, 0xc0, !PT ;  /* 0x0000ffff17177812 */ /* 0x000fe400078ec0ff */
[----:B------:R-:W-:Y:S02]  /*9870*/  LOP3.LUT R24, R24, 0xffff, RZ, 0xc0, !PT ;  /* 0x0000ffff18187812 */ /* 0x000fe400078ec0ff */
[----:B------:R-:W-:Y:S02]  /*9880*/  LOP3.LUT R25, R25, 0xffff, RZ, 0xc0, !PT ;  /* 0x0000ffff19197812 */ /* 0x000fe400078ec0ff */
[----:B------:R-:W-:-:S02]  /*9890*/  PRMT R52, R21, 0x3340, R22 ;  /* 0x0000334015347816 */ /* 0x000fc40000000016 */
[----:B------:R-:W-:Y:S02]  /*98a0*/  PRMT R47, R23, 0x3340, R0 ;  /* 0x00003340172f7816 */ /* 0x000fe40000000000 */
[----:B------:R-:W-:Y:S02]  /*98b0*/  SHF.R.U32.HI R21, RZ, 0x8, R92 ;  /* 0x00000008ff157819 */ /* 0x000fe4000001165c */
[----:B------:R-:W-:Y:S02]  /*98c0*/  SHF.R.U32.HI R22, RZ, 0x8, R71 ;  /* 0x00000008ff167819 */ /* 0x000fe40000011647 */
[----:B------:R-:W-:Y:S02]  /*98d0*/  SHF.R.U32.HI R23, RZ, 0x8, R73 ;  /* 0x00000008ff177819 */ /* 0x000fe40000011649 */
[----:B------:R-:W-:Y:S02]  /*98e0*/  PRMT R54, R24, 0x3340, R25 ;  /* 0x0000334018367816 */ /* 0x000fe40000000019 */
[----:B------:R-:W-:-:S02]  /*98f0*/  SHF.R.U32.HI R24, RZ, 0x8, R100 ;  /* 0x00000008ff187819 */ /* 0x000fc40000011664 */
[----:B------:R-:W-:Y:S02]  /*9900*/  SHF.R.U32.HI R25, RZ, 0x8, R75 ;  /* 0x00000008ff197819 */ /* 0x000fe4000001164b */
[----:B------:R-:W-:Y:S02]  /*9910*/  LOP3.LUT R21, R21, 0xffff, RZ, 0xc0, !PT ;  /* 0x0000ffff15157812 */ /* 0x000fe400078ec0ff */
[----:B------:R-:W-:Y:S02]  /*9920*/  LOP3.LUT R22, R22, 0xffff, RZ, 0xc0, !PT ;  /* 0x0000ffff16167812 */ /* 0x000fe400078ec0ff */
[----:B------:R-:W-:Y:S02]  /*9930*/  LOP3.LUT R23, R23, 0xffff, RZ, 0xc0, !PT ;  /* 0x0000ffff17177812 */ /* 0x000fe400078ec0ff */
[----:B------:R-:W-:Y:S02]  /*9940*/  LOP3.LUT R24, R24, 0xffff, RZ, 0xc0, !PT ;  /* 0x0000ffff18187812 */ /* 0x000fe400078ec0ff */
[----:B------:R-:W-:-:S02]  /*9950*/  LOP3.LUT R25, R25, 0xffff, RZ, 0xc0, !PT ;  /* 0x0000ffff19197812 */ /* 0x000fc400078ec0ff */
        /* <DEDUP_REMOVED lines=8> */
[----:B------:R-:W-:Y:S02]  /*99e0*/  SHF.R.U32.HI R25, RZ, 0x8, R83 ;  /* 0x00000008ff197819 */ /* 0x000fe40000011653 */
        /* <DEDUP_REMOVED lines=8> */
[----:B------:R-:W-:-:S02]  /*9a70*/  LOP3.LUT R21, R10, 0xffff, RZ, 0xc0, !PT ;  /* 0x0000ffff0a157812 */ /* 0x000fc400078ec0ff */
[----:B------:R-:W-:Y:S02]  /*9a80*/  LOP3.LUT R18, R18, 0xffff, RZ, 0xc0, !PT ;  /* 0x0000ffff12127812 */ /* 0x000fe400078ec0ff */
[----:B------:R-:W-:Y:S02]  /*9a90*/  LOP3.LUT R23, R26, 0xffff, RZ, 0xc0, !PT ;  /* 0x0000ffff1a177812 */ /* 0x000fe400078ec0ff */
[----:B------:R-:W-:Y:S02]  /*9aa0*/  LOP3.LUT R34, R34, 0xffff, RZ, 0xc0, !PT ;  /* 0x0000ffff22227812 */ /* 0x000fe400078ec0ff */
[----:B------:R-:W-:Y:S02]  /*9ab0*/  PRMT R32, R27, 0x3340, R0 ;  /* 0x000033401b207816 */ /* 0x000fe40000000000 */
[----:B------:R-:W-:Y:S02]  /*9ac0*/  SHF.R.U32.HI R27, RZ, 0x8, R45 ;  /* 0x00000008ff1b7819 */ /* 0x000fe4000001162d */
[----:B------:R-:W-:-:S02]  /*9ad0*/  PRMT R4, R4, 0x4210, R21 ;  /* 0x0000421004047816 */ /* 0x000fc40000000015 */
[----:B------:R-:W-:Y:S02]  /*9ae0*/  PRMT R5, R5, 0x4210, R18 ;  /* 0x0000421005057816 */ /* 0x000fe40000000012 */
[----:B------:R-:W-:Y:S02]  /*9af0*/  PRMT R6, R6, 0x4210, R23 ;  /* 0x0000421006067816 */ /* 0x000fe40000000017 */
[----:B------:R-:W-:Y:S02]  /*9b00*/  PRMT R7, R7, 0x4210, R34 ;  /* 0x0000421007077816 */ /* 0x000fe40000000022 */
[----:B------:R-:W-:Y:S02]  /*9b10*/  LOP3.LUT R27, R27, 0xffff, RZ, 0xc0, !PT ;  /* 0x0000ffff1b1b7812 */ /* 0x000fe400078ec0ff */
[----:B------:R-:W-:Y:S01]  /*9b20*/  PRMT R28, R29, 0x5410, R28 ;  /* 0x000054101d1c7816 */ /* 0x000fe2000000001c */
[----:B0-----:R0:W-:Y:S01]  /*9b30*/  STS.128 [R148], R4 ;  /* 0x0000000494007388 */ /* 0x0011e20000000c00 */
[----:B------:R-:W-:-:S02]  /*9b40*/  PRMT R31, R31, 0x5410, R30 ;  /* 0x000054101f1f7816 */ /* 0x000fc4000000001e */
[----:B------:R-:W-:Y:S02]  /*9b50*/  PRMT R32, R33, 0x5410, R32 ;  /* 0x0000541021207816 */ /* 0x000fe40000000020 */
[----:B------:R-:W-:Y:S02]  /*9b60*/  PRMT R35, R36, 0x5410, R35 ;  /* 0x0000541024237816 */ /* 0x000fe40000000023 */
[----:B------:R-:W-:Y:S02]  /*9b70*/  PRMT R37, R27, 0x3340, R0 ;  /* 0x000033401b257816 */ /* 0x000fe40000000000 */
[----:B------:R-:W-:Y:S02]  /*9b80*/  SHF.R.U32.HI R27, RZ, 0x8, R53 ;  /* 0x00000008ff1b7819 */ /* 0x000fe40000011635 */
[----:B------:R-:W-:Y:S02]  /*9b90*/  PRMT R64, R55, 0x3340, R24 ;  /* 0x0000334037407816 */ /* 0x000fe40000000018 */
[----:B------:R-:W-:-:S02]  /*9ba0*/  LOP3.LUT R27, R27, 0xffff, RZ, 0xc0, !PT ;  /* 0x0000ffff1b1b7812 */ /* 0x000fc400078ec0ff */
[----:B------:R-:W-:Y:S02]  /*9bb0*/  SHF.R.U32.HI R24, RZ, 0x8, R89 ;  /* 0x00000008ff187819 */ /* 0x000fe40000011659 */
[----:B0-----:R-:W-:Y:S02]  /*9bc0*/  PRMT R4, R28, 0x5210, R21 ;  /* 0x000052101c047816 */ /* 0x001fe40000000015 */
[----:B------:R-:W-:Y:S02]  /*9bd0*/  PRMT R5, R31, 0x5210, R18 ;  /* 0x000052101f057816 */ /* 0x000fe40000000012 */
[----:B------:R-:W-:Y:S02]  /*9be0*/  PRMT R6, R32, 0x5210, R23 ;  /* 0x0000521020067816 */ /* 0x000fe40000000017 */
[----:B------:R-:W-:Y:S02]  /*9bf0*/  PRMT R7, R35, 0x5210, R34 ;  /* 0x0000521023077816 */ /* 0x000fe40000000022 */
[----:B------:R-:W-:-:S02]  /*9c00*/  PRMT R41, R27, 0x3340, R0 ;  /* 0x000033401b297816 */ /* 0x000fc40000000000 */
[----:B------:R-:W-:Y:S01]  /*9c10*/  SHF.R.U32.HI R27, RZ, 0x8, R61 ;  /* 0x00000008ff1b7819 */ /* 0x000fe2000001163d */
[----:B------:R-:W-:Y:S01]  /*9c20*/  STS.128 [R148+0x400], R4 ;  /* 0x0004000494007388 */ /* 0x000fe20000000c00 */
[----:B------:R-:W-:Y:S02]  /*9c30*/  SHF.R.U32.HI R10, RZ, 0x8, R124 ;  /* 0x00000008ff0a7819 */ /* 0x000fe4000001167c */
[----:B------:R-:W-:Y:S01]  /*9c40*/  LOP3.LUT R27, R27, 0xffff, RZ, 0xc0, !PT ;  /* 0x0000ffff1b1b7812 */ /* 0x000fe200078ec0ff */
[----:B------:R-:W-:Y:S01]  /*9c50*/  BAR.SYNC.DEFER_BLOCKING 0x0 ;  /* 0x0000000000007b1d */ /* 0x000fe20000010000 */
[----:B------:R-:W-:Y:S02]  /*9c60*/  SHF.R.U32.HI R22, RZ, 0x8, R87 ;  /* 0x00000008ff167819 */ /* 0x000fe40000011657 */
[----:B------:R-:W-:Y:S02]  /*9c70*/  PRMT R45, R27, 0x3340, R0 ;  /* 0x000033401b2d7816 */ /* 0x000fe40000000000 */
[----:B------:R-:W-:-:S02]  /*9c80*/  SHF.R.U32.HI R27, RZ, 0x8, R69 ;  /* 0x00000008ff1b7819 */ /* 0x000fc40000011645 */
[----:B------:R-:W-:Y:S02]  /*9c90*/  PRMT R38, R38, 0x5410, R37 ;  /* 0x0000541026267816 */ /* 0x000fe40000000025 */
[----:B------:R-:W-:Y:S02]  /*9ca0*/  LOP3.LUT R27, R27, 0xffff, RZ, 0xc0, !PT ;  /* 0x0000ffff1b1b7812 */ /* 0x000fe400078ec0ff */
[----:B------:R-:W-:Y:S02]  /*9cb0*/  LOP3.LUT R21, R42, 0xffff, RZ, 0xc0, !PT ;  /* 0x0000ffff2a157812 */ /* 0x000fe400078ec0ff */
[----:B------:R-:W-:Y:S02]  /*9cc0*/  PRMT R49, R27, 0x3340, R0 ;  /* 0x000033401b317816 */ /* 0x000fe40000000000 */
[----:B------:R-:W-:Y:S02]  /*9cd0*/  SHF.R.U32.HI R27, RZ, 0x8, R77 ;  /* 0x00000008ff1b7819 */ /* 0x000fe4000001164d */
[----:B------:R-:W-:-:S02]  /*9ce0*/  PRMT R40, R40, 0x5410, R39 ;  /* 0x0000541028287816 */ /* 0x000fc40000000027 */
[----:B------:R-:W-:Y:S02]  /*9cf0*/  LOP3.LUT R27, R27, 0xffff, RZ, 0xc0, !PT ;  /* 0x0000ffff1b1b7812 */ /* 0x000fe400078ec0ff */
[----:B------:R-:W-:Y:S02]  /*9d00*/  LOP3.LUT R55, R24, 0xffff, RZ, 0xc0, !PT ;  /* 0x0000ffff18377812 */ /* 0x000fe400078ec0ff */
[----:B------:R-:W-:Y:S01]  /*9d10*/  PRMT R53, R27, 0x3340, R0 ;  /* 0x000033401b357816 */ /* 0x000fe20000000000 */
[----:B------:R-:W0:Y:S01]  /*9d20*/  LDS.128 R28, [R132] ;  /* 0x00000000841c7984 */ /* 0x000e220000000c00 */
[----:B------:R-:W-:Y:S02]  /*9d30*/  SHF.R.U32.HI R27, RZ, 0x8, R85 ;  /* 0x00000008ff1b7819 */ /* 0x000fe40000011655 */
[----:B------:R-:W-:Y:S01]  /*9d40*/  PRMT R39, R56, 0x5410, R51 ;  /* 0x0000541038277816 */ /* 0x000fe20000000033 */
[----:B------:R-:W-:Y:S01]  /*9d50*/  LDS.128 R4, [R132+0x800] ;  /* 0x0008000084047984 */ /* 0x000fe20000000c00 */
[----:B------:R-:W-:-:S02]  /*9d60*/  LOP3.LUT R27, R27, 0xffff, RZ, 0xc0, !PT ;  /* 0x0000ffff1b1b7812 */ /* 0x000fc400078ec0ff */
[----:B------:R-:W-:Y:S02]  /*9d70*/  LOP3.LUT R57, R10, 0xffff, RZ, 0xc0, !PT ;  /* 0x0000ffff0a397812 */ /* 0x000fe400078ec0ff */
[----:B------:R-:W-:Y:S02]  /*9d80*/  PRMT R27, R27, 0x3340, R0 ;  /* 0x000033401b1b7816 */ /* 0x000fe40000000000 */
[----:B------:R-:W-:Y:S02]  /*9d90*/  LOP3.LUT R22, R22, 0xffff, RZ, 0xc0, !PT ;  /* 0x0000ffff16167812 */ /* 0x000fe400078ec0ff */
[--C-:B------:R-:W-:Y:S02]  /*9da0*/  PRMT R24, R8, 0x4210, R21.reuse ;  /* 0x0000421008187816 */ /* 0x100fe40000000015 */
[----:B------:R-:W-:Y:S02]  /*9db0*/  PRMT R56, R38, 0x5210, R21 ;  /* 0x0000521026387816 */ /* 0x000fe40000000015 */
[----:B------:R-:W-:-:S02]  /*9dc0*/  LOP3.LUT R58, R58, 0xffff, RZ, 0xc0, !PT ;  /* 0x0000ffff3a3a7812 */ /* 0x000fc400078ec0ff */
[----:B------:R-:W-:Y:S02]  /*9dd0*/  PRMT R41, R44, 0x5410, R41 ;  /* 0x000054102c297816 */ /* 0x000fe40000000029 */
[----:B------:R-:W-:Y:S02]  /*9de0*/  PRMT R46, R46, 0x5410, R43 ;  /* 0x000054102e2e7816 */ /* 0x000fe4000000002b */
[----:B------:R-:W-:Y:S02]  /*9df0*/  LOP3.LUT R23, R50, 0xffff, RZ, 0xc0, !PT ;  /* 0x0000ffff32177812 */ /* 0x000fe400078ec0ff */
[----:B------:R-:W-:Y:S02]  /*9e00*/  LOP3.LUT R21, R66, 0xffff, RZ, 0xc0, !PT ;  /* 0x0000ffff42157812 */ /* 0x000fe400078ec0ff */
[----:B------:R-:W-:Y:S02]  /*9e10*/  PRMT R22, R57, 0x3340, R22 ;  /* 0x0000334039167816 */ /* 0x000fe40000000016 */
[----:B------:R-:W-:-:S02]  /*9e20*/  PRMT R62, R62, 0x5410, R25 ;  /* 0x000054103e3e7816 */ /* 0x000fc40000000019 */
[----:B------:R-:W-:Y:S02]  /*9e30*/  PRMT R43, R64, 0x5410, R27 ;  /* 0x00005410402b7816 */ /* 0x000fe4000000001b */
[--C-:B------:R-:W-:Y:S02]  /*9e40*/  PRMT R26, R13, 0x4210, R58.reuse ;  /* 0x000042100d1a7816 */ /* 0x100fe4000000003a */
[--C-:B------:R-:W-:Y:S02]  /*9e50*/  PRMT R25, R2, 0x4210, R23.reuse ;  /* 0x0000421002197816 */ /* 0x100fe40000000017 */
[----:B------:R-:W-:Y:S01]  /*9e60*/  PRMT R57, R40, 0x5210, R23 ;  /* 0x0000521028397816 */ /* 0x000fe20000000017 */
[----:B------:R-:W5:Y:S01]  /*9e70*/  LDC R2, c[0x0][0x3b8] ;  /* 0x0000ee00ff027b82 */ /* 0x000f620000000800 */
[----:B------:R-:W-:Y:S02]  /*9e80*/  PRMT R58, R41, 0x5210, R58 ;  /* 0x00005210293a7816 */ /* 0x000fe4000000003a */
[----:B------:R-:W-:-:S05]  /*9e90*/  PRMT R27, R12, 0x4210, R21 ;  /* 0x000042100c1b7816 */ /* 0x000fca0000000015 */
[----:B------:R-:W-:Y:S01]  /*9ea0*/  BAR.SYNC.DEFER_BLOCKING 0x0 ;  /* 0x0000000000007b1d */ /* 0x000fe20000010000 */
[----:B------:R-:W-:Y:S02]  /*9eb0*/  PRMT R59, R46, 0x5210, R21 ;  /* 0x000052102e3b7816 */ /* 0x000fe40000000015 */
[----:B------:R-:W-:Y:S02]  /*9ec0*/  LOP3.LUT R74, R74, 0xffff, RZ, 0xc0, !PT ;  /* 0x0000ffff4a4a7812 */ /* 0x000fe400078ec0ff */
[----:B------:R-:W-:Y:S02]  /*9ed0*/  F2FP.SATFINITE.E5M2.F32.PACK_AB_MERGE_C R90, R91, R90, RZ ;  /* 0x0000005a5b5a723e */ /* 0x000fe400048060ff */
[----:B------:R-:W-:Y:S02]  /*9ee0*/  F2FP.SATFINITE.E5M2.F32.PACK_AB_MERGE_C R98, R99, R98, RZ ;  /* 0x000000626362723e */ /* 0x000fe400048060ff */
[----:B------:R-:W-:Y:S02]  /*9ef0*/  PRMT R32, R9, 0x4210, R74 ;  /* 0x0000421009207816 */ /* 0x000fe4000000004a */
[----:B------:R-:W-:-:S02]  /*9f00*/  LOP3.LUT R9, R90, 0xffff, RZ, 0xc0, !PT ;  /* 0x0000ffff5a097812 */ /* 0x000fc400078ec0ff */
[----:B------:R-:W-:Y:S02]  /*9f10*/  PRMT R54, R54, 0x5410, R49 ;  /* 0x0000541036367816 */ /* 0x000fe40000000031 */
[----:B------:R-:W-:Y:S02]  /*9f20*/  LOP3.LUT R82, R82, 0xffff, RZ, 0xc0, !PT ;  /* 0x0000ffff52527812 */ /* 0x000fe400078ec0ff */
[----:B------:R-:W-:Y:S02]  /*9f30*/  LOP3.LUT R98, R98, 0xffff, RZ, 0xc0, !PT ;  /* 0x0000ffff62627812 */ /* 0x000fe400078ec0ff */
[----:B------:R-:W-:Y:S02]  /*9f40*/  PRMT R33, R11, 0x4210, R82 ;  /* 0x000042100b217816 */ /* 0x000fe40000000052 */
[--C-:B------:R-:W-:Y:S02]  /*9f50*/  PRMT R34, R14, 0x4210, R9.reuse ;  /* 0x000042100e227816 */ /* 0x100fe40000000009 */
[----:B------:R-:W-:Y:S01]  /*9f60*/  PRMT R38, R54, 0x5210, R9 ;  /* 0x0000521036267816 */ /* 0x000fe20000000009 */
[----:B------:R1:W-:Y:S01]  /*9f70*/  STS.128 [R148], R24 ;  /* 0x0000001894007388 */ /* 0x0003e20000000c00 */
[----:B------:R-:W-:-:S02]  /*9f80*/  PRMT R35, R15, 0x4210, R98 ;  /* 0x000042100f237816 */ /* 0x000fc40000000062 */
[----:B------:R-:W-:Y:S01]  /*9f90*/  PRMT R45, R48, 0x5410, R45 ;  /* 0x00005410302d7816 */ /* 0x000fe2000000002d */
[----:B------:R-:W-:Y:S01]  /*9fa0*/  STS.128 [R148+0x400], R56 ;  /* 0x0004003894007388 */ /* 0x000fe20000000c00 */
[----:B------:R-:W-:Y:S02]  /*9fb0*/  PRMT R37, R52, 0x5410, R47 ;  /* 0x0000541034257816 */ /* 0x000fe4000000002f */
[----:B------:R-:W-:Y:S01]  /*9fc0*/  PRMT R36, R45, 0x5210, R74 ;  /* 0x000052102d247816 */ /* 0x000fe2000000004a */
[----:B------:R-:W-:Y:S01]  /*9fd0*/  BAR.SYNC.DEFER_BLOCKING 0x0 ;  /* 0x0000000000007b1d */ /* 0x000fe20000010000 */
[----:B------:R-:W-:Y:S02]  /*9fe0*/  PRMT R37, R37, 0x5210, R82 ;  /* 0x0000521025257816 */ /* 0x000fe40000000052 */
[----:B------:R-:W-:Y:S02]  /*9ff0*/  PRMT R39, R39, 0x5210, R98 ;  /* 0x0000521027277816 */ /* 0x000fe40000000062 */
[----:B------:R-:W-:-:S02]  /*a000*/  F2FP.SATFINITE.E5M2.F32.PACK_AB_MERGE_C R106, R107, R106, RZ ;  /* 0x0000006a6b6a723e */ /* 0x000fc400048060ff */
[----:B------:R-:W-:Y:S01]  /*a010*/  F2FP.SATFINITE.E5M2.F32.PACK_AB_MERGE_C R122, R123, R122, RZ ;  /* 0x0000007a7b7a723e */ /* 0x000fe200048060ff */
[----:B-1----:R-:W-:Y:S01]  /*a020*/  IMAD R24, R0, UR4, RZ ;  /* 0x0000000400187c24 */ /* 0x002fe2000f8e02ff */
[----:B------:R-:W-:Y:S01]  /*a030*/  LOP3.LUT R106, R106, 0xffff, RZ, 0xc0, !PT ;  /* 0x0000ffff6a6a7812 */ /* 0x000fe200078ec0ff */
[----:B-----5:R-:W-:Y:S01]  /*a040*/  IMAD R25, R134, R2, RZ ;  /* 0x0000000286197224 */ /* 0x020fe200078e02ff */
[----:B------:R-:W-:Y:S01]  /*a050*/  F2FP.SATFINITE.E5M2.F32.PACK_AB_MERGE_C R114, R115, R114, RZ ;  /* 0x000000727372723e */ /* 0x000fe200048060ff */
[----:B------:R-:W1:Y:S01]  /*a060*/  LDCU UR4, c[0x0][0x39c] ;  /* 0x00007380ff0477ac */ /* 0x000e620008000800 */
[----:B------:R-:W-:Y:S02]  /*a070*/  F2FP.SATFINITE.E5M2.F32.PACK_AB_MERGE_C R130, R131, R130, RZ ;  /* 0x000000828382723e */ /* 0x000fe400048060ff */
[----:B------:R-:W-:Y:S02]  /*a080*/  PRMT R55, R55, 0x3340, R0 ;  /* 0x0000334037377816 */ /* 0x000fe40000000000 */
[----:B------:R-:W-:-:S02]  /*a090*/  PRMT R40, R17, 0x4210, R106 ;  /* 0x0000421011287816 */ /* 0x000fc4000000006a */
[----:B------:R-:W-:Y:S02]  /*a0a0*/  LOP3.LUT R122, R122, 0xffff, RZ, 0xc0, !PT ;  /* 0x0000ffff7a7a7812 */ /* 0x000fe400078ec0ff */
[----:B------:R-:W-:Y:S02]  /*a0b0*/  PRMT R22, R22, 0x5410, R55 ;  /* 0x0000541016167816 */ /* 0x000fe40000000037 */
[----:B------:R-:W-:Y:S01]  /*a0c0*/  LOP3.LUT R21, R114, 0xffff, RZ, 0xc0, !PT ;  /* 0x0000ffff72157812 */ /* 0x000fe200078ec0ff */
[----:B------:R-:W5:Y:S01]  /*a0d0*/  LDS.128 R12, [R132] ;  /* 0x00000000840c7984 */ /* 0x000f620000000c00 */
[----:B------:R-:W-:Y:S02]  /*a0e0*/  LOP3.LUT R17, R130, 0xffff, RZ, 0xc0, !PT ;  /* 0x0000ffff82117812 */ /* 0x000fe400078ec0ff */
[--C-:B------:R-:W-:Y:S01]  /*a0f0*/  PRMT R42, R19, 0x4210, R122.reuse ;  /* 0x00004210132a7816 */ /* 0x100fe2000000007a */
[----:B------:R-:W-:Y:S01]  /*a100*/  LDS.128 R8, [R132+0x800] ;  /* 0x0008000084087984 */ /* 0x000fe20000000c00 */
[----:B------:R-:W-:-:S02]  /*a110*/  PRMT R122, R43, 0x5210, R122 ;  /* 0x000052102b7a7816 */ /* 0x000fc4000000007a */
[--C-:B------:R-:W-:Y:S01]  /*a120*/  PRMT R41, R16, 0x4210, R21.reuse ;  /* 0x0000421010297816 */ /* 0x100fe20000000015 */
[----:B------:R-:W-:Y:S01]  /*a130*/  BAR.SYNC.DEFER_BLOCKING 0x0 ;  /* 0x0000000000007b1d */ /* 0x000fe20000010000 */
[----:B------:R-:W-:Y:S02]  /*a140*/  PRMT R121, R62, 0x5210, R21 ;  /* 0x000052103e797816 */ /* 0x000fe40000000015 */
[--C-:B------:R-:W-:Y:S02]  /*a150*/  PRMT R43, R20, 0x4210, R17.reuse ;  /* 0x00004210142b7816 */ /* 0x100fe40000000011 */
[----:B------:R-:W-:Y:S02]  /*a160*/  PRMT R123, R22, 0x5210, R17 ;  /* 0x00005210167b7816 */ /* 0x000fe40000000011 */
[----:B------:R-:W-:Y:S02]  /*a170*/  PRMT R53, R60, 0x5410, R53 ;  /* 0x000054103c357816 */ /* 0x000fe40000000035 */
[----:B------:R-:W-:-:S02]  /*a180*/  IADD3 R0, P2, PT, R24, UR8, RZ ;  /* 0x0000000818007c10 */ /* 0x000fc4000ff5e0ff */
[----:B------:R-:W-:Y:S02]  /*a190*/  PRMT R120, R53, 0x5210, R106 ;  /* 0x0000521035787816 */ /* 0x000fe4000000006a */
[----:B------:R-:W-:Y:S02]  /*a1a0*/  LEA.HI.X.SX32 R24, R24, UR9, 0x1, P2 ;  /* 0x0000000918187c11 */ /* 0x000fe400090f0eff */
[----:B------:R-:W-:Y:S02]  /*a1b0*/  IADD3 R26, P3, PT, R25, R0, RZ ;  /* 0x00000000191a7210 */ /* 0x000fe40007f7e0ff */
[C---:B------:R-:W-:Y:S01]  /*a1c0*/  ISETP.LT.AND P2, PT, R133.reuse, UR11, !P0 ;  /* 0x0000000b85007c0c */ /* 0x040fe2000c741270 */
[----:B------:R-:W-:Y:S01]  /*a1d0*/  IMAD R133, R133, R2, RZ ;  /* 0x0000000285857224 */ /* 0x000fe200078e02ff */
[----:B------:R-:W-:Y:S01]  /*a1e0*/  LEA.HI.X.SX32 R27, R25, R24, 0x1, P3 ;  /* 0x00000018191b7211 */ /* 0x000fe200018f0eff */
[----:B------:R-:W-:Y:S01]  /*a1f0*/  IMAD R25, R2, 0x20, R25 ;  /* 0x0000002002197824 */ /* 0x000fe200078e0219 */
[C---:B------:R-:W-:Y:S01]  /*a200*/  ISETP.LT.AND P3, PT, R149.reuse, UR11, !P0 ;  /* 0x0000000b95007c0c */ /* 0x040fe2000c761270 */
[----:B------:R-:W-:Y:S01]  /*a210*/  IMAD R149, R149, R2, RZ ;  /* 0x0000000295957224 */ /* 0x000fe200078e02ff */
[----:B0-----:R-:W-:Y:S01]  /*a220*/  PRMT R45, R28, 0x7771, RZ ;  /* 0x000077711c2d7816 */ /* 0x001fe200000000ff */
[----:B------:R0:W-:Y:S04]  /*a230*/  STS.128 [R148], R32 ;  /* 0x0000002094007388 */ /* 0x0001e80000000c00 */
[----:B------:R1:W-:Y:S01]  /*a240*/  STS.128 [R148+0x400], R36 ;  /* 0x0004002494007388 */ /* 0x0003e20000000c00 */
[----:B------:R-:W-:Y:S01]  /*a250*/  BAR.SYNC.DEFER_BLOCKING 0x0 ;  /* 0x0000000000007b1d */ /* 0x000fe20000010000 */
[----:B0-----:R-:W-:-:S02]  /*a260*/  IADD3 R32, P4, PT, R133, R0, RZ ;  /* 0x0000000085207210 */ /* 0x001fc40007f9e0ff */
[----:B------:R-:W-:Y:S02]  /*a270*/  IADD3 R34, P6, PT, R149, R0, RZ ;  /* 0x0000000095227210 */ /* 0x000fe40007fde0ff */
[C---:B-1----:R-:W-:Y:S02]  /*a280*/  PRMT R39, R28.reuse, 0x7770, RZ ;  /* 0x000077701c277816 */ /* 0x042fe400000000ff */
[-C--:B------:R-:W-:Y:S02]  /*a290*/  LEA.HI.X.SX32 R33, R133, R24.reuse, 0x1, P4 ;  /* 0x0000001885217211 */ /* 0x080fe400020f0eff */
[----:B------:R-:W-:Y:S01]  /*a2a0*/  LEA.HI.X.SX32 R35, R149, R24, 0x1, P6 ;  /* 0x0000001895237211 */ /* 0x000fe200030f0eff */
[----:B------:R-:W0:Y:S04]  /*a2b0*/  LDS.128 R20, [R132] ;  /* 0x0000000084147984 */ /* 0x000e280000000c00 */
[----:B------:R-:W-:Y:S01]  /*a2c0*/  LDS.128 R16, [R132+0x800] ;  /* 0x0008000084107984 */ /* 0x000fe20000000c00 */
[----:B------:R-:W-:Y:S06]  /*a2d0*/  BAR.SYNC.DEFER_BLOCKING 0x0 ;  /* 0x0000000000007b1d */ /* 0x000fec0000010000 */
[----:B------:R1:W-:Y:S04]  /*a2e0*/  STS.128 [R148], R40 ;  /* 0x0000002894007388 */ /* 0x0003e80000000c00 */
[----:B------:R-:W-:Y:S01]  /*a2f0*/  STS.128 [R148+0x400], R120 ;  /* 0x0004007894007388 */ /* 0x000fe20000000c00 */
[----:B------:R-:W-:Y:S01]  /*a300*/  BAR.SYNC.DEFER_BLOCKING 0x0 ;  /* 0x0000000000007b1d */ /* 0x000fe20000010000 */
[----:B-1----:R-:W-:-:S02]  /*a310*/  PRMT R43, R28, 0x7772, RZ ;  /* 0x000077721c2b7816 */ /* 0x002fc400000000ff */
[----:B------:R-:W-:Y:S02]  /*a320*/  PRMT R41, R28, 0x7773, RZ ;  /* 0x000077731c297816 */ /* 0x000fe400000000ff */
[----:B------:R-:W-:Y:S01]  /*a330*/  LOP3.LUT R28, R134, 0x22, RZ, 0xfc, !PT ;  /* 0x00000022861c7812 */ /* 0x000fe200078efcff */
[----:B------:R1:W-:Y:S01]  /*a340*/  @P1 STG.E.U8 desc[UR16][R26.64], R39 ;  /* 0x000000271a001986 */ /* 0x0003e2000c101110 */
[C---:B------:R-:W-:Y:S01]  /*a350*/  ISETP.LT.AND P1, PT, R147.reuse, UR11, !P0 ;  /* 0x0000000b93007c0c */ /* 0x040fe2000c721270 */
[----:B------:R-:W-:Y:S02]  /*a360*/  IMAD R147, R147, R2, RZ ;  /* 0x0000000293937224 */ /* 0x000fe400078e02ff */
[----:B------:R0:W-:Y:S03]  /*a370*/  @P2 STG.E.U8 desc[UR16][R32.64], R45 ;  /* 0x0000002d20002986 */ /* 0x0001e6000c101110 */
[----:B------:R-:W-:Y:S01]  /*a380*/  IADD3 R36, P2, PT, R147, R0, RZ ;  /* 0x0000000093247210 */ /* 0x000fe20007f5e0ff */
[----:B------:R2:W-:Y:S01]  /*a390*/  @P3 STG.E.U8 desc[UR16][R34.64], R43 ;  /* 0x0000002b22003986 */ /* 0x0005e2000c101110 */
[----:B------:R-:W-:-:S02]  /*a3a0*/  ISETP.LT.AND P3, PT, R146, UR11, !P0 ;  /* 0x0000000b92007c0c */ /* 0x000fc4000c761270 */
[----:B------:R-:W-:Y:S01]  /*a3b0*/  LEA.HI.X.SX32 R37, R147, R24, 0x1, P2 ;  /* 0x0000001893257211 */ /* 0x000fe200010f0eff */
[-C--:B-1----:R-:W-:Y:S01]  /*a3c0*/  IMAD R27, R146, R2.reuse, RZ ;  /* 0x00000002921b7224 */ /* 0x082fe200078e02ff */
[C---:B------:R-:W-:Y:S01]  /*a3d0*/  ISETP.LT.AND P2, PT, R138.reuse, UR11, !P0 ;  /* 0x0000000b8a007c0c */ /* 0x040fe2000c741270 */
[----:B------:R-:W-:Y:S02]  /*a3e0*/  IMAD R39, R138, R2, RZ ;  /* 0x000000028a277224 */ /* 0x000fe400078e02ff */
[----:B------:R1:W-:Y:S01]  /*a3f0*/  @P1 STG.E.U8 desc[UR16][R36.64], R41 ;  /* 0x0000002924001986 */ /* 0x0003e2000c101110 */
[-C--:B------:R-:W-:Y:S02]  /*a400*/  IADD3 R26, P4, PT, R27, R0.reuse, RZ ;  /* 0x000000001b1a7210 */ /* 0x080fe40007f9e0ff */
[----:B0-----:R-:W-:Y:S02]  /*a410*/  IADD3 R32, P6, PT, R39, R0, RZ ;  /* 0x0000000027207210 */ /* 0x001fe40007fde0ff */
[C---:B------:R-:W-:Y:S01]  /*a420*/  ISETP.LT.AND P1, PT, R145.reuse, UR11, !P0 ;  /* 0x0000000b91007c0c */ /* 0x040fe2000c721270 */
[----:B------:R-:W-:Y:S01]  /*a430*/  IMAD R145, R145, R2, RZ ;  /* 0x0000000291917224 */ /* 0x000fe200078e02ff */
[----:B------:R-:W-:-:S02]  /*a440*/  LEA.HI.X.SX32 R27, R27, R24, 0x1, P4 ;  /* 0x000000181b1b7211 */ /* 0x000fc400020f0eff */
[----:B------:R-:W-:Y:S02]  /*a450*/  PRMT R45, R29, 0x7770, RZ ;  /* 0x000077701d2d7816 */ /* 0x000fe400000000ff */
[C---:B------:R-:W-:Y:S01]  /*a460*/  ISETP.LT.AND P4, PT, R135.reuse, UR11, !P0 ;  /* 0x0000000b87007c0c */ /* 0x040fe2000c781270 */
[----:B------:R-:W-:Y:S01]  /*a470*/  IMAD R135, R135, R2, RZ ;  /* 0x0000000287877224 */ /* 0x000fe200078e02ff */
[----:B------:R-:W-:Y:S01]  /*a480*/  LEA.HI.X.SX32 R33, R39, R24, 0x1, P6 ;  /* 0x0000001827217211 */ /* 0x000fe200030f0eff */
[----:B------:R0:W-:Y:S01]  /*a490*/  @P3 STG.E.U8 desc[UR16][R26.64], R45 ;  /* 0x0000002d1a003986 */ /* 0x0001e2000c101110 */
[----:B--2---:R-:W-:Y:S02]  /*a4a0*/  PRMT R43, R29, 0x7771, RZ ;  /* 0x000077711d2b7816 */ /* 0x004fe400000000ff */
[-C--:B------:R-:W-:Y:S02]  /*a4b0*/  IADD3 R34, P3, PT, R145, R0.reuse, RZ ;  /* 0x0000000091227210 */ /* 0x080fe40007f7e0ff */
[----:B-1----:R-:W-:Y:S01]  /*a4c0*/  PRMT R41, R29, 0x7772, RZ ;  /* 0x000077721d297816 */ /* 0x002fe200000000ff */
[----:B------:R1:W-:Y:S01]  /*a4d0*/  @P2 STG.E.U8 desc[UR16][R32.64], R43 ;  /* 0x0000002b20002986 */ /* 0x0003e2000c101110 */
[----:B------:R-:W-:-:S02]  /*a4e0*/  IADD3 R36, P2, PT, R135, R0, RZ ;  /* 0x0000000087247210 */ /* 0x000fc40007f5e0ff */
[----:B------:R-:W-:Y:S02]  /*a4f0*/  LEA.HI.X.SX32 R35, R145, R24, 0x1, P3 ;  /* 0x0000001891237211 */ /* 0x000fe400018f0eff */
[----:B------:R-:W-:Y:S01]  /*a500*/  PRMT R39, R29, 0x7773, RZ ;  /* 0x000077731d277816 */ /* 0x000fe200000000ff */
[C---:B------:R-:W-:Y:S01]  /*a510*/  IMAD R29, R144.reuse, R2, RZ ;  /* 0x00000002901d7224 */ /* 0x040fe200078e02ff */
[----:B------:R-:W-:Y:S01]  /*a520*/  LEA.HI.X.SX32 R37, R135, R24, 0x1, P2 ;  /* 0x0000001887257211 */ /* 0x000fe200010f0eff */
[----:B------:R-:W-:Y:S01]  /*a530*/  @P1 STG.E.U8 desc[UR16][R34.64], R41 ;  /* 0x0000002922001986 */ /* 0x000fe2000c101110 */
[----:B------:R-:W-:Y:S02]  /*a540*/  ISETP.LT.AND P6, PT, R144, UR11, !P0 ;  /* 0x0000000b90007c0c */ /* 0x000fe4000c7c1270 */
[----:B0-----:R-:W-:Y:S01]  /*a550*/  IADD3 R26, P1, PT, R29, R0, RZ ;  /* 0x000000001d1a7210 */ /* 0x001fe20007f3e0ff */
[C---:B-1----:R-:W-:Y:S01]  /*a560*/  IMAD R33, R142.reuse, R2, RZ ;  /* 0x000000028e217224 */ /* 0x042fe200078e02ff */
[----:B------:R0:W-:Y:S01]  /*a570*/  @P4 STG.E.U8 desc[UR16][R36.64], R39 ;  /* 0x0000002724004986 */ /* 0x0001e2000c101110 */
[----:B------:R-:W-:-:S02]  /*a580*/  ISETP.LT.AND P4, PT, R142, UR11, !P0 ;  /* 0x0000000b8e007c0c */ /* 0x000fc4000c781270 */
[----:B------:R-:W-:Y:S02]  /*a590*/  LEA.HI.X.SX32 R27, R29, R24, 0x1, P1 ;  /* 0x000000181d1b7211 */ /* 0x000fe400008f0eff */
[----:B------:R-:W-:Y:S02]  /*a5a0*/  ISETP.LT.AND P3, PT, R28, UR11, !P0 ;  /* 0x0000000b1c007c0c */ /* 0x000fe4000c761270 */
[----:B------:R-:W-:Y:S02]  /*a5b0*/  IADD3 R28, P1, PT, R33, R0, RZ ;  /* 0x00000000211c7210 */ /* 0x000fe40007f3e0ff */
[C---:B------:R-:W-:Y:S01]  /*a5c0*/  ISETP.LT.AND P2, PT, R141.reuse, UR11, !P0 ;  /* 0x0000000b8d007c0c */ /* 0x040fe2000c741270 */
[-C--:B------:R-:W-:Y:S01]  /*a5d0*/  IMAD R141, R141, R2.reuse, RZ ;  /* 0x000000028d8d7224 */ /* 0x080fe200078e02ff */
[----:B------:R-:W-:Y:S01]  /*a5e0*/  PRMT R43, R30, 0x7770, RZ ;  /* 0x000077701e2b7816 */ /* 0x000fe200000000ff */
[----:B0-----:R-:W-:Y:S01]  /*a5f0*/  IMAD R37, R136, R2, RZ ;  /* 0x0000000288257224 */ /* 0x001fe200078e02ff */
[----:B------:R-:W-:-:S02]  /*a600*/  LEA.HI.X.SX32 R29, R33, R24, 0x1, P1 ;  /* 0x00000018211d7211 */ /* 0x000fc400008f0eff */
[C---:B------:R-:W-:Y:S01]  /*a610*/  ISETP.LT.AND P1, PT, R143.reuse, UR11, !P0 ;  /* 0x0000000b8f007c0c */ /* 0x040fe2000c721270 */
[----:B------:R-:W-:Y:S01]  /*a620*/  IMAD R143, R143, R2, RZ ;  /* 0x000000028f8f7224 */ /* 0x000fe200078e02ff */
[C---:B------:R-:W-:Y:S01]  /*a630*/  PRMT R41, R30.reuse, 0x7771, RZ ;  /* 0x000077711e297816 */ /* 0x040fe200000000ff */
[----:B------:R0:W-:Y:S01]  /*a640*/  @P6 STG.E.U8 desc[UR16][R26.64], R43 ;  /* 0x0000002b1a006986 */ /* 0x0001e2000c101110 */
[-C--:B------:R-:W-:Y:S02]  /*a650*/  IADD3 R32, P6, PT, R141, R0.reuse, RZ ;  /* 0x000000008d207210 */ /* 0x080fe40007fde0ff */
[----:B------:R-:W-:Y:S01]  /*a660*/  PRMT R39, R30, 0x7772, RZ ;  /* 0x000077721e277816 */ /* 0x000fe200000000ff */
[----:B------:R1:W-:Y:S01]  /*a670*/  @P4 STG.E.U8 desc[UR16][R28.64], R41 ;  /* 0x000000291c004986 */ /* 0x0003e2000c101110 */
[----:B------:R-:W-:Y:S02]  /*a680*/  IADD3 R34, P4, PT, R143, R0, RZ ;  /* 0x000000008f227210 */ /* 0x000fe40007f9e0ff */
[----:B------:R-:W-:-:S02]  /*a690*/  LEA.HI.X.SX32 R33, R141, R24, 0x1, P6 ;  /* 0x000000188d217211 */ /* 0x000fc400030f0eff */
[----:B------:R-:W-:Y:S02]  /*a6a0*/  LEA.HI.X.SX32 R35, R143, R24, 0x1, P4 ;  /* 0x000000188f237211 */ /* 0x000fe400020f0eff */
[C---:B------:R-:W-:Y:S01]  /*a6b0*/  ISETP.LT.AND P6, PT, R140.reuse, UR11, !P0 ;  /* 0x0000000b8c007c0c */ /* 0x040fe2000c7c1270 */
[----:B0-----:R-:W-:Y:S01]  /*a6c0*/  IMAD R27, R140, R2, RZ ;  /* 0x000000028c1b7224 */ /* 0x001fe200078e02ff */
[----:B------:R-:W-:Y:S01]  /*a6d0*/  PRMT R43, R30, 0x7773, RZ ;  /* 0x000077731e2b7816 */ /* 0x000fe200000000ff */
[----:B------:R0:W-:Y:S01]  /*a6e0*/  @P2 STG.E.U8 desc[UR16][R32.64], R39 ;  /* 0x0000002720002986 */ /* 0x0001e2000c101110 */
[----:B------:R-:W-:Y:S02]  /*a6f0*/  ISETP.LT.AND P4, PT, R136, UR11, !P0 ;  /* 0x0000000b88007c0c */ /* 0x000fe4000c781270 */
[-C--:B------:R-:W-:Y:S01]  /*a700*/  IADD3 R26, P2, PT, R27, R0.reuse, RZ ;  /* 0x000000001b1a7210 */ /* 0x080fe20007f5e0ff */
[----:B------:R-:W-:Y:S01]  /*a710*/  @P1 STG.E.U8 desc[UR16][R34.64], R43 ;  /* 0x0000002b22001986 */ /* 0x000fe2000c101110 */
[----:B-1----:R-:W-:-:S02]  /*a720*/  IADD3 R28, P1, PT, R37, R0, RZ ;  /* 0x00000000251c7210 */ /* 0x002fc40007f3e0ff */
[-C--:B------:R-:W-:Y:S02]  /*a730*/  LEA.HI.X.SX32 R27, R27, R24.reuse, 0x1, P2 ;  /* 0x000000181b1b7211 */ /* 0x080fe400010f0eff */
[----:B------:R-:W-:Y:S02]  /*a740*/  PRMT R41, R31, 0x7770, RZ ;  /* 0x000077701f297816 */ /* 0x000fe400000000ff */
[----:B------:R-:W-:Y:S02]  /*a750*/  LEA.HI.X.SX32 R29, R37, R24, 0x1, P1 ;  /* 0x00000018251d7211 */ /* 0x000fe400008f0eff */
[----:B0-----:R-:W-:Y:S01]  /*a760*/  PRMT R39, R31, 0x7771, RZ ;  /* 0x000077711f277816 */ /* 0x001fe200000000ff */
[----:B------:R0:W-:Y:S01]  /*a770*/  @P6 STG.E.U8 desc[UR16][R26.64], R41 ;  /* 0x000000291a006986 */ /* 0x0001e2000c101110 */
[C---:B------:R-:W-:Y:S01]  /*a780*/  ISETP.LT.AND P2, PT, R139.reuse, UR11, !P0 ;  /* 0x0000000b8b007c0c */ /* 0x040fe2000c741270 */
[-C--:B------:R-:W-:Y:S01]  /*a790*/  IMAD R139, R139, R2.reuse, RZ ;  /* 0x000000028b8b7224 */ /* 0x080fe200078e02ff */
[----:B------:R-:W-:Y:S01]  /*a7a0*/  LOP3.LUT R30, R134, 0x24, RZ, 0xfc, !PT ;  /* 0x00000024861e7812 */ /* 0x000fe200078efcff */
[----:B------:R1:W-:Y:S01]  /*a7b0*/  @P4 STG.E.U8 desc[UR16][R28.64], R39 ;  /* 0x000000271c004986 */ /* 0x0003e2000c101110 */
[C---:B------:R-:W-:Y:S01]  /*a7c0*/  ISETP.LT.AND P4, PT, R137.reuse, UR11, !P0 ;  /* 0x0000000b89007c0c */ /* 0x040fe2000c781270 */
[----:B------:R-:W-:Y:S01]  /*a7d0*/  IMAD R137, R137, R2, RZ ;  /* 0x0000000289897224 */ /* 0x000fe200078e02ff */
[----:B------:R-:W-:Y:S01]  /*a7e0*/  ISETP.LT.AND P1, PT, R30, UR4, !P0 ;  /* 0x000000041e007c0c */ /* 0x000fe2000c721270 */
[----:B------:R-:W2:Y:S01]  /*a7f0*/  LDCU UR4, c[0x0][0x39c] ;  /* 0x00007380ff0477ac */ /* 0x000ea20008000800 */
[----:B------:R-:W-:-:S02]  /*a800*/  IADD3 R32, P6, PT, R139, R0, RZ ;  /* 0x000000008b207210 */ /* 0x000fc40007fde0ff */
[----:B------:R-:W-:Y:S02]  /*a810*/  PRMT R37, R31, 0x7772, RZ ;  /* 0x000077721f257816 */ /* 0x000fe400000000ff */
[----:B------:R-:W-:Y:S02]  /*a820*/  LEA.HI.X.SX32 R33, R139, R24, 0x1, P6 ;  /* 0x000000188b217211 */ /* 0x000fe400030f0eff */
[C---:B0-----:R-:W-:Y:S02]  /*a830*/  IADD3 R26, P6, PT, R137.reuse, R0, RZ ;  /* 0x00000000891a7210 */ /* 0x041fe40007fde0ff */
[----:B------:R-:W-:Y:S01]  /*a840*/  LOP3.LUT R30, R134, 0x26, RZ, 0xfc, !PT ;  /* 0x00000026861e7812 */ /* 0x000fe200078efcff */
[----:B------:R5:W-:Y:S01]  /*a850*/  @P2 STG.E.U8 desc[UR16][R32.64], R37 ;  /* 0x0000002520002986 */ /* 0x000be2000c101110 */
[----:B------:R-:W-:Y:S02]  /*a860*/  LEA.HI.X.SX32 R27, R137, R24, 0x1, P6 ;  /* 0x00000018891b7211 */ /* 0x000fe400030f0eff */
[----:B------:R-:W-:Y:S01]  /*a870*/  ISETP.LT.AND P2, PT, R30, UR5, !P0 ;  /* 0x000000051e007c0c */ /* 0x000fe2000c741270 */
[----:B------:R-:W0:Y:S01]  /*a880*/  LDCU UR5, c[0x0][0x39c] ;  /* 0x00007380ff0577ac */ /* 0x000e220008000800 */
[----:B-1----:R-:W-:-:S02]  /*a890*/  IADD3 R28, P6, PT, R25, R0, RZ ;  /* 0x00000000191c7210 */ /* 0x002fc40007fde0ff */
[----:B------:R-:W-:Y:S02]  /*a8a0*/  PRMT R35, R31, 0x7773, RZ ;  /* 0x000077731f237816 */ /* 0x000fe400000000ff */
[----:B------:R-:W-:Y:S02]  /*a8b0*/  LOP3.LUT R30, R134, 0x28, RZ, 0xfc, !PT ;  /* 0x00000028861e7812 */ /* 0x000fe400078efcff */
[----:B------:R-:W-:Y:S01]  /*a8c0*/  LEA.HI.X.SX32 R29, R25, R24, 0x1, P6 ;  /* 0x00000018191d7211 */ /* 0x000fe200030f0eff */
[----:B------:R-:W-:Y:S01]  /*a8d0*/  IMAD R25, R2, 0x2, R25 ;  /* 0x0000000202197824 */ /* 0x000fe200078e0219 */
[----:B-----5:R-:W-:Y:S01]  /*a8e0*/  PRMT R37, R12, 0x7770, RZ ;  /* 0x000077700c257816 */ /* 0x020fe200000000ff */
[----:B------:R1:W-:Y:S01]  /*a8f0*/  @P4 STG.E.U8 desc[UR16][R26.64], R35 ;  /* 0x000000231a004986 */ /* 0x0003e2000c101110 */
[----:B--2---:R-:W-:Y:S01]  /*a900*/  ISETP.LT.AND P4, PT, R30, UR4, !P0 ;  /* 0x000000041e007c0c */ /* 0x004fe2000c781270 */
[----:B------:R-:W2:Y:S01]  /*a910*/  LDCU UR4, c[0x0][0x39c] ;  /* 0x00007380ff0477ac */ /* 0x000ea20008000800 */
[----:B------:R-:W-:Y:S01]  /*a920*/  IMAD R33, R2, 0x2, R25 ;  /* 0x0000000202217824 */ /* 0x000fe200078e0219 */
[----:B------:R5:W-:Y:S01]  /*a930*/  @P5 STG.E.U8 desc[UR16][R28.64], R37 ;  /* 0x000000251c005986 */ /* 0x000be2000c101110 */
[----:B------:R-:W-:-:S02]  /*a940*/  IADD3 R30, P5, PT, R25, R0, RZ ;  /* 0x00000000191e7210 */ /* 0x000fc40007fbe0ff */
[----:B------:R-:W-:Y:S02]  /*a950*/  PRMT R41, R12, 0x7771, RZ ;  /* 0x000077710c297816 */ /* 0x000fe400000000ff */
[----:B------:R-:W-:Y:S01]  /*a960*/  LEA.HI.X.SX32 R31, R25, R24, 0x1, P5 ;  /* 0x00000018191f7211 */ /* 0x000fe200028f0eff */
[----:B------:R-:W-:Y:S01]  /*a970*/  IMAD R25, R2, 0x2, R33 ;  /* 0x0000000202197824 */ /* 0x000fe200078e0221 */
[C---:B------:R-:W-:Y:S02]  /*a980*/  LOP3.LUT R32, R134.reuse, 0x2a, RZ, 0xfc, !PT ;  /* 0x0000002a86207812 */ /* 0x040fe400078efcff */
[----:B-1----:R-:W-:Y:S01]  /*a990*/  LOP3.LUT R27, R134, 0x2c, RZ, 0xfc, !PT ;  /* 0x0000002c861b7812 */ /* 0x002fe200078efcff */
[----:B------:R1:W-:Y:S01]  /*a9a0*/  @P3 STG.E.U8 desc[UR16][R30.64], R41 ;  /* 0x000000291e003986 */ /* 0x0003e2000c101110 */
[----:B------:R-:W-:Y:S02]  /*a9b0*/  IADD3 R26, P6, PT, R33, R0, RZ ;  /* 0x00000000211a7210 */ /* 0x000fe40007fde0ff */
[----:B0-----:R-:W-:Y:S01]  /*a9c0*/  ISETP.LT.AND P5, PT, R32, UR5, !P0 ;  /* 0x0000000520007c0c */ /* 0x001fe2000c7a1270 */
[----:B------:R-:W0:Y:S01]  /*a9d0*/  LDCU UR5, c[0x0][0x39c] ;  /* 0x00007380ff0577ac */ /* 0x000e220008000800 */
[----:B---3--:R-:W-:-:S02]  /*a9e0*/  ISETP.LT.AND P3, PT, R27, UR6, !P0 ;  /* 0x000000061b007c0c */ /* 0x008fc4000c761270 */
[----:B------:R-:W-:Y:S01]  /*a9f0*/  LEA.HI.X.SX32 R27, R33, R24, 0x1, P6 ;  /* 0x00000018211b7211 */ /* 0x000fe200030f0eff */
[----:B------:R-:W3:Y:S01]  /*aa00*/  LDCU UR6, c[0x0][0x39c] ;  /* 0x00007380ff0677ac */ /* 0x000ee20008000800 */
[----:B------:R-:W-:Y:S02]  /*aa10*/  PRMT R39, R12, 0x7772, RZ ;  /* 0x000077720c277816 */ /* 0x000fe400000000ff */
[C---:B-----5:R-:W-:Y:S02]  /*aa20*/  IADD3 R28, P6, PT, R25.reuse, R0, RZ ;  /* 0x00000000191c7210 */ /* 0x060fe40007fde0ff */
[----:B------:R-:W-:Y:S01]  /*aa30*/  LOP3.LUT R32, R134, 0x30, RZ, 0xfc, !PT ;  /* 0x0000003086207812 */ /* 0x000fe200078efcff */
[----:B------:R5:W-:Y:S01]  /*aa40*/  @P1 STG.E.U8 desc[UR16][R26.64], R39 ;  /* 0x000000271a001986 */ /* 0x000be2000c101110 */
[----:B------:R-:W-:Y:S01]  /*aa50*/  LEA.HI.X.SX32 R29, R25, R24, 0x1, P6 ;  /* 0x00000018191d7211 */ /* 0x000fe200030f0eff */
[----:B------:R-:W-:Y:S01]  /*aa60*/  IMAD R25, R2, 0x2, R25 ;  /* 0x0000000202197824 */ /* 0x000fe200078e0219 */
[----:B------:R-:W-:-:S02]  /*aa70*/  PRMT R37, R12, 0x7773, RZ ;  /* 0x000077730c257816 */ /* 0x000fc400000000ff */
[----:B--2---:R-:W-:Y:S01]  /*aa80*/  ISETP.LT.AND P1, PT, R32, UR4, !P0 ;  /* 0x0000000420007c0c */ /* 0x004fe2000c721270 */
[----:B------:R-:W2:Y:S01]  /*aa90*/  LDCU UR4, c[0x0][0x39c] ;  /* 0x00007380ff0477ac */ /* 0x000ea20008000800 */
[----:B------:R-:W-:Y:S01]  /*aaa0*/  IMAD R33, R2, 0x2, R25 ;  /* 0x0000000202217824 */ /* 0x000fe200078e0219 */
[----:B------:R3:W-:Y:S01]  /*aab0*/  @P2 STG.E.U8 desc[UR16][R28.64], R37 ;  /* 0x000000251c002986 */ /* 0x0007e2000c101110 */
[----:B-1----:R-:W-:Y:S02]  /*aac0*/  IADD3 R30, P2, PT, R25, R0, RZ ;  /* 0x00000000191e7210 */ /* 0x002fe40007f5e0ff */
[----:B------:R-:W-:Y:S01]  /*aad0*/  LOP3.LUT R12, R134, 0x32, RZ, 0xfc, !PT ;  /* 0x00000032860c7812 */ /* 0x000fe200078efcff */
[----:B-----5:R-:W-:Y:S01]  /*aae0*/  VIADD R39, R3, 0x5e ;  /* 0x0000005e03277836 */ /* 0x020fe20000000000 */
[----:B------:R-:W-:Y:S01]  /*aaf0*/  LEA.HI.X.SX32 R31, R25, R24, 0x1, P2 ;  /* 0x00000018191f7211 */ /* 0x000fe200010f0eff */
[----:B------:R-:W-:Y:S01]  /*ab00*/  VIADD R25, R3, 0x2e ;  /* 0x0000002e03197836 */ /* 0x000fe20000000000 */
[----:B------:R-:W-:-:S02]  /*ab10*/  IADD3 R26, P6, PT, R33, R0, RZ ;  /* 0x00000000211a7210 */ /* 0x000fc40007fde0ff */
[----:B0-----:R-:W-:Y:S01]  /*ab20*/  ISETP.LT.AND P2, PT, R12, UR5, !P0 ;  /* 0x000000050c007c0c */ /* 0x001fe2000c741270 */
[----:B------:R-:W0:Y:S01]  /*ab30*/  LDCU UR5, c[0x0][0x39c] ;  /* 0x00007380ff0577ac */ /* 0x000e220008000800 */
[----:B------:R-:W-:Y:S02]  /*ab40*/  PRMT R35, R13, 0x7770, RZ ;  /* 0x000077700d237816 */ /* 0x000fe400000000ff */
[----:B------:R-:W-:Y:S01]  /*ab50*/  LEA.HI.X.SX32 R27, R33, R24, 0x1, P6 ;  /* 0x00000018211b7211 */ /* 0x000fe200030f0eff */
[----:B------:R-:W-:Y:S01]  /*ab60*/  IMAD R33, R2, 0x2, R33 ;  /* 0x0000000202217824 */ /* 0x000fe200078e0221 */
[----:B---3--:R-:W-:Y:S01]  /*ab70*/  PRMT R37, R13, 0x7771, RZ ;  /* 0x000077710d257816 */ /* 0x008fe200000000ff */
[----:B------:R1:W-:Y:S01]  /*ab80*/  @P4 STG.E.U8 desc[UR16][R30.64], R35 ;  /* 0x000000231e004986 */ /* 0x0003e2000c101110 */
[C---:B--2---:R-:W-:Y:S01]  /*ab90*/  ISETP.LT.AND P6, PT, R25.reuse, UR4, !P0 ;  /* 0x0000000419007c0c */ /* 0x044fe2000c7c1270 */
[----:B------:R-:W-:Y:S01]  /*aba0*/  IMAD R25, R25, R2, RZ ;  /* 0x0000000219197224 */ /* 0x000fe200078e02ff */
[C---:B------:R-:W-:Y:S01]  /*abb0*/  IADD3 R28, P4, PT, R33.reuse, R0, RZ ;  /* 0x00000000211c7210 */ /* 0x040fe20007f9e0ff */
[----:B------:R2:W-:Y:S01]  /*abc0*/  @P5 STG.E.U8 desc[UR16][R26.64], R37 ;  /* 0x000000251a005986 */ /* 0x0005e2000c101110 */
[----:B------:R-:W-:Y:S01]  /*abd0*/  LOP3.LUT R12, R134, 0x34, RZ, 0xfc, !PT ;  /* 0x00000034860c7812 */ /* 0x000fe200078efcff */
[----:B------:R-:W3:Y:S01]  /*abe0*/  LDCU UR4, c[0x0][0x39c] ;  /* 0x00007380ff0477ac */ /* 0x000ee20008000800 */
[----:B------:R-:W-:Y:S01]  /*abf0*/  LEA.HI.X.SX32 R29, R33, R24, 0x1, P4 ;  /* 0x00000018211d7211 */ /* 0x000fe200020f0eff */
[----:B------:R-:W-:Y:S01]  /*ac00*/  IMAD R33, R2, 0x4, R33 ;  /* 0x0000000402217824 */ /* 0x000fe200078e0221 */
[----:B------:R-:W-:Y:S01]  /*ac10*/  ISETP.LT.AND P4, PT, R12, UR6, !P0 ;  /* 0x000000060c007c0c */ /* 0x000fe2000c781270 */
[----:B------:R-:W5:Y:S01]  /*ac20*/  LDCU UR6, c[0x0][0x39c] ;  /* 0x00007380ff0677ac */ /* 0x000f620008000800 */
[----:B------:R-:W-:-:S02]  /*ac30*/  LOP3.LUT R12, R134, 0x36, RZ, 0xfc, !PT ;  /* 0x00000036860c7812 */ /* 0x000fc400078efcff */
[----:B-1----:R-:W-:Y:S02]  /*ac40*/  IADD3 R30, P5, PT, R25, R0, RZ ;  /* 0x00000000191e7210 */ /* 0x002fe40007fbe0ff */
[----:B------:R-:W-:Y:S02]  /*ac50*/  PRMT R35, R13, 0x7772, RZ ;  /* 0x000077720d237816 */ /* 0x000fe400000000ff */
[----:B------:R-:W-:Y:S02]  /*ac60*/  LEA.HI.X.SX32 R31, R25, R24, 0x1, P5 ;  /* 0x00000018191f7211 */ /* 0x000fe400028f0eff */
[----:B0-----:R-:W-:Y:S01]  /*ac70*/  ISETP.LT.AND P5, PT, R12, UR5, !P0 ;  /* 0x000000050c007c0c */ /* 0x001fe2000c7a1270 */
[----:B------:R-:W0:Y:S01]  /*ac80*/  LDCU UR5, c[0x0][0x39c] ;  /* 0x00007380ff0577ac */ /* 0x000e220008000800 */
[----:B------:R1:W-:Y:S01]  /*ac90*/  @P3 STG.E.U8 desc[UR16][R28.64], R35 ;  /* 0x000000231c003986 */ /* 0x0003e2000c101110 */
[----:B------:R-:W-:Y:S02]  /*aca0*/  IADD3 R12, P3, PT, R33, R0, RZ ;  /* 0x00000000210c7210 */ /* 0x000fe40007f7e0ff */
[----:B------:R-:W-:-:S02]  /*acb0*/  PRMT R25, R13, 0x7773, RZ ;  /* 0x000077730d197816 */ /* 0x000fc400000000ff */
[----:B------:R-:W-:Y:S01]  /*acc0*/  LEA.HI.X.SX32 R13, R33, R24, 0x1, P3 ;  /* 0x00000018210d7211 */ /* 0x000fe200018f0eff */
[----:B------:R-:W-:Y:S01]  /*acd0*/  IMAD R33, R2, 0x2, R33 ;  /* 0x0000000202217824 */ /* 0x000fe200078e0221 */
[----:B--2---:R-:W-:Y:S01]  /*ace0*/  PRMT R37, R14, 0x7770, RZ ;  /* 0x000077700e257816 */ /* 0x004fe200000000ff */
[----:B------:R2:W-:Y:S01]  /*acf0*/  @P6 STG.E.U8 desc[UR16][R30.64], R25 ;  /* 0x000000191e006986 */ /* 0x0005e2000c101110 */
[----:B------:R-:W-:-:S03]  /*ad00*/  LOP3.LUT R26, R134, 0x38, RZ, 0xfc, !PT ;  /* 0x00000038861a7812 */ /* 0x000fc600078efcff */
[----:B------:R4:W-:Y:S01]  /*ad10*/  @P1 STG.E.U8 desc[UR16][R12.64], R37 ;  /* 0x000000250c001986 */ /* 0x0009e2000c101110 */
[----:B---3--:R-:W-:Y:S01]  /*ad20*/  ISETP.LT.AND P3, PT, R26, UR4, !P0 ;  /* 0x000000041a007c0c */ /* 0x008fe2000c761270 */
[----:B------:R-:W3:Y:S01]  /*ad30*/  LDCU UR4, c[0x0][0x39c] ;  /* 0x00007380ff0477ac */ /* 0x000ee20008000800 */
[C---:B------:R-:W-:Y:S02]  /*ad40*/  IADD3 R26, P1, PT, R33.reuse, R0, RZ ;  /* 0x00000000211a7210 */ /* 0x040fe40007f3e0ff */
[----:B-1----:R-:W-:Y:S02]  /*ad50*/  LOP3.LUT R28, R134, 0x3a, RZ, 0xfc, !PT ;  /* 0x0000003a861c7812 */ /* 0x002fe400078efcff */
[----:B------:R-:W-:Y:S01]  /*ad60*/  LEA.HI.X.SX32 R27, R33, R24, 0x1, P1 ;  /* 0x00000018211b7211 */ /* 0x000fe200008f0eff */
[----:B--2---:R-:W-:Y:S01]  /*ad70*/  IMAD R25, R2, 0x2, R33 ;  /* 0x0000000202197824 */ /* 0x004fe200078e0221 */
[----:B0-----:R-:W-:Y:S01]  /*ad80*/  ISETP.LT.AND P1, PT, R28, UR5, !P0 ;  /* 0x000000051c007c0c */ /* 0x001fe2000c721270 */
[----:B------:R-:W0:Y:S01]  /*ad90*/  LDCU UR5, c[0x0][0x39c] ;  /* 0x00007380ff0577ac */ /* 0x000e220008000800 */
[----:B------:R-:W-:-:S02]  /*ada0*/  PRMT R35, R14, 0x7771, RZ ;  /* 0x000077710e237816 */ /* 0x000fc400000000ff */
[C---:B------:R-:W-:Y:S02]  /*adb0*/  IADD3 R28, P6, PT, R25.reuse, R0, RZ ;  /* 0x00000000191c7210 */ /* 0x040fe40007fde0ff */
[----:B------:R-:W-:Y:S01]  /*adc0*/  PRMT R33, R14, 0x7772, RZ ;  /* 0x000077720e217816 */ /* 0x000fe200000000ff */
[----:B------:R1:W-:Y:S01]  /*add0*/  @P2 STG.E.U8 desc[UR16][R26.64], R35 ;  /* 0x000000231a002986 */ /* 0x0003e2000c101110 */
[----:B------:R-:W-:Y:S01]  /*ade0*/  LEA.HI.X.SX32 R29, R25, R24, 0x1, P6 ;  /* 0x00000018191d7211 */ /* 0x000fe200030f0eff */
[----:B------:R-:W-:Y:S01]  /*adf0*/  IMAD R25, R2, 0x2, R25 ;  /* 0x0000000202197824 */ /* 0x000fe200078e0219 */
[C---:B----4-:R-:W-:Y:S02]  /*ae00*/  LOP3.LUT R13, R134.reuse, 0x40, RZ, 0xfc, !PT ;  /* 0x00000040860d7812 */ /* 0x050fe400078efcff */
[----:B------:R-:W-:Y:S01]  /*ae10*/  LOP3.LUT R30, R134, 0x3c, RZ, 0xfc, !PT ;  /* 0x0000003c861e7812 */ /* 0x000fe200078efcff */
[----:B------:R-:W-:Y:S01]  /*ae20*/  IMAD R31, R2, 0x2, R25 ;  /* 0x00000002021f7824 */ /* 0x000fe200078e0219 */
[----:B------:R-:W-:Y:S01]  /*ae30*/  IADD3 R12, P6, PT, R25, R0, RZ ;  /* 0x00000000190c7210 */ /* 0x000fe20007fde0ff */
[----:B------:R2:W-:Y:S01]  /*ae40*/  @P4 STG.E.U8 desc[UR16][R28.64], R33 ;  /* 0x000000211c004986 */ /* 0x0005e2000c101110 */
[----:B------:R-:W-:Y:S01]  /*ae50*/  ISETP.LT.AND P4, PT, R13, UR7, !P0 ;  /* 0x000000070d007c0c */ /* 0x000fe2000c781270 */
[----:B------:R-:W4:Y:S01]  /*ae60*/  LDCU UR7, c[0x0][0x39c] ;  /* 0x00007380ff0777ac */ /* 0x000f220008000800 */
[----:B------:R-:W-:-:S02]  /*ae70*/  LEA.HI.X.SX32 R13, R25, R24, 0x1, P6 ;  /* 0x00000018190d7211 */ /* 0x000fc400030f0eff */
[C---:B-1----:R-:W-:Y:S02]  /*ae80*/  IADD3 R26, P6, PT, R31.reuse, R0, RZ ;  /* 0x000000001f1a7210 */ /* 0x042fe40007fde0ff */
[----:B------:R-:W-:Y:S02]  /*ae90*/  PRMT R35, R14, 0x7773, RZ ;  /* 0x000077730e237816 */ /* 0x000fe400000000ff */
[----:B------:R-:W-:Y:S01]  /*aea0*/  LEA.HI.X.SX32 R27, R31, R24, 0x1, P6 ;  /* 0x000000181f1b7211 */ /* 0x000fe200030f0eff */
[----:B------:R-:W-:Y:S01]  /*aeb0*/  IMAD R31, R2, 0x2, R31 ;  /* 0x00000002021f7824 */ /* 0x000fe200078e021f */
[----:B-----5:R-:W-:Y:S01]  /*aec0*/  ISETP.LT.AND P2, PT, R30, UR6, !P0 ;  /* 0x000000061e007c0c */ /* 0x020fe2000c741270 */
[----:B------:R-:W1:Y:S01]  /*aed0*/  LDCU UR6, c[0x0][0x39c] ;  /* 0x00007380ff0677ac */ /* 0x000e620008000800 */
[----:B--2---:R-:W-:Y:S01]  /*aee0*/  PRMT R33, R15, 0x7770, RZ ;  /* 0x000077700f217816 */ /* 0x004fe200000000ff */
[----:B------:R2:W-:Y:S01]  /*aef0*/  @P5 STG.E.U8 desc[UR16][R12.64], R35 ;  /* 0x000000230c005986 */ /* 0x0005e2000c101110 */
[----:B------:R-:W-:Y:S01]  /*af00*/  LOP3.LUT R14, R134, 0x42, RZ, 0xfc, !PT ;  /* 0x00000042860e7812 */ /* 0x000fe200078efcff */
[----:B------:R-:W-:Y:S01]  /*af10*/  IMAD R25, R2, 0x2, R31 ;  /* 0x0000000202197824 */ /* 0x000fe200078e021f */
[----:B------:R-:W-:Y:S01]  /*af20*/  PRMT R37, R20, 0x7771, RZ ;  /* 0x0000777114257816 */ /* 0x000fe200000000ff */
[----:B------:R5:W-:Y:S01]  /*af30*/  @P3 STG.E.U8 desc[UR16][R26.64], R33 ;  /* 0x000000211a003986 */ /* 0x000be2000c101110 */
[----:B------:R-:W-:-:S02]  /*af40*/  IADD3 R28, P3, PT, R31, R0, RZ ;  /* 0x000000001f1c7210 */ /* 0x000fc40007f7e0ff */
[----:B0-----:R-:W-:Y:S01]  /*af50*/  ISETP.LT.AND P6, PT, R14, UR5, !P0 ;  /* 0x000000050e007c0c */ /* 0x001fe2000c7c1270 */
[----:B------:R-:W0:Y:S01]  /*af60*/  LDCU UR5, c[0x0][0x39c] ;  /* 0x00007380ff0577ac */ /* 0x000e220008000800 */
[----:B------:R-:W-:Y:S02]  /*af70*/  LEA.HI.X.SX32 R29, R31, R24, 0x1, P3 ;  /* 0x000000181f1d7211 */ /* 0x000fe400018f0eff */
[----:B------:R-:W-:Y:S01]  /*af80*/  PRMT R31, R15, 0x7771, RZ ;  /* 0x000077710f1f7816 */ /* 0x000fe200000000ff */
[----:B--2---:R-:W-:Y:S01]  /*af90*/  VIADD R35, R3, 0x3e ;  /* 0x0000003e03237836 */ /* 0x004fe20000000000 */
[----:B------:R-:W-:Y:S02]  /*afa0*/  IADD3 R12, P5, PT, R25, R0, RZ ;  /* 0x00000000190c7210 */ /* 0x000fe40007fbe0ff */
[----:B------:R-:W-:Y:S01]  /*afb0*/  LOP3.LUT R14, R134, 0x44, RZ, 0xfc, !PT ;  /* 0x00000044860e7812 */ /* 0x000fe200078efcff */
[----:B------:R2:W-:Y:S01]  /*afc0*/  @P1 STG.E.U8 desc[UR16][R28.64], R31 ;  /* 0x0000001f1c001986 */ /* 0x0005e2000c101110 */
[C---:B---3--:R-:W-:Y:S01]  /*afd0*/  ISETP.LT.AND P1, PT, R35.reuse, UR4, !P0 ;  /* 0x0000000423007c0c */ /* 0x048fe2000c721270 */
[----:B-----5:R-:W-:Y:S01]  /*afe0*/  IMAD R27, R35, R2, RZ ;  /* 0x00000002231b7224 */ /* 0x020fe200078e02ff */
[----:B------:R-:W3:Y:S01]  /*aff0*/  LDCU UR4, c[0x0][0x39c] ;  /* 0x00007380ff0477ac */ /* 0x000ee20008000800 */
[----:B------:R-:W-:Y:S01]  /*b000*/  LEA.HI.X.SX32 R13, R25, R24, 0x1, P5 ;  /* 0x00000018190d7211 */ /* 0x000fe200028f0eff */
[----:B------:R-:W-:Y:S01]  /*b010*/  IMAD R25, R2, 0x4, R25 ;  /* 0x0000000402197824 */ /* 0x000fe200078e0219 */
[----:B------:R-:W-:-:S02]  /*b020*/  PRMT R33, R15, 0x7772, RZ ;  /* 0x000077720f217816 */ /* 0x000fc400000000ff */
[----:B-1----:R-:W-:Y:S01]  /*b030*/  ISETP.LT.AND P3, PT, R14, UR6, !P0 ;  /* 0x000000060e007c0c */ /* 0x002fe2000c761270 */
[----:B------:R-:W1:Y:S01]  /*b040*/  LDCU UR6, c[0x0][0x39c] ;  /* 0x00007380ff0677ac */ /* 0x000e620008000800 */
[----:B------:R-:W-:Y:S01]  /*b050*/  LOP3.LUT R14, R134, 0x46, RZ, 0xfc, !PT ;  /* 0x00000046860e7812 */ /* 0x000fe200078efcff */
[----:B------:R5:W-:Y:S01]  /*b060*/  @P2 STG.E.U8 desc[UR16][R12.64], R33 ;  /* 0x000000210c002986 */ /* 0x000be2000c101110 */
[C---:B------:R-:W-:Y:S02]  /*b070*/  IADD3 R26, P5, PT, R27.reuse, R0, RZ ;  /* 0x000000001b1a7210 */ /* 0x040fe40007fbe0ff */
[----:B0-----:R-:W-:Y:S01]  /*b080*/  ISETP.LT.AND P2, PT, R14, UR5, !P0 ;  /* 0x000000050e007c0c */ /* 0x001fe2000c741270 */
[----:B------:R-:W0:Y:S01]  /*b090*/  LDCU UR5, c[0x0][0x39c] ;  /* 0x00007380ff0577ac */ /* 0x000e220008000800 */
[----:B------:R-:W-:Y:S02]  /*b0a0*/  LEA.HI.X.SX32 R27, R27, R24, 0x1, P5 ;  /* 0x000000181b1b7211 */ /* 0x000fe400028f0eff */
[----:B------:R-:W-:-:S02]  /*b0b0*/  IADD3 R14, P5, PT, R25, R0, RZ ;  /* 0x00000000190e7210 */ /* 0x000fc40007fbe0ff */
[----:B--2---:R-:W-:Y:S02]  /*b0c0*/  PRMT R31, R15, 0x7773, RZ ;  /* 0x000077730f1f7816 */ /* 0x004fe400000000ff */
[----:B------:R-:W-:Y:S01]  /*b0d0*/  LEA.HI.X.SX32 R15, R25, R24, 0x1, P5 ;  /* 0x00000018190f7211 */ /* 0x000fe200028f0eff */
[----:B------:R-:W-:Y:S01]  /*b0e0*/  IMAD R25, R2, 0x2, R25 ;  /* 0x0000000202197824 */ /* 0x000fe200078e0219 */
[----:B-----5:R-:W-:Y:S01]  /*b0f0*/  PRMT R33, R20, 0x7770, RZ ;  /* 0x0000777014217816 */ /* 0x020fe200000000ff */
[----:B------:R2:W-:Y:S01]  /*b100*/  @P1 STG.E.U8 desc[UR16][R26.64], R31 ;  /* 0x0000001f1a001986 */ /* 0x0005e2000c101110 */
[----:B------:R-:W-:Y:S01]  /*b110*/  LOP3.LUT R28, R134, 0x48, RZ, 0xfc, !PT ;  /* 0x00000048861c7812 */ /* 0x000fe200078efcff */
[----:B------:R-:W-:Y:S01]  /*b120*/  IMAD R29, R2, 0x2, R25 ;  /* 0x00000002021d7824 */ /* 0x000fe200078e0219 */
[----:B------:R-:W-:Y:S01]  /*b130*/  PRMT R35, R20, 0x7772, RZ ;  /* 0x0000777214237816 */ /* 0x000fe200000000ff */
[----:B------:R5:W-:Y:S01]  /*b140*/  @P4 STG.E.U8 desc[UR16][R14.64], R33 ;  /* 0x000000210e004986 */ /* 0x000be2000c101110 */
[----:B---3--:R-:W-:Y:S01]  /*b150*/  ISETP.LT.AND P1, PT, R28, UR4, !P0 ;  /* 0x000000041c007c0c */ /* 0x008fe2000c721270 */
[----:B------:R-:W3:Y:S01]  /*b160*/  LDCU UR4, c[0x0][0x39c] ;  /* 0x00007380ff0477ac */ /* 0x000ee20008000800 */
[----:B------:R-:W-:-:S02]  /*b170*/  IADD3 R12, P4, PT, R25, R0, RZ ;  /* 0x00000000190c7210 */ /* 0x000fc40007f9e0ff */
[----:B------:R-:W-:Y:S02]  /*b180*/  LOP3.LUT R28, R134, 0x4a, RZ, 0xfc, !PT ;  /* 0x0000004a861c7812 */ /* 0x000fe400078efcff */
[----:B------:R-:W-:Y:S01]  /*b190*/  LEA.HI.X.SX32 R13, R25, R24, 0x1, P4 ;  /* 0x00000018190d7211 */ /* 0x000fe200020f0eff */
[----:B------:R-:W-:Y:S01]  /*b1a0*/  IMAD R25, R2, 0x2, R29 ;  /* 0x0000000202197824 */ /* 0x000fe200078e021d */
[----:B--2---:R-:W-:Y:S02]  /*b1b0*/  LOP3.LUT R27, R134, 0x4c, RZ, 0xfc, !PT ;  /* 0x0000004c861b7812 */ /* 0x004fe400078efcff */
[----:B------:R-:W-:Y:S01]  /*b1c0*/  IADD3 R26, P5, PT, R29, R0, RZ ;  /* 0x000000001d1a7210 */ /* 0x000fe20007fbe0ff */
[----:B------:R2:W-:Y:S01]  /*b1d0*/  @P6 STG.E.U8 desc[UR16][R12.64], R37 ;  /* 0x000000250c006986 */ /* 0x0005e2000c101110 */
[----:B0-----:R-:W-:Y:S01]  /*b1e0*/  ISETP.LT.AND P4, PT, R28, UR5, !P0 ;  /* 0x000000051c007c0c */ /* 0x001fe2000c781270 */
[----:B------:R-:W0:Y:S01]  /*b1f0*/  LDCU UR5, c[0x0][0x39c] ;  /* 0x00007380ff0577ac */ /* 0x000e220008000800 */
[----:B-1----:R-:W-:-:S02]  /*b200*/  ISETP.LT.AND P6, PT, R27, UR6, !P0 ;  /* 0x000000061b007c0c */ /* 0x002fc4000c7c1270 */
[----:B------:R-:W-:Y:S01]  /*b210*/  LEA.HI.X.SX32 R27, R29, R24, 0x1, P5 ;  /* 0x000000181d1b7211 */ /* 0x000fe200028f0eff */
[----:B------:R-:W1:Y:S01]  /*b220*/  LDCU UR6, c[0x0][0x39c] ;  /* 0x00007380ff0677ac */ /* 0x000e620008000800 */
[C---:B-----5:R-:W-:Y:S02]  /*b230*/  IADD3 R14, P5, PT, R25.reuse, R0, RZ ;  /* 0x00000000190e7210 */ /* 0x060fe40007fbe0ff */
[----:B------:R-:W-:Y:S01]  /*b240*/  LOP3.LUT R28, R134, 0x50, RZ, 0xfc, !PT ;  /* 0x00000050861c7812 */ /* 0x000fe200078efcff */
[----:B------:R5:W-:Y:S01]  /*b250*/  @P3 STG.E.U8 desc[UR16][R26.64], R35 ;  /* 0x000000231a003986 */ /* 0x000be2000c101110 */
[----:B------:R-:W-:Y:S01]  /*b260*/  LEA.HI.X.SX32 R15, R25, R24, 0x1, P5 ;  /* 0x00000018190f7211 */ /* 0x000fe200028f0eff */
[----:B------:R-:W-:Y:S01]  /*b270*/  IMAD R25, R2, 0x2, R25 ;  /* 0x0000000202197824 */ /* 0x000fe200078e0219 */
[----:B------:R-:W-:Y:S02]  /*b280*/  PRMT R33, R20, 0x7773, RZ ;  /* 0x0000777314217816 */ /* 0x000fe400000000ff */
[----:B---3--:R-:W-:Y:S01]  /*b290*/  ISETP.LT.AND P3, PT, R28, UR4, !P0 ;  /* 0x000000041c007c0c */ /* 0x008fe2000c761270 */
[----:B------:R-:W3:Y:S01]  /*b2a0*/  LDCU UR4, c[0x0][0x39c] ;  /* 0x00007380ff0477ac */ /* 0x000ee20008000800 */
[----:B------:R-:W-:Y:S01]  /*b2b0*/  IMAD R31, R2, 0x2, R25 ;  /* 0x00000002021f7824 */ /* 0x000fe200078e0219 */
[----:B------:R1:W-:Y:S01]  /*b2c0*/  @P2 STG.E.U8 desc[UR16][R14.64], R33 ;  /* 0x000000210e002986 */ /* 0x0003e2000c101110 */
[----:B--2---:R-:W-:-:S02]  /*b2d0*/  IADD3 R12, P2, PT, R25, R0, RZ ;  /* 0x00000000190c7210 */ /* 0x004fc40007f5e0ff */
[----:B------:R-:W-:Y:S02]  /*b2e0*/  LOP3.LUT R20, R134, 0x52, RZ, 0xfc, !PT ;  /* 0x0000005286147812 */ /* 0x000fe400078efcff */
[----:B------:R-:W-:Y:S01]  /*b2f0*/  LEA.HI.X.SX32 R13, R25, R24, 0x1, P2 ;  /* 0x00000018190d7211 */ /* 0x000fe200010f0eff */
[----:B------:R-:W-:Y:S01]  /*b300*/  VIADD R25, R3, 0x4e ;  /* 0x0000004e03197836 */ /* 0x000fe20000000000 */
[----:B------:R-:W-:Y:S02]  /*b310*/  IADD3 R28, P5, PT, R31, R0, RZ ;  /* 0x000000001f1c7210 */ /* 0x000fe40007fbe0ff */
[----:B0-----:R-:W-:Y:S01]  /*b320*/  ISETP.LT.AND P2, PT, R20, UR5, !P0 ;  /* 0x0000000514007c0c */ /* 0x001fe2000c741270 */
[----:B------:R-:W0:Y:S01]  /*b330*/  LDCU UR5, c[0x0][0x39c] ;  /* 0x00007380ff0577ac */ /* 0x000e220008000800 */
[----:B-----5:R-:W-:Y:S02]  /*b340*/  PRMT R35, R21, 0x7770, RZ ;  /* 0x0000777015237816 */ /* 0x020fe400000000ff */
[----:B------:R-:W-:Y:S01]  /*b350*/  LEA.HI.X.SX32 R29, R31, R24, 0x1, P5 ;  /* 0x000000181f1d7211 */ /* 0x000fe200028f0eff */
[----:B------:R-:W-:Y:S01]  /*b360*/  IMAD R31, R2, 0x2, R31 ;  /* 0x00000002021f7824 */ /* 0x000fe200078e021f */
[C---:B------:R-:W-:Y:S01]  /*b370*/  PRMT R27, R21.reuse, 0x7771, RZ ;  /* 0x00007771151b7816 */ /* 0x040fe200000000ff */
[----:B------:R2:W-:Y:S01]  /*b380*/  @P1 STG.E.U8 desc[UR16][R12.64], R35 ;  /* 0x000000230c001986 */ /* 0x0005e2000c101110 */
[----:B-1----:R-:W-:-:S02]  /*b390*/  PRMT R33, R21, 0x7772, RZ ;  /* 0x0000777215217816 */ /* 0x002fc400000000ff */
[----:B------:R-:W-:Y:S01]  /*b3a0*/  IADD3 R14, P1, PT, R31, R0, RZ ;  /* 0x000000001f0e7210 */ /* 0x000fe20007f3e0ff */
[----:B------:R1:W-:Y:S01]  /*b3b0*/  @P4 STG.E.U8 desc[UR16][R28.64], R27 ;  /* 0x0000001b1c004986 */ /* 0x0003e2000c101110 */
[C---:B---3--:R-:W-:Y:S01]  /*b3c0*/  ISETP.LT.AND P4, PT, R25.reuse, UR4, !P0 ;  /* 0x0000000419007c0c */ /* 0x048fe2000c781270 */
[----:B------:R-:W-:Y:S01]  /*b3d0*/  IMAD R25, R25, R2, RZ ;  /* 0x0000000219197224 */ /* 0x000fe200078e02ff */
[----:B------:R-:W-:Y:S01]  /*b3e0*/  LEA.HI.X.SX32 R15, R31, R24, 0x1, P1 ;  /* 0x000000181f0f7211 */ /* 0x000fe200008f0eff */
[----:B------:R-:W-:Y:S01]  /*b3f0*/  IMAD R31, R2, 0x4, R31 ;  /* 0x00000004021f7824 */ /* 0x000fe200078e021f */
[C---:B------:R-:W-:Y:S01]  /*b400*/  LOP3.LUT R20, R134.reuse, 0x54, RZ, 0xfc, !PT ;  /* 0x0000005486147812 */ /* 0x040fe200078efcff */
[----:B------:R-:W3:Y:S01]  /*b410*/  LDCU UR4, c[0x0][0x39c] ;  /* 0x00007380ff0477ac */ /* 0x000ee20008000800 */
[C---:B------:R-:W-:Y:S01]  /*b420*/  LOP3.LUT R26, R134.reuse, 0x5a, RZ, 0xfc, !PT ;  /* 0x0000005a861a7812 */ /* 0x040fe200078efcff */
[----:B------:R5:W-:Y:S01]  /*b430*/  @P6 STG.E.U8 desc[UR16][R14.64], R33 ;  /* 0x000000210e006986 */ /* 0x000be2000c101110 */
[----:B--2---:R-:W-:-:S02]  /*b440*/  LOP3.LUT R13, R134, 0x56, RZ, 0xfc, !PT ;  /* 0x00000056860d7812 */ /* 0x004fc400078efcff */
[----:B------:R-:W-:Y:S02]  /*b450*/  IADD3 R12, P5, PT, R25, R0, RZ ;  /* 0x00000000190c7210 */ /* 0x000fe40007fbe0ff */
[----:B0-----:R-:W-:Y:S01]  /*b460*/  ISETP.LT.AND P6, PT, R13, UR5, !P0 ;  /* 0x000000050d007c0c */ /* 0x001fe2000c7c1270 */
[----:B------:R-:W0:Y:S01]  /*b470*/  LDCU UR5, c[0x0][0x39c] ;  /* 0x00007380ff0577ac */ /* 0x000e220008000800 */
[----:B------:R-:W-:Y:S01]  /*b480*/  LEA.HI.X.SX32 R13, R25, R24, 0x1, P5 ;  /* 0x00000018190d7211 */ /* 0x000fe200028f0eff */
[----:B------:R-:W-:Y:S01]  /*b490*/  IMAD R25, R2, 0x2, R31 ;  /* 0x0000000202197824 */ /* 0x000fe200078e021f */
[----:B-1----:R-:W-:Y:S02]  /*b4a0*/  PRMT R27, R21, 0x7773, RZ ;  /* 0x00007773151b7816 */ /* 0x002fe400000000ff */
[----:B------:R-:W-:Y:S01]  /*b4b0*/  ISETP.LT.AND P1, PT, R20, UR6, !P0 ;  /* 0x0000000614007c0c */ /* 0x000fe2000c721270 */
[----:B------:R-:W1:Y:S01]  /*b4c0*/  LDCU UR6, c[0x0][0x39c] ;  /* 0x00007380ff0677ac */ /* 0x000e620008000800 */
[----:B------:R-:W-:Y:S01]  /*b4d0*/  LOP3.LUT R21, R134, 0x58, RZ, 0xfc, !PT ;  /* 0x0000005886157812 */ /* 0x000fe200078efcff */
[----:B------:R2:W-:Y:S01]  /*b4e0*/  @P4 STG.E.U8 desc[UR16][R12.64], R27 ;  /* 0x0000001b0c004986 */ /* 0x0005e2000c101110 */
[----:B------:R-:W-:-:S02]  /*b4f0*/  IADD3 R20, P5, PT, R31, R0, RZ ;  /* 0x000000001f147210 */ /* 0x000fc40007fbe0ff */
[----:B----4-:R-:W-:Y:S01]  /*b500*/  ISETP.LT.AND P4, PT, R21, UR7, !P0 ;  /* 0x0000000715007c0c */ /* 0x010fe2000c781270 */
[----:B------:R-:W4:Y:S01]  /*b510*/  LDCU UR7, c[0x0][0x39c] ;  /* 0x00007380ff0777ac */ /* 0x000f220008000800 */
[----:B------:R-:W-:Y:S02]  /*b520*/  LEA.HI.X.SX32 R21, R31, R24, 0x1, P5 ;  /* 0x000000181f157211 */ /* 0x000fe400028f0eff */
[C---:B-----5:R-:W-:Y:S02]  /*b530*/  IADD3 R14, P5, PT, R25.reuse, R0, RZ ;  /* 0x00000000190e7210 */ /* 0x060fe40007fbe0ff */
[----:B------:R-:W-:Y:S02]  /*b540*/  PRMT R29, R22, 0x7770, RZ ;  /* 0x00007770161d7816 */ /* 0x000fe400000000ff */
[----:B------:R-:W-:Y:S01]  /*b550*/  LEA.HI.X.SX32 R15, R25, R24, 0x1, P5 ;  /* 0x00000018190f7211 */ /* 0x000fe200028f0eff */
[----:B------:R-:W-:Y:S01]  /*b560*/  IMAD R25, R2, 0x2, R25 ;  /* 0x0000000202197824 */ /* 0x000fe200078e0219 */
[----:B--2---:R-:W-:Y:S01]  /*b570*/  PRMT R13, R22, 0x7771, RZ ;  /* 0x00007771160d7816 */ /* 0x004fe200000000ff */
[----:B------:R2:W-:Y:S01]  /*b580*/  @P3 STG.E.U8 desc[UR16][R20.64], R29 ;  /* 0x0000001d14003986 */ /* 0x0005e2000c101110 */
[----:B---3--:R-:W-:Y:S01]  /*b590*/  ISETP.LT.AND P3, PT, R26, UR4, !P0 ;  /* 0x000000041a007c0c */ /* 0x008fe2000c761270 */
[----:B------:R-:W3:Y:S01]  /*b5a0*/  LDCU UR4, c[0x0][0x39c] ;  /* 0x00007380ff0477ac */ /* 0x000ee20008000800 */
[----:B------:R-:W-:Y:S01]  /*b5b0*/  LOP3.LUT R12, R134, 0x5c, RZ, 0xfc, !PT ;  /* 0x0000005c860c7812 */ /* 0x000fe200078efcff */
[----:B------:R-:W-:Y:S01]  /*b5c0*/  @P2 STG.E.U8 desc[UR16][R14.64], R13 ;  /* 0x0000000d0e002986 */ /* 0x000fe2000c101110 */
[----:B------:R-:W-:-:S02]  /*b5d0*/  IADD3 R26, P5, PT, R25, R0, RZ ;  /* 0x00000000191a7210 */ /* 0x000fc40007fbe0ff */
[----:B0-----:R-:W-:Y:S01]  /*b5e0*/  ISETP.LT.AND P2, PT, R12, UR5, !P0 ;  /* 0x000000050c007c0c */ /* 0x001fe2000c741270 */
[----:B------:R-:W0:Y:S01]  /*b5f0*/  LDCU UR5, c[0x0][0x39c] ;  /* 0x00007380ff0577ac */ /* 0x000e220008000800 */
[----:B------:R-:W-:Y:S02]  /*b600*/  LOP3.LUT R12, R134, 0x60, RZ, 0xfc, !PT ;  /* 0x00000060860c7812 */ /* 0x000fe400078efcff */
[----:B------:R-:W-:Y:S01]  /*b610*/  LEA.HI.X.SX32 R27, R25, R24, 0x1, P5 ;  /* 0x00000018191b7211 */ /* 0x000fe200028f0eff */
[----:B------:R-:W-:Y:S01]  /*b620*/  IMAD R25, R2, 0x2, R25 ;  /* 0x0000000202197824 */ /* 0x000fe200078e0219 */
[----:B------:R-:W-:Y:S02]  /*b630*/  PRMT R37, R22, 0x7772, RZ ;  /* 0x0000777216257816 */ /* 0x000fe400000000ff */
[----:B-1----:R-:W-:Y:S01]  /*b640*/  ISETP.LT.AND P5, PT, R12, UR6, !P0 ;  /* 0x000000060c007c0c */ /* 0x002fe2000c7a1270 */
[----:B------:R-:W-:Y:S01]  /*b650*/  IMAD R31, R2, 0x2, R25 ;  /* 0x00000002021f7824 */ /* 0x000fe200078e0219 */
[----:B------:R-:W1:Y:S01]  /*b660*/  LDS.128 R12, [R132] ;  /* 0x00000000840c7984 */ /* 0x000e620000000c00 */
[----:B------:R-:W5:Y:S01]  /*b670*/  LDCU UR6, c[0x0][0x39c] ;  /* 0x00007380ff0677ac */ /* 0x000f620008000800 */
[----:B------:R-:W-:-:S02]  /*b680*/  PRMT R35, R22, 0x7773, RZ ;  /* 0x0000777316237816 */ /* 0x000fc400000000ff */
[----:B------:R0:W-:Y:S01]  /*b690*/  @P1 STG.E.U8 desc[UR16][R26.64], R37 ;  /* 0x000000251a001986 */ /* 0x0001e2000c101110 */
[----:B--2---:R-:W-:Y:S02]  /*b6a0*/  IADD3 R20, P1, PT, R25, R0, RZ ;  /* 0x0000000019147210 */ /* 0x004fe40007f3e0ff */
[----:B------:R-:W-:Y:S02]  /*b6b0*/  PRMT R33, R23, 0x7770, RZ ;  /* 0x0000777017217816 */ /* 0x000fe400000000ff */
[----:B------:R-:W-:Y:S02]  /*b6c0*/  LEA.HI.X.SX32 R21, R25, R24, 0x1, P1 ;  /* 0x0000001819157211 */ /* 0x000fe400008f0eff */
[C---:B------:R-:W-:Y:S02]  /*b6d0*/  IADD3 R28, P1, PT, R31.reuse, R0, RZ ;  /* 0x000000001f1c7210 */ /* 0x040fe40007f3e0ff */
[----:B------:R-:W-:Y:S01]  /*b6e0*/  LOP3.LUT R30, R134, 0x62, RZ, 0xfc, !PT ;  /* 0x00000062861e7812 */ /* 0x000fe200078efcff */
[----:B------:R2:W-:Y:S01]  /*b6f0*/  @P6 STG.E.U8 desc[UR16][R20.64], R35 ;  /* 0x0000002314006986 */ /* 0x0005e2000c101110 */
[----:B------:R-:W-:Y:S01]  /*b700*/  LEA.HI.X.SX32 R29, R31, R24, 0x1, P1 ;  /* 0x000000181f1d7211 */ /* 0x000fe200008f0eff */
[----:B------:R-:W-:Y:S01]  /*b710*/  IMAD R31, R2, 0x2, R31 ;  /* 0x00000002021f7824 */ /* 0x000fe200078e021f */
[----:B0-----:R-:W-:Y:S01]  /*b720*/  ISETP.LT.AND P1, PT, R30, UR5, !P0 ;  /* 0x000000051e007c0c */ /* 0x001fe2000c721270 */
[----:B------:R-:W0:Y:S01]  /*b730*/  LDCU UR5, c[0x0][0x39c] ;  /* 0x00007380ff0577ac */ /* 0x000e220008000800 */
[----:B------:R-:W-:Y:S01]  /*b740*/  PRMT R37, R23, 0x7771, RZ ;  /* 0x0000777117257816 */ /* 0x000fe200000000ff */
[----:B------:R0:W-:Y:S01]  /*b750*/  @P4 STG.E.U8 desc[UR16][R28.64], R33 ;  /* 0x000000211c004986 */ /* 0x0001e2000c101110 */
[----:B------:R-:W-:Y:S01]  /*b760*/  IADD3 R26, P4, PT, R31, R0, RZ ;  /* 0x000000001f1a7210 */ /* 0x000fe20007f9e0ff */
[----:B------:R-:W-:Y:S01]  /*b770*/  IMAD R25, R2, 0x2, R31 ;  /* 0x0000000202197824 */ /* 0x000fe200078e021f */
[----:B------:R-:W-:-:S02]  /*b780*/  LOP3.LUT R22, R134, 0x64, RZ, 0xfc, !PT ;  /* 0x0000006486167812 */ /* 0x000fc400078efcff */
[----:B------:R-:W-:Y:S01]  /*b790*/  LEA.HI.X.SX32 R27, R31, R24, 0x1, P4 ;  /* 0x000000181f1b7211 */ /* 0x000fe200020f0eff */
[----:B------:R-:W-:Y:S01]  /*b7a0*/  IMAD R31, R39, R2, RZ ;  /* 0x00000002271f7224 */ /* 0x000fe200078e02ff */
[----:B--2---:R-:W-:Y:S02]  /*b7b0*/  IADD3 R20, P6, PT, R25, R0, RZ ;  /* 0x0000000019147210 */ /* 0x004fe40007fde0ff */
[----:B---3--:R-:W-:Y:S01]  /*b7c0*/  ISETP.LT.AND P4, PT, R39, UR4, !P0 ;  /* 0x0000000427007c0c */ /* 0x008fe2000c781270 */
[----:B------:R1:W-:Y:S01]  /*b7d0*/  @P3 STG.E.U8 desc[UR16][R26.64], R37 ;  /* 0x000000251a003986 */ /* 0x0003e2000c101110 */
[----:B-----5:R-:W-:Y:S01]  /*b7e0*/  ISETP.LT.AND P3, PT, R22, UR6, !P0 ;  /* 0x0000000616007c0c */ /* 0x020fe2000c761270 */
[----:B------:R-:W2:Y:S01]  /*b7f0*/  LDCU UR4, c[0x0][0x39c] ;  /* 0x00007380ff0477ac */ /* 0x000ea20008000800 */
[----:B------:R-:W-:Y:S01]  /*b800*/  LEA.HI.X.SX32 R21, R25, R24, 0x1, P6 ;  /* 0x0000001819157211 */ /* 0x000fe200030f0eff */
[C---:B------:R-:W-:Y:S01]  /*b810*/  IMAD R25, R2.reuse, 0x4, R25 ;  /* 0x0000000402197824 */ /* 0x040fe200078e0219 */
[----:B------:R-:W-:Y:S01]  /*b820*/  IADD3 R22, P6, PT, R31, R0, RZ ;  /* 0x000000001f167210 */ /* 0x000fe20007fde0ff */
[----:B------:R-:W3:Y:S01]  /*b830*/  LDCU UR6, c[0x0][0x39c] ;  /* 0x00007380ff0677ac */ /* 0x000ee20008000800 */
[C---:B0-----:R-:W-:Y:S01]  /*b840*/  PRMT R33, R23.reuse, 0x7773, RZ ;  /* 0x0000777317217816 */ /* 0x041fe200000000ff */
[----:B------:R-:W-:Y:S01]  /*b850*/  IMAD R29, R2, 0x2, R25 ;  /* 0x00000002021d7824 */ /* 0x000fe200078e0219 */
[----:B------:R-:W-:-:S02]  /*b860*/  PRMT R35, R23, 0x7772, RZ ;  /* 0x0000777217237816 */ /* 0x000fc400000000ff */
[----:B------:R-:W-:Y:S02]  /*b870*/  LEA.HI.X.SX32 R23, R31, R24, 0x1, P6 ;  /* 0x000000181f177211 */ /* 0x000fe400030f0eff */
[----:B------:R-:W-:Y:S01]  /*b880*/  LOP3.LUT R28, R134, 0x66, RZ, 0xfc, !PT ;  /* 0x00000066861c7812 */ /* 0x000fe200078efcff */
[----:B------:R0:W-:Y:S01]  /*b890*/  @P2 STG.E.U8 desc[UR16][R20.64], R35 ;  /* 0x0000002314002986 */ /* 0x0001e2000c101110 */
[----:B-1----:R-:W-:Y:S02]  /*b8a0*/  PRMT R37, R12, 0x7770, RZ ;  /* 0x000077700c257816 */ /* 0x002fe400000000ff */
[----:B------:R-:W-:Y:S01]  /*b8b0*/  ISETP.LT.AND P2, PT, R28, UR5, !P0 ;  /* 0x000000051c007c0c */ /* 0x000fe2000c741270 */
[----:B------:R1:W-:Y:S01]  /*b8c0*/  @P4 STG.E.U8 desc[UR16][R22.64], R33 ;  /* 0x0000002116004986 */ /* 0x0003e2000c101110 */
[----:B------:R-:W-:Y:S01]  /*b8d0*/  IADD3 R26, P4, PT, R25, R0, RZ ;  /* 0x00000000191a7210 */ /* 0x000fe20007f9e0ff */
[----:B------:R-:W5:Y:S01]  /*b8e0*/  LDCU UR5, c[0x0][0x39c] ;  /* 0x00007380ff0577ac */ /* 0x000f620008000800 */
[----:B------:R-:W-:-:S02]  /*b8f0*/  LOP3.LUT R28, R134, 0x68, RZ, 0xfc, !PT ;  /* 0x00000068861c7812 */ /* 0x000fc400078efcff */
[----:B------:R-:W-:Y:S02]  /*b900*/  LEA.HI.X.SX32 R27, R25, R24, 0x1, P4 ;  /* 0x00000018191b7211 */ /* 0x000fe400020f0eff */
[----:B--2---:R-:W-:Y:S01]  /*b910*/  ISETP.LT.AND P4, PT, R28, UR4, !P0 ;  /* 0x000000041c007c0c */ /* 0x004fe2000c781270 */
[----:B------:R-:W2:Y:S01]  /*b920*/  LDCU UR4, c[0x0][0x39c] ;  /* 0x00007380ff0477ac */ /* 0x000ea20008000800 */
[----:B0-----:R-:W-:Y:S01]  /*b930*/  LOP3.LUT R21, R134, 0x6a, RZ, 0xfc, !PT ;  /* 0x0000006a86157812 */ /* 0x001fe200078efcff */
[----:B------:R0:W-:Y:S01]  /*b940*/  @P5 STG.E.U8 desc[UR16][R26.64], R37 ;  /* 0x000000251a005986 */ /* 0x0001e2000c101110 */
[----:B------:R-:W-:Y:S02]  /*b950*/  IADD3 R20, P6, PT, R29, R0, RZ ;  /* 0x000000001d147210 */ /* 0x000fe40007fde0ff */
[----:B---3--:R-:W-:Y:S01]  /*b960*/  ISETP.LT.AND P5, PT, R21, UR6, !P0 ;  /* 0x0000000615007c0c */ /* 0x008fe2000c7a1270 */
[----:B------:R-:W3:Y:S01]  /*b970*/  LDCU UR6, c[0x0][0x39c] ;  /* 0x00007380ff0677ac */ /* 0x000ee20008000800 */
[----:B------:R-:W-:Y:S01]  /*b980*/  LEA.HI.X.SX32 R21, R29, R24, 0x1, P6 ;  /* 0x000000181d157211 */ /* 0x000fe200030f0eff */
[----:B------:R-:W-:Y:S01]  /*b990*/  IMAD R29, R2, 0x2, R29 ;  /* 0x00000002021d7824 */ /* 0x000fe200078e021d */
[----:B------:R-:W-:-:S02]  /*b9a0*/  PRMT R31, R12, 0x7771, RZ ;  /* 0x000077710c1f7816 */ /* 0x000fc400000000ff */
[----:B-1----:R-:W-:Y:S01]  /*b9b0*/  LOP3.LUT R23, R134, 0x6c, RZ, 0xfc, !PT ;  /* 0x0000006c86177812 */ /* 0x002fe200078efcff */
[----:B------:R-:W-:Y:S01]  /*b9c0*/  IMAD R25, R2, 0x2, R29 ;  /* 0x0000000202197824 */ /* 0x000fe200078e021d */
[----:B------:R-:W-:Y:S01]  /*b9d0*/  IADD3 R22, P6, PT, R29, R0, RZ ;  /* 0x000000001d167210 */ /* 0x000fe20007fde0ff */
[----:B------:R1:W-:Y:S01]  /*b9e0*/  @P1 STG.E.U8 desc[UR16][R20.64], R31 ;  /* 0x0000001f14001986 */ /* 0x0003e2000c101110 */
[----:B-----5:R-:W-:Y:S01]  /*b9f0*/  ISETP.LT.AND P1, PT, R23, UR5, !P0 ;  /* 0x0000000517007c0c */ /* 0x020fe2000c721270 */
[----:B------:R-:W5:Y:S01]  /*ba00*/  LDCU UR5, c[0x0][0x39c] ;  /* 0x00007380ff0577ac */ /* 0x000f620008000800 */
[----:B------:R-:W-:Y:S02]  /*ba10*/  LEA.HI.X.SX32 R23, R29, R24, 0x1, P6 ;  /* 0x000000181d177211 */ /* 0x000fe400030f0eff */
[----:B------:R-:W-:Y:S02]  /*ba20*/  PRMT R35, R12, 0x7772, RZ ;  /* 0x000077720c237816 */ /* 0x000fe400000000ff */
[----:B0-----:R-:W-:-:S02]  /*ba30*/  IADD3 R26, P6, PT, R25, R0, RZ ;  /* 0x00000000191a7210 */ /* 0x001fc40007fde0ff */
[----:B------:R-:W-:Y:S01]  /*ba40*/  LOP3.LUT R28, R134, 0x70, RZ, 0xfc, !PT ;  /* 0x00000070861c7812 */ /* 0x000fe200078efcff */
[----:B------:R0:W-:Y:S01]  /*ba50*/  @P3 STG.E.U8 desc[UR16][R22.64], R35 ;  /* 0x0000002316003986 */ /* 0x0001e2000c101110 */
[----:B------:R-:W-:Y:S02]  /*ba60*/  PRMT R33, R12, 0x7773, RZ ;  /* 0x000077730c217816 */ /* 0x000fe400000000ff */
[----:B------:R-:W-:Y:S01]  /*ba70*/  LEA.HI.X.SX32 R27, R25, R24, 0x1, P6 ;  /* 0x00000018191b7211 */ /* 0x000fe200030f0eff */
[----:B------:R-:W-:Y:S01]  /*ba80*/  IMAD R25, R2, 0x2, R25 ;  /* 0x0000000202197824 */ /* 0x000fe200078e0219 */
[----:B--2---:R-:W-:Y:S01]  /*ba90*/  ISETP.LT.AND P3, PT, R28, UR4, !P0 ;  /* 0x000000041c007c0c */ /* 0x004fe2000c761270 */
[----:B------:R-:W2:Y:S01]  /*baa0*/  LDCU UR4, c[0x0][0x39c] ;  /* 0x00007380ff0477ac */ /* 0x000ea20008000800 */
[----:B------:R-:W-:Y:S01]  /*bab0*/  LOP3.LUT R12, R134, 0x72, RZ, 0xfc, !PT ;  /* 0x00000072860c7812 */ /* 0x000fe200078efcff */
[----:B------:R3:W-:Y:S01]  /*bac0*/  @P2 STG.E.U8 desc[UR16][R26.64], R33 ;  /* 0x000000211a002986 */ /* 0x0007e2000c101110 */
[----:B------:R-:W-:Y:S01]  /*bad0*/  IMAD R29, R2, 0x2, R25 ;  /* 0x00000002021d7824 */ /* 0x000fe200078e0219 */
[----:B-1----:R-:W-:-:S02]  /*bae0*/  IADD3 R20, P2, PT, R25, R0, RZ ;  /* 0x0000000019147210 */ /* 0x002fc40007f5e0ff */
[----:B------:R-:W-:Y:S01]  /*baf0*/  PRMT R31, R13, 0x7770, RZ ;  /* 0x000077700d1f7816 */ /* 0x000fe200000000ff */
[----:B0-----:R-:W-:Y:S01]  /*bb00*/  VIADD R35, R3, 0x7e ;  /* 0x0000007e03237836 */ /* 0x001fe20000000000 */
[----:B------:R-:W-:Y:S01]  /*bb10*/  LEA.HI.X.SX32 R21, R25, R24, 0x1, P2 ;  /* 0x0000001819157211 */ /* 0x000fe200010f0eff */
[----:B------:R-:W-:Y:S01]  /*bb20*/  VIADD R25, R3, 0x6e ;  /* 0x0000006e03197836 */ /* 0x000fe20000000000 */
[C---:B------:R-:W-:Y:S02]  /*bb30*/  IADD3 R22, P6, PT, R29.reuse, R0, RZ ;  /* 0x000000001d167210 */ /* 0x040fe40007fde0ff */
[----:B-----5:R-:W-:Y:S01]  /*bb40*/  ISETP.LT.AND P2, PT, R12, UR5, !P0 ;  /* 0x000000050c007c0c */ /* 0x020fe2000c741270 */
[----:B------:R-:W0:Y:S01]  /*bb50*/  LDCU UR5, c[0x0][0x39c] ;  /* 0x00007380ff0577ac */ /* 0x000e220008000800 */
[----:B------:R-:W-:Y:S01]  /*bb60*/  LEA.HI.X.SX32 R23, R29, R24, 0x1, P6 ;  /* 0x000000181d177211 */ /* 0x000fe200030f0eff */
[----:B------:R-:W-:Y:S01]  /*bb70*/  IMAD R29, R2, 0x2, R29 ;  /* 0x00000002021d7824 */ /* 0x000fe200078e021d */
[----:B---3--:R-:W-:Y:S01]  /*bb80*/  PRMT R33, R13, 0x7771, RZ ;  /* 0x000077710d217816 */ /* 0x008fe200000000ff */
[----:B------:R1:W-:Y:S01]  /*bb90*/  @P4 STG.E.U8 desc[UR16][R20.64], R31 ;  /* 0x0000001f14004986 */ /* 0x0003e2000c101110 */
[C---:B--2---:R-:W-:Y:S01]  /*bba0*/  ISETP.LT.AND P4, PT, R25.reuse, UR4, !P0 ;  /* 0x0000000419007c0c */ /* 0x044fe2000c781270 */
[----:B------:R-:W-:Y:S01]  /*bbb0*/  IMAD R25, R25, R2, RZ ;  /* 0x0000000219197224 */ /* 0x000fe200078e02ff */
[----:B------:R-:W-:Y:S01]  /*bbc0*/  LOP3.LUT R12, R134, 0x74, RZ, 0xfc, !PT ;  /* 0x00000074860c7812 */ /* 0x000fe200078efcff */
[----:B------:R2:W-:Y:S01]  /*bbd0*/  @P5 STG.E.U8 desc[UR16][R22.64], R33 ;  /* 0x0000002116005986 */ /* 0x0005e2000c101110 */
[C---:B------:R-:W-:Y:S01]  /*bbe0*/  IADD3 R26, P5, PT, R29.reuse, R0, RZ ;  /* 0x000000001d1a7210 */ /* 0x040fe20007fbe0ff */
[----:B------:R-:W3:Y:S03]  /*bbf0*/  LDCU UR4, c[0x0][0x39c] ;  /* 0x00007380ff0477ac */ /* 0x000ee60008000800 */
[----:B------:R-:W-:Y:S01]  /*bc00*/  LEA.HI.X.SX32 R27, R29, R24, 0x1, P5 ;  /* 0x000000181d1b7211 */ /* 0x000fe200028f0eff */
[----:B------:R-:W-:Y:S01]  /*bc10*/  IMAD R29, R2, 0x4, R29 ;  /* 0x00000004021d7824 */ /* 0x000fe200078e021d */
[----:B------:R-:W-:Y:S01]  /*bc20*/  ISETP.LT.AND P5, PT, R12, UR6, !P0 ;  /* 0x000000060c007c0c */ /* 0x000fe2000c7a1270 */
[----:B------:R-:W5:Y:S01]  /*bc30*/  LDCU UR6, c[0x0][0x39c] ;  /* 0x00007380ff0677ac */ /* 0x000f620008000800 */
[----:B-1----:R-:W-:-:S02]  /*bc40*/  PRMT R31, R13, 0x7772, RZ ;  /* 0x000077720d1f7816 */ /* 0x002fc400000000ff */
[C---:B------:R-:W-:Y:S02]  /*bc50*/  IADD3 R20, P6, PT, R25.reuse, R0, RZ ;  /* 0x0000000019147210 */ /* 0x040fe40007fde0ff */
[----:B------:R-:W-:Y:S01]  /*bc60*/  LOP3.LUT R12, R134, 0x76, RZ, 0xfc, !PT ;  /* 0x00000076860c7812 */ /* 0x000fe200078efcff */
[----:B------:R1:W-:Y:S01]  /*bc70*/  @P1 STG.E.U8 desc[UR16][R26.64], R31 ;  /* 0x0000001f1a001986 */ /* 0x0003e2000c101110 */
[----:B------:R-:W-:Y:S02]  /*bc80*/  LEA.HI.X.SX32 R21, R25, R24, 0x1, P6 ;  /* 0x0000001819157211 */ /* 0x000fe400030f0eff */
[----:B0-----:R-:W-:Y:S01]  /*bc90*/  ISETP.LT.AND P1, PT, R12, UR5, !P0 ;  /* 0x000000050c007c0c */ /* 0x001fe2000c721270 */
[----:B------:R-:W0:Y:S01]  /*bca0*/  LDCU UR5, c[0x0][0x39c] ;  /* 0x00007380ff0577ac */ /* 0x000e220008000800 */
[----:B------:R-:W-:Y:S02]  /*bcb0*/  IADD3 R12, P6, PT, R29, R0, RZ ;  /* 0x000000001d0c7210 */ /* 0x000fe40007fde0ff */
[----:B------:R-:W-:-:S02]  /*bcc0*/  PRMT R25, R13, 0x7773, RZ ;  /* 0x000077730d197816 */ /* 0x000fc400000000ff */
[----:B------:R-:W-:Y:S01]  /*bcd0*/  LEA.HI.X.SX32 R13, R29, R24, 0x1, P6 ;  /* 0x000000181d0d7211 */ /* 0x000fe200030f0eff */
[----:B------:R-:W-:Y:S01]  /*bce0*/  IMAD R29, R2, 0x2, R29 ;  /* 0x00000002021d7824 */ /* 0x000fe200078e021d */
[----:B--2---:R-:W-:Y:S01]  /*bcf0*/  LOP3.LUT R22, R134, 0x78, RZ, 0xfc, !PT ;  /* 0x0000007886167812 */ /* 0x004fe200078efcff */
[----:B------:R2:W-:Y:S01]  /*bd00*/  @P4 STG.E.U8 desc[UR16][R20.64], R25 ;  /* 0x0000001914004986 */ /* 0x0005e2000c101110 */
[----:B-1----:R-:W-:Y:S02]  /*bd10*/  PRMT R27, R14, 0x7770, RZ ;  /* 0x000077700e1b7816 */ /* 0x002fe400000000ff */
[----:B---3--:R-:W-:Y:S01]  /*bd20*/  ISETP.LT.AND P4, PT, R22, UR4, !P0 ;  /* 0x0000000416007c0c */ /* 0x008fe2000c781270 */
[----:B------:R-:W1:Y:S01]  /*bd30*/  LDCU UR4, c[0x0][0x39c] ;  /* 0x00007380ff0477ac */ /* 0x000e620008000800 */
[----:B------:R-:W-:Y:S01]  /*bd40*/  LOP3.LUT R26, R134, 0x7a, RZ, 0xfc, !PT ;  /* 0x0000007a861a7812 */ /* 0x000fe200078efcff */
[----:B------:R3:W-:Y:S01]  /*bd50*/  @P3 STG.E.U8 desc[UR16][R12.64], R27 ;  /* 0x0000001b0c003986 */ /* 0x0007e2000c101110 */
[----:B------:R-:W-:-:S02]  /*bd60*/  IADD3 R22, P3, PT, R29, R0, RZ ;  /* 0x000000001d167210 */ /* 0x000fc40007f7e0ff */
[----:B------:R-:W-:Y:S02]  /*bd70*/  PRMT R31, R14, 0x7771, RZ ;  /* 0x000077710e1f7816 */ /* 0x000fe400000000ff */
[----:B------:R-:W-:Y:S01]  /*bd80*/  LEA.HI.X.SX32 R23, R29, R24, 0x1, P3 ;  /* 0x000000181d177211 */ /* 0x000fe200018f0eff */
[----:B--2---:R-:W-:Y:S01]  /*bd90*/  IMAD R25, R2, 0x2, R29 ;  /* 0x0000000202197824 */ /* 0x004fe200078e021d */
[----:B0-----:R-:W-:Y:S01]  /*bda0*/  ISETP.LT.AND P3, PT, R26, UR5, !P0 ;  /* 0x000000051a007c0c */ /* 0x001fe2000c761270 */
[----:B------:R-:W0:Y:S01]  /*bdb0*/  LDCU UR5, c[0x0][0x39c] ;  /* 0x00007380ff0577ac */ /* 0x000e220008000800 */
[----:B------:R-:W-:Y:S01]  /*bdc0*/  PRMT R29, R14, 0x7772, RZ ;  /* 0x000077720e1d7816 */ /* 0x000fe200000000ff */
[----:B------:R2:W-:Y:S01]  /*bdd0*/  @P2 STG.E.U8 desc[UR16][R22.64], R31 ;  /* 0x0000001f16002986 */ /* 0x0005e2000c101110 */
[----:B------:R-:W-:Y:S02]  /*bde0*/  IADD3 R20, P6, PT, R25, R0, RZ ;  /* 0x0000000019147210 */ /* 0x000fe40007fde0ff */
[----:B---3--:R-:W-:-:S02]  /*bdf0*/  LOP3.LUT R13, R134, 0x80, RZ, 0xfc, !PT ;  /* 0x00000080860d7812 */ /* 0x008fc400078efcff */
[----:B------:R-:W-:Y:S01]  /*be00*/  LEA.HI.X.SX32 R21, R25, R24, 0x1, P6 ;  /* 0x0000001819157211 */ /* 0x000fe200030f0eff */
[----:B------:R-:W-:Y:S01]  /*be10*/  IMAD R25, R2, 0x2, R25 ;  /* 0x0000000202197824 */ /* 0x000fe200078e0219 */
[----:B------:R-:W-:Y:S02]  /*be20*/  LOP3.LUT R26, R134, 0x7c, RZ, 0xfc, !PT ;  /* 0x0000007c861a7812 */ /* 0x000fe400078efcff */
[----:B------:R-:W-:Y:S01]  /*be30*/  PRMT R33, R15, 0x7771, RZ ;  /* 0x000077710f217816 */ /* 0x000fe200000000ff */
[----:B------:R-:W-:Y:S01]  /*be40*/  IMAD R27, R2, 0x2, R25 ;  /* 0x00000002021b7824 */ /* 0x000fe200078e0219 */
[----:B------:R-:W-:Y:S01]  /*be50*/  IADD3 R12, P6, PT, R25, R0, RZ ;  /* 0x00000000190c7210 */ /* 0x000fe20007fde0ff */
[----:B------:R3:W-:Y:S01]  /*be60*/  @P5 STG.E.U8 desc[UR16][R20.64], R29 ;  /* 0x0000001d14005986 */ /* 0x0007e2000c101110 */
[----:B----4-:R-:W-:Y:S01]  /*be70*/  ISETP.LT.AND P5, PT, R13, UR7, !P0 ;  /* 0x000000070d007c0c */ /* 0x010fe2000c7a1270 */
[----:B------:R-:W4:Y:S01]  /*be80*/  LDCU UR7, c[0x0][0x39c] ;  /* 0x00007380ff0777ac */ /* 0x000f220008000800 */
[----:B------:R-:W-:-:S02]  /*be90*/  LEA.HI.X.SX32 R13, R25, R24, 0x1, P6 ;  /* 0x00000018190d7211 */ /* 0x000fc400030f0eff */
[C---:B--2---:R-:W-:Y:S02]  /*bea0*/  IADD3 R22, P6, PT, R27.reuse, R0, RZ ;  /* 0x000000001b167210 */ /* 0x044fe40007fde0ff */
[----:B-----5:R-:W-:Y:S01]  /*beb0*/  ISETP.LT.AND P2, PT, R26, UR6, !P0 ;  /* 0x000000061a007c0c */ /* 0x020fe2000c741270 */
[----:B------:R-:W2:Y:S01]  /*bec0*/  LDCU UR6, c[0x0][0x39c] ;  /* 0x00007380ff0677ac */ /* 0x000ea20008000800 */
[----:B------:R-:W-:Y:S02]  /*bed0*/  PRMT R31, R14, 0x7773, RZ ;  /* 0x000077730e1f7816 */ /* 0x000fe400000000ff */
[----:B------:R-:W-:Y:S01]  /*bee0*/  LEA.HI.X.SX32 R23, R27, R24, 0x1, P6 ;  /* 0x000000181b177211 */ /* 0x000fe200030f0eff */
[----:B------:R-:W-:Y:S01]  /*bef0*/  IMAD R27, R2, 0x2, R27 ;  /* 0x00000002021b7824 */ /* 0x000fe200078e021b */
[----:B---3--:R-:W-:Y:S01]  /*bf00*/  PRMT R29, R15, 0x7770, RZ ;  /* 0x000077700f1d7816 */ /* 0x008fe200000000ff */
[----:B------:R3:W-:Y:S01]  /*bf10*/  @P1 STG.E.U8 desc[UR16][R12.64], R31 ;  /* 0x0000001f0c001986 */ /* 0x0007e2000c101110 */
[----:B------:R-:W-:Y:S01]  /*bf20*/  LOP3.LUT R14, R134, 0x82, RZ, 0xfc, !PT ;  /* 0x00000082860e7812 */ /* 0x000fe200078efcff */
[----:B------:R-:W-:-:S02]  /*bf30*/  IMAD R25, R2, 0x2, R27 ;  /* 0x0000000202197824 */ /* 0x000fc400078e021b */
[----:B------:R5:W-:Y:S01]  /*bf40*/  @P4 STG.E.U8 desc[UR16][R22.64], R29 ;  /* 0x0000001d16004986 */ /* 0x000be2000c101110 */
[C---:B------:R-:W-:Y:S02]  /*bf50*/  IADD3 R20, P4, PT, R27.reuse, R0, RZ ;  /* 0x000000001b147210 */ /* 0x040fe40007f9e0ff */
[----:B0-----:R-:W-:Y:S01]  /*bf60*/  ISETP.LT.AND P1, PT, R14, UR5, !P0 ;  /* 0x000000050e007c0c */ /* 0x001fe2000c721270 */
[----:B------:R-:W0:Y:S01]  /*bf70*/  LDCU UR5, c[0x0][0x39c] ;  /* 0x00007380ff0577ac */ /* 0x000e220008000800 */
[----:B------:R-:W-:Y:S01]  /*bf80*/  LEA.HI.X.SX32 R21, R27, R24, 0x1, P4 ;  /* 0x000000181b157211 */ /* 0x000fe200020f0eff */
[----:B------:R-:W-:Y:S01]  /*bf90*/  IMAD R27, R35, R2, RZ ;  /* 0x00000002231b7224 */ /* 0x000fe200078e02ff */
[----:B------:R-:W-:Y:S02]  /*bfa0*/  LOP3.LUT R14, R134, 0x84, RZ, 0xfc, !PT ;  /* 0x00000084860e7812 */ /* 0x000fe400078efcff */
[----:B---3--:R-:W-:Y:S01]  /*bfb0*/  IADD3 R12, P6, PT, R25, R0, RZ ;  /* 0x00000000190c7210 */ /* 0x008fe20007fde0ff */
[----:B------:R3:W-:Y:S01]  /*bfc0*/  @P3 STG.E.U8 desc[UR16][R20.64], R33 ;  /* 0x0000002114003986 */ /* 0x0007e2000c101110 */
[----:B-1----:R-:W-:Y:S01]  /*bfd0*/  ISETP.LT.AND P4, PT, R35, UR4, !P0 ;  /* 0x0000000423007c0c */ /* 0x002fe2000c781270 */
[----:B------:R-:W1:Y:S01]  /*bfe0*/  LDCU UR4, c[0x0][0x39c] ;  /* 0x00007380ff0477ac */ /* 0x000e620008000800 */
[----:B--2---:R-:W-:-:S02]  /*bff0*/  ISETP.LT.AND P3, PT, R14, UR6, !P0 ;  /* 0x000000060e007c0c */ /* 0x004fc4000c761270 */
[----:B------:R-:W-:Y:S01]  /*c000*/  LEA.HI.X.SX32 R13, R25, R24, 0x1, P6 ;  /* 0x00000018190d7211 */ /* 0x000fe200030f0eff */
[----:B------:R-:W2:Y:S01]  /*c010*/  LDCU UR6, c[0x0][0x39c] ;  /* 0x00007380ff0677ac */ /* 0x000ea20008000800 */
[----:B------:R-:W-:Y:S01]  /*c020*/  IADD3 R14, P6, PT, R27, R0, RZ ;  /* 0x000000001b0e7210 */ /* 0x000fe20007fde0ff */
[C---:B------:R-:W-:Y:S01]  /*c030*/  IMAD R25, R2.reuse, 0x4, R25 ;  /* 0x0000000402197824 */ /* 0x040fe200078e0219 */
[C---:B-----5:R-:W-:Y:S02]  /*c040*/  PRMT R29, R15.reuse, 0x7773, RZ ;  /* 0x000077730f1d7816 */ /* 0x060fe400000000ff */
[----:B------:R-:W-:Y:S01]  /*c050*/  PRMT R31, R15, 0x7772, RZ ;  /* 0x000077720f1f7816 */ /* 0x000fe200000000ff */
[----:B------:R-:W-:Y:S01]  /*c060*/  IMAD R23, R2, 0x2, R25 ;  /* 0x0000000202177824 */ /* 0x000fe200078e0219 */
[----:B------:R-:W-:Y:S02]  /*c070*/  LEA.HI.X.SX32 R15, R27, R24, 0x1, P6 ;  /* 0x000000181b0f7211 */ /* 0x000fe400030f0eff */
[----:B------:R-:W-:Y:S01]  /*c080*/  LOP3.LUT R22, R134, 0x86, RZ, 0xfc, !PT ;  /* 0x0000008686167812 */ /* 0x000fe200078efcff */
[----:B------:R5:W-:Y:S01]  /*c090*/  @P2 STG.E.U8 desc[UR16][R12.64], R31 ;  /* 0x0000001f0c002986 */ /* 0x000be2000c101110 */
[----:B------:R-:W-:-:S02]  /*c0a0*/  PRMT R27, R4, 0x7770, RZ ;  /* 0x00007770041b7816 */ /* 0x000fc400000000ff */
[----:B0-----:R-:W-:Y:S01]  /*c0b0*/  ISETP.LT.AND P2, PT, R22, UR5, !P0 ;  /* 0x0000000516007c0c */ /* 0x001fe2000c741270 */
[----:B------:R0:W-:Y:S01]  /*c0c0*/  @P4 STG.E.U8 desc[UR16][R14.64], R29 ;  /* 0x0000001d0e004986 */ /* 0x0001e2000c101110 */
[C---:B---3--:R-:W-:Y:S01]  /*c0d0*/  IADD3 R20, P4, PT, R25.reuse, R0, RZ ;  /* 0x0000000019147210 */ /* 0x048fe20007f9e0ff */
[----:B------:R-:W3:Y:S01]  /*c0e0*/  LDCU UR5, c[0x0][0x39c] ;  /* 0x00007380ff0577ac */ /* 0x000ee20008000800 */
[----:B------:R-:W-:Y:S02]  /*c0f0*/  LOP3.LUT R22, R134, 0x88, RZ, 0xfc, !PT ;  /* 0x0000008886167812 */ /* 0x000fe400078efcff */
[----:B------:R-:W-:Y:S02]  /*c100*/  LEA.HI.X.SX32 R21, R25, R24, 0x1, P4 ;  /* 0x0000001819157211 */ /* 0x000fe400020f0eff */
[----:B-1----:R-:W-:Y:S01]  /*c110*/  ISETP.LT.AND P4, PT, R22, UR4, !P0 ;  /* 0x0000000416007c0c */ /* 0x002fe2000c781270 */
[----:B------:R-:W1:Y:S01]  /*c120*/  LDCU UR4, c[0x0][0x39c] ;  /* 0x00007380ff0477ac */ /* 0x000e620008000800 */
[----:B-----5:R-:W-:Y:S01]  /*c130*/  LOP3.LUT R13, R134, 0x8a, RZ, 0xfc, !PT ;  /* 0x0000008a860d7812 */ /* 0x020fe200078efcff */
[----:B------:R5:W-:Y:S01]  /*c140*/  @P5 STG.E.U8 desc[UR16][R20.64], R27 ;  /* 0x0000001b14005986 */ /* 0x000be2000c101110 */
[----:B------:R-:W-:-:S02]  /*c150*/  IADD3 R12, P6, PT, R23, R0, RZ ;  /* 0x00000000170c7210 */ /* 0x000fc40007fde0ff */
[----:B--2---:R-:W-:Y:S01]  /*c160*/  ISETP.LT.AND P5, PT, R13, UR6, !P0 ;  /* 0x000000060d007c0c */ /* 0x004fe2000c7a1270 */
[----:B------:R-:W2:Y:S01]  /*c170*/  LDCU UR6, c[0x0][0x39c] ;  /* 0x00007380ff0677ac */ /* 0x000ea20008000800 */
[----:B------:R-:W-:Y:S01]  /*c180*/  LEA.HI.X.SX32 R13, R23, R24, 0x1, P6 ;  /* 0x00000018170d7211 */ /* 0x000fe200030f0eff */
[----:B------:R-:W-:Y:S01]  /*c190*/  IMAD R23, R2, 0x2, R23 ;  /* 0x0000000202177824 */ /* 0x000fe200078e0217 */
[----:B0-----:R-:W-:Y:S02]  /*c1a0*/  PRMT R29, R4, 0x7771, RZ ;  /* 0x00007771041d7816 */ /* 0x001fe400000000ff */
[----:B------:R-:W-:Y:S01]  /*c1b0*/  LOP3.LUT R15, R134, 0x8c, RZ, 0xfc, !PT ;  /* 0x0000008c860f7812 */ /* 0x000fe200078efcff */
[----:B------:R-:W-:Y:S01]  /*c1c0*/  IMAD R25, R2, 0x2, R23 ;  /* 0x0000000202197824 */ /* 0x000fe200078e0217 */
[----:B------:R-:W-:Y:S01]  /*c1d0*/  IADD3 R14, P6, PT, R23, R0, RZ ;  /* 0x00000000170e7210 */ /* 0x000fe20007fde0ff */
[----:B------:R0:W-:Y:S01]  /*c1e0*/  @P1 STG.E.U8 desc[UR16][R12.64], R29 ;  /* 0x0000001d0c001986 */ /* 0x0001e2000c101110 */
[----:B---3--:R-:W-:Y:S01]  /*c1f0*/  ISETP.LT.AND P1, PT, R15, UR5, !P0 ;  /* 0x000000050f007c0c */ /* 0x008fe2000c721270 */
[----:B------:R-:W3:Y:S01]  /*c200*/  LDCU UR5, c[0x0][0x39c] ;  /* 0x00007380ff0577ac */ /* 0x000ee20008000800 */
[----:B------:R-:W-:-:S02]  /*c210*/  LEA.HI.X.SX32 R15, R23, R24, 0x1, P6 ;  /* 0x00000018170f7211 */ /* 0x000fc400030f0eff */
[----:B------:R-:W-:Y:S02]  /*c220*/  PRMT R31, R4, 0x7772, RZ ;  /* 0x00007772041f7816 */ /* 0x000fe400000000ff */
[C---:B-----5:R-:W-:Y:S02]  /*c230*/  IADD3 R20, P6, PT, R25.reuse, R0, RZ ;  /* 0x0000000019147210 */ /* 0x060fe40007fde0ff */
[----:B------:R-:W-:Y:S01]  /*c240*/  LOP3.LUT R22, R134, 0x90, RZ, 0xfc, !PT ;  /* 0x0000009086167812 */ /* 0x000fe200078efcff */
[----:B------:R5:W-:Y:S01]  /*c250*/  @P3 STG.E.U8 desc[UR16][R14.64], R31 ;  /* 0x0000001f0e003986 */ /* 0x000be2000c101110 */
[----:B------:R-:W-:Y:S02]  /*c260*/  PRMT R27, R4, 0x7773, RZ ;  /* 0x00007773041b7816 */ /* 0x000fe400000000ff */
[----:B------:R-:W-:Y:S01]  /*c270*/  LEA.HI.X.SX32 R21, R25, R24, 0x1, P6 ;  /* 0x0000001819157211 */ /* 0x000fe200030f0eff */
[----:B------:R-:W-:Y:S01]  /*c280*/  IMAD R25, R2, 0x2, R25 ;  /* 0x0000000202197824 */ /* 0x000fe200078e0219 */
[----:B-1----:R-:W-:Y:S01]  /*c290*/  ISETP.LT.AND P3, PT, R22, UR4, !P0 ;  /* 0x0000000416007c0c */ /* 0x002fe2000c761270 */
[----:B------:R-:W1:Y:S01]  /*c2a0*/  LDCU UR4, c[0x0][0x39c] ;  /* 0x00007380ff0477ac */ /* 0x000e620008000800 */
[----:B------:R-:W-:Y:S01]  /*c2b0*/  LOP3.LUT R4, R134, 0x92, RZ, 0xfc, !PT ;  /* 0x0000009286047812 */ /* 0x000fe200078efcff */
[----:B------:R2:W-:Y:S01]  /*c2c0*/  @P2 STG.E.U8 desc[UR16][R20.64], R27 ;  /* 0x0000001b14002986 */ /* 0x0005e2000c101110 */
[----:B------:R-:W-:Y:S01]  /*c2d0*/  IMAD R23, R2, 0x2, R25 ;  /* 0x0000000202177824 */ /* 0x000fe200078e0219 */
[----:B0-----:R-:W-:-:S02]  /*c2e0*/  IADD3 R12, P2, PT, R25, R0, RZ ;  /* 0x00000000190c7210 */ /* 0x001fc40007f5e0ff */
[----:B------:R-:W-:Y:S01]  /*c2f0*/  PRMT R29, R5, 0x7770, RZ ;  /* 0x00007770051d7816 */ /* 0x000fe200000000ff */
[----:B-----5:R-:W-:Y:S01]  /*c300*/  VIADD R31, R3, 0x9e ;  /* 0x0000009e031f7836 */ /* 0x020fe20000000000 */
[----:B------:R-:W-:Y:S01]  /*c310*/  LEA.HI.X.SX32 R13, R25, R24, 0x1, P2 ;  /* 0x00000018190d7211 */ /* 0x000fe200010f0eff */
[----:B------:R-:W-:Y:S01]  /*c320*/  VIADD R25, R3, 0x8e ;  /* 0x0000008e03197836 */ /* 0x000fe20000000000 */
[C---:B------:R-:W-:Y:S02]  /*c330*/  IADD3 R14, P6, PT, R23.reuse, R0, RZ ;  /* 0x00000000170e7210 */ /* 0x040fe40007fde0ff */
[----:B---3--:R-:W-:Y:S01]  /*c340*/  ISETP.LT.AND P2, PT, R4, UR5, !P0 ;  /* 0x0000000504007c0c */ /* 0x008fe2000c741270 */
[----:B------:R-:W0:Y:S01]  /*c350*/  LDCU UR5, c[0x0][0x39c] ;  /* 0x00007380ff0577ac */ /* 0x000e220008000800 */
[----:B------:R-:W-:Y:S01]  /*c360*/  LEA.HI.X.SX32 R15, R23, R24, 0x1, P6 ;  /* 0x00000018170f7211 */ /* 0x000fe200030f0eff */
[----:B------:R-:W-:Y:S01]  /*c370*/  IMAD R23, R2, 0x2, R23 ;  /* 0x0000000202177824 */ /* 0x000fe200078e0217 */
[----:B--2---:R-:W-:Y:S01]  /*c380*/  PRMT R27, R5, 0x7771, RZ ;  /* 0x00007771051b7816 */ /* 0x004fe200000000ff */
[----:B------:R2:W-:Y:S01]  /*c390*/  @P4 STG.E.U8 desc[UR16][R12.64], R29 ;  /* 0x0000001d0c004986 */ /* 0x0005e2000c101110 */
[C---:B-1----:R-:W-:Y:S01]  /*c3a0*/  ISETP.LT.AND P4, PT, R25.reuse, UR4, !P0 ;  /* 0x0000000419007c0c */ /* 0x042fe2000c781270 */
        /* <DEDUP_REMOVED lines=9> */
[----:B--2---:R-:W-:-:S02]  /*c440*/  PRMT R29, R5, 0x7772, RZ ;  /* 0x00007772051d7816 */ /* 0x004fc400000000ff */
[C---:B------:R-:W-:Y:S02]  /*c450*/  IADD3 R12, P6, PT, R25.reuse, R0, RZ ;  /* 0x00000000190c7210 */ /* 0x040fe40007fde0ff */
[----:B------:R-:W-:Y:S01]  /*c460*/  LOP3.LUT R4, R134, 0x96, RZ, 0xfc, !PT ;  /* 0x0000009686047812 */ /* 0x000fe200078efcff */
[----:B------:R2:W-:Y:S01]  /*c470*/  @P1 STG.E.U8 desc[UR16][R20.64], R29 ;  /* 0x0000001d14001986 */ /* 0x0005e2000c101110 */
[----:B------:R-:W-:Y:S02]  /*c480*/  LEA.HI.X.SX32 R13, R25, R24, 0x1, P6 ;  /* 0x00000018190d7211 */ /* 0x000fe400030f0eff */
[----:B0-----:R-:W-:Y:S01]  /*c490*/  ISETP.LT.AND P1, PT, R4, UR5, !P0 ;  /* 0x0000000504007c0c */ /* 0x001fe2000c721270 */
[----:B------:R-:W0:Y:S01]  /*c4a0*/  LDCU UR5, c[0x0][0x39c] ;  /* 0x00007380ff0577ac */ /* 0x000e220008000800 */
[----:B------:R-:W-:Y:S02]  /*c4b0*/  IADD3 R4, P6, PT, R23, R0, RZ ;  /* 0x0000000017047210 */ /* 0x000fe40007fde0ff */
[----:B-1----:R-:W-:-:S02]  /*c4c0*/  PRMT R27, R5, 0x7773, RZ ;  /* 0x00007773051b7816 */ /* 0x002fc400000000ff */
[----:B------:R-:W-:Y:S01]  /*c4d0*/  LEA.HI.X.SX32 R5, R23, R24, 0x1, P6 ;  /* 0x0000001817057211 */ /* 0x000fe200030f0eff */
[----:B------:R-:W-:Y:S01]  /*c4e0*/  IMAD R23, R2, 0x2, R23 ;  /* 0x0000000202177824 */ /* 0x000fe200078e0217 */
[----:B------:R-:W-:Y:S01]  /*c4f0*/  PRMT R25, R6, 0x7770, RZ ;  /* 0x0000777006197816 */ /* 0x000fe200000000ff */
[----:B------:R1:W-:Y:S01]  /*c500*/  @P4 STG.E.U8 desc[UR16][R12.64], R27 ;  /* 0x0000001b0c004986 */ /* 0x0003e2000c101110 */
[----:B------:R-:W-:Y:S01]  /*c510*/  LOP3.LUT R14, R134, 0x98, RZ, 0xfc, !PT ;  /* 0x00000098860e7812 */ /* 0x000fe200078efcff */
[----:B--2---:R-:W-:Y:S01]  /*c520*/  IMAD R21, R2, 0x2, R23 ;  /* 0x0000000202157824 */ /* 0x004fe200078e0217 */
[----:B------:R-:W-:Y:S01]  /*c530*/  LOP3.LUT R20, R134, 0x9a, RZ, 0xfc, !PT ;  /* 0x0000009a86147812 */ /* 0x000fe200078efcff */
[----:B------:R2:W-:Y:S01]  /*c540*/  @P3 STG.E.U8 desc[UR16][R4.64], R25 ;  /* 0x0000001904003986 */ /* 0x0005e2000c101110 */
[----:B---3--:R-:W-:Y:S01]  /*c550*/  ISETP.LT.AND P4, PT, R14, UR4, !P0 ;  /* 0x000000040e007c0c */ /* 0x008fe2000c781270 */
[----:B------:R-:W3:Y:S01]  /*c560*/  LDCU UR4, c[0x0][0x39c] ;  /* 0x00007380ff0477ac */ /* 0x000ee20008000800 */
[----:B------:R-:W-:-:S02]  /*c570*/  IADD3 R14, P3, PT, R23, R0, RZ ;  /* 0x00000000170e7210 */ /* 0x000fc40007f7e0ff */
[----:B------:R-:W-:Y:S02]  /*c580*/  PRMT R29, R7, 0x7771, RZ ;  /* 0x00007771071d7816 */ /* 0x000fe400000000ff */
[----:B------:R-:W-:Y:S02]  /*c590*/  LEA.HI.X.SX32 R15, R23, R24, 0x1, P3 ;  /* 0x00000018170f7211 */ /* 0x000fe400018f0eff */
[C---:B-1----:R-:W-:Y:S02]  /*c5a0*/  IADD3 R12, P6, PT, R21.reuse, R0, RZ ;  /* 0x00000000150c7210 */ /* 0x042fe40007fde0ff */
[----:B------:R-:W-:Y:S02]  /*c5b0*/  PRMT R27, R6, 0x7771, RZ ;  /* 0x00007771061b7816 */ /* 0x000fe400000000ff */
[----:B------:R-:W-:Y:S01]  /*c5c0*/  LEA.HI.X.SX32 R13, R21, R24, 0x1, P6 ;  /* 0x00000018150d7211 */ /* 0x000fe200030f0eff */
[----:B------:R-:W-:Y:S01]  /*c5d0*/  IMAD R21, R2, 0x2, R21 ;  /* 0x0000000202157824 */ /* 0x000fe200078e0215 */
[----:B--2---:R-:W-:Y:S01]  /*c5e0*/  PRMT R25, R6, 0x7772, RZ ;  /* 0x0000777206197816 */ /* 0x004fe200000000ff */
[----:B------:R1:W-:Y:S01]  /*c5f0*/  @P2 STG.E.U8 desc[UR16][R14.64], R27 ;  /* 0x0000001b0e002986 */ /* 0x0003e2000c101110 */
[----:B0-----:R-:W-:Y:S01]  /*c600*/  ISETP.LT.AND P3, PT, R20, UR5, !P0 ;  /* 0x0000000514007c0c */ /* 0x001fe2000c761270 */
[----:B------:R-:W0:Y:S01]  /*c610*/  LDCU UR5, c[0x0][0x39c] ;  /* 0x00007380ff0577ac */ /* 0x000e220008000800 */
[----:B------:R-:W-:Y:S01]  /*c620*/  LOP3.LUT R5, R134, 0xa0, RZ, 0xfc, !PT ;  /* 0x000000a086057812 */ /* 0x000fe200078efcff */
[----:B------:R-:W-:Y:S01]  /*c630*/  IMAD R23, R2, 0x2, R21 ;  /* 0x0000000202177824 */ /* 0x000fe200078e0215 */
[----:B------:R-:W-:Y:S01]  /*c640*/  IADD3 R4, P6, PT, R21, R0, RZ ;  /* 0x0000000015047210 */ /* 0x000fe20007fde0ff */
[----:B------:R2:W-:Y:S01]  /*c650*/  @P5 STG.E.U8 desc[UR16][R12.64], R25 ;  /* 0x000000190c005986 */ /* 0x0005e2000c101110 */
[----:B------:R-:W-:-:S02]  /*c660*/  LOP3.LUT R20, R134, 0x9c, RZ, 0xfc, !PT ;  /* 0x0000009c86147812 */ /* 0x000fc400078efcff */
[----:B----4-:R-:W-:Y:S01]  /*c670*/  ISETP.LT.AND P5, PT, R5, UR7, !P0 ;  /* 0x0000000705007c0c */ /* 0x010fe2000c7a1270 */
[----:B------:R-:W4:Y:S01]  /*c680*/  LDCU UR7, c[0x0][0x39c] ;  /* 0x00007380ff0777ac */ /* 0x000f220008000800 */
[----:B------:R-:W-:Y:S02]  /*c690*/  LEA.HI.X.SX32 R5, R21, R24, 0x1, P6 ;  /* 0x0000001815057211 */ /* 0x000fe400030f0eff */
[----:B-1----:R-:W-:Y:S02]  /*c6a0*/  IADD3 R14, P6, PT, R23, R0, RZ ;  /* 0x00000000170e7210 */ /* 0x002fe40007fde0ff */
[----:B-----5:R-:W-:Y:S01]  /*c6b0*/  ISETP.LT.AND P2, PT, R20, UR6, !P0 ;  /* 0x0000000614007c0c */ /* 0x020fe2000c741270 */
[----:B------:R-:W1:Y:S01]  /*c6c0*/  LDCU UR6, c[0x0][0x39c] ;  /* 0x00007380ff0677ac */ /* 0x000e620008000800 */
[----:B------:R-:W-:Y:S02]  /*c6d0*/  PRMT R27, R6, 0x7773, RZ ;  /* 0x00007773061b7816 */ /* 0x000fe400000000ff */
[----:B--2---:R-:W-:-:S02]  /*c6e0*/  PRMT R25, R7, 0x7770, RZ ;  /* 0x0000777007197816 */ /* 0x004fc400000000ff */
[----:B------:R-:W-:Y:S01]  /*c6f0*/  LEA.HI.X.SX32 R15, R23, R24, 0x1, P6 ;  /* 0x00000018170f7211 */ /* 0x000fe200030f0eff */
[----:B------:R-:W-:Y:S01]  /*c700*/  IMAD R23, R2, 0x2, R23 ;  /* 0x0000000202177824 */ /* 0x000fe200078e0217 */
[----:B------:R-:W-:Y:S01]  /*c710*/  LOP3.LUT R6, R134, 0xa2, RZ, 0xfc, !PT ;  /* 0x000000a286067812 */ /* 0x000fe200078efcff */
[----:B------:R2:W-:Y:S02]  /*c720*/  @P1 STG.E.U8 desc[UR16][R4.64], R27 ;  /* 0x0000001b04001986 */ /* 0x0005e4000c101110 */
[----:B------:R-:W-:Y:S01]  /*c730*/  IMAD R21, R2, 0x2, R23 ;  /* 0x0000000202157824 */ /* 0x000fe200078e0217 */
[----:B0-----:R-:W-:Y:S01]  /*c740*/  ISETP.LT.AND P1, PT, R6, UR5, !P0 ;  /* 0x0000000506007c0c */ /* 0x001fe2000c721270 */
[----:B------:R0:W-:Y:S01]  /*c750*/  @P4 STG.E.U8 desc[UR16][R14.64], R25 ;  /* 0x000000190e004986 */ /* 0x0001e2000c101110 */
[----:B------:R-:W-:Y:S01]  /*c760*/  IADD3 R12, P4, PT, R23, R0, RZ ;  /* 0x00000000170c7210 */ /* 0x000fe20007f9e0ff */
[----:B------:R-:W5:Y:S01]  /*c770*/  LDCU UR5, c[0x0][0x39c] ;  /* 0x00007380ff0577ac */ /* 0x000f620008000800 */
[----:B------:R-:W-:-:S02]  /*c780*/  LOP3.LUT R6, R134, 0xa4, RZ, 0xfc, !PT ;  /* 0x000000a486067812 */ /* 0x000fc400078efcff */
[----:B------:R-:W-:Y:S01]  /*c790*/  LEA.HI.X.SX32 R13, R23, R24, 0x1, P4 ;  /* 0x00000018170d7211 */ /* 0x000fe200020f0eff */
[C---:B------:R-:W-:Y:S01]  /*c7a0*/  IMAD R23, R31.reuse, R2, RZ ;  /* 0x000000021f177224 */ /* 0x040fe200078e02ff */
[----:B---3--:R-:W-:Y:S01]  /*c7b0*/  ISETP.LT.AND P4, PT, R31, UR4, !P0 ;  /* 0x000000041f007c0c */ /* 0x008fe2000c781270 */
[----:B------:R-:W3:Y:S01]  /*c7c0*/  LDCU UR4, c[0x0][0x39c] ;  /* 0x00007380ff0477ac */ /* 0x000ee20008000800 */
[C---:B--2---:R-:W-:Y:S01]  /*c7d0*/  IADD3 R4, P6, PT, R21.reuse, R0, RZ ;  /* 0x0000000015047210 */ /* 0x044fe20007fde0ff */
[----:B------:R2:W-:Y:S01]  /*c7e0*/  @P3 STG.E.U8 desc[UR16][R12.64], R29 ;  /* 0x0000001d0c003986 */ /* 0x0005e2000c101110 */
[----:B-1----:R-:W-:Y:S01]  /*c7f0*/  ISETP.LT.AND P3, PT, R6, UR6, !P0 ;  /* 0x0000000606007c0c */ /* 0x002fe2000c761270 */
[----:B------:R-:W1:Y:S01]  /*c800*/  LDCU UR6, c[0x0][0x39c] ;  /* 0x00007380ff0677ac */ /* 0x000e620008000800 */
[----:B------:R-:W-:Y:S01]  /*c810*/  LEA.HI.X.SX32 R5, R21, R24, 0x1, P6 ;  /* 0x0000001815057211 */ /* 0x000fe200030f0eff */
[----:B------:R-:W-:Y:S01]  /*c820*/  IMAD R21, R2, 0x4, R21 ;  /* 0x0000000402157824 */ /* 0x000fe200078e0215 */
[----:B------:R-:W-:-:S02]  /*c830*/  IADD3 R6, P6, PT, R23, R0, RZ ;  /* 0x0000000017067210 */ /* 0x000fc40007fde0ff */
[C---:B0-----:R-:W-:Y:S01]  /*c840*/  PRMT R25, R7.reuse, 0x7773, RZ ;  /* 0x0000777307197816 */ /* 0x041fe200000000ff */
[----:B------:R-:W-:Y:S01]  /*c850*/  IMAD R15, R2, 0x2, R21 ;  /* 0x00000002020f7824 */ /* 0x000fe200078e0215 */
[----:B------:R-:W-:Y:S02]  /*c860*/  PRMT R27, R7, 0x7772, RZ ;  /* 0x00007772071b7816 */ /* 0x000fe400000000ff */
[----:B------:R-:W-:Y:S02]  /*c870*/  LEA.HI.X.SX32 R7, R23, R24, 0x1, P6 ;  /* 0x0000001817077211 */ /* 0x000fe400030f0eff */
[----:B------:R-:W-:Y:S01]  /*c880*/  LOP3.LUT R14, R134, 0xa6, RZ, 0xfc, !PT ;  /* 0x000000a6860e7812 */ /* 0x000fe200078efcff */
[----:B------:R0:W-:Y:S01]  /*c890*/  @P2 STG.E.U8 desc[UR16][R4.64], R27 ;  /* 0x0000001b04002986 */ /* 0x0001e2000c101110 */
[----:B------:R-:W-:Y:S02]  /*c8a0*/  PRMT R23, R8, 0x7770, RZ ;  /* 0x0000777008177816 */ /* 0x000fe400000000ff */
[----:B-----5:R-:W-:Y:S01]  /*c8b0*/  ISETP.LT.AND P2, PT, R14, UR5, !P0 ;  /* 0x000000050e007c0c */ /* 0x020fe2000c741270 */
[----:B------:R5:W-:Y:S01]  /*c8c0*/  @P4 STG.E.U8 desc[UR16][R6.64], R25 ;  /* 0x0000001906004986 */ /* 0x000be2000c101110 */
[----:B--2---:R-:W-:Y:S01]  /*c8d0*/  IADD3 R12, P4, PT, R21, R0, RZ ;  /* 0x00000000150c7210 */ /* 0x004fe20007f9e0ff */
[----:B------:R-:W2:Y:S01]  /*c8e0*/  LDCU UR5, c[0x0][0x39c] ;  /* 0x00007380ff0577ac */ /* 0x000ea20008000800 */
[----:B------:R-:W-:-:S02]  /*c8f0*/  LOP3.LUT R14, R134, 0xa8, RZ, 0xfc, !PT ;  /* 0x000000a8860e7812 */ /* 0x000fc400078efcff */
[----:B------:R-:W-:Y:S02]  /*c900*/  LEA.HI.X.SX32 R13, R21, R24, 0x1, P4 ;  /* 0x00000018150d7211 */ /* 0x000fe400020f0eff */
[----:B---3--:R-:W-:Y:S01]  /*c910*/  ISETP.LT.AND P4, PT, R14, UR4, !P0 ;  /* 0x000000040e007c0c */ /* 0x008fe2000c781270 */
[----:B------:R-:W3:Y:S01]  /*c920*/  LDCU UR4, c[0x0][0x39c] ;  /* 0x00007380ff0477ac */ /* 0x000ee20008000800 */
[----:B0-----:R-:W-:Y:S01]  /*c930*/  LOP3.LUT R5, R134, 0xaa, RZ, 0xfc, !PT ;  /* 0x000000aa86057812 */ /* 0x001fe200078efcff */
[----:B------:R0:W-:Y:S01]  /*c940*/  @P5 STG.E.U8 desc[UR16][R12.64], R23 ;  /* 0x000000170c005986 */ /* 0x0001e2000c101110 */
[----:B------:R-:W-:Y:S02]  /*c950*/  IADD3 R4, P6, PT, R15, R0, RZ ;  /* 0x000000000f047210 */ /* 0x000fe40007fde0ff */
[----:B-1----:R-:W-:Y:S01]  /*c960*/  ISETP.LT.AND P5, PT, R5, UR6, !P0 ;  /* 0x0000000605007c0c */ /* 0x002fe2000c7a1270 */
[----:B------:R-:W1:Y:S01]  /*c970*/  LDCU UR6, c[0x0][0x39c] ;  /* 0x00007380ff0677ac */ /* 0x000e620008000800 */
[----:B------:R-:W-:Y:S01]  /*c980*/  LEA.HI.X.SX32 R5, R15, R24, 0x1, P6 ;  /* 0x000000180f057211 */ /* 0x000fe200030f0eff */
[----:B------:R-:W-:Y:S01]  /*c990*/  IMAD R15, R2, 0x2, R15 ;  /* 0x00000002020f7824 */ /* 0x000fe200078e020f */
[----:B-----5:R-:W-:-:S02]  /*c9a0*/  PRMT R25, R8, 0x7771, RZ ;  /* 0x0000777108197816 */ /* 0x020fc400000000ff */
[----:B------:R-:W-:Y:S01]  /*c9b0*/  LOP3.LUT R7, R134, 0xac, RZ, 0xfc, !PT ;  /* 0x000000ac86077812 */ /* 0x000fe200078efcff */
[----:B------:R-:W-:Y:S01]  /*c9c0*/  IMAD R21, R2, 0x2, R15 ;  /* 0x0000000202157824 */ /* 0x000fe200078e020f */
[----:B------:R-:W-:Y:S01]  /*c9d0*/  IADD3 R6, P6, PT, R15, R0, RZ ;  /* 0x000000000f067210 */ /* 0x000fe20007fde0ff */
[----:B------:R5:W-:Y:S01]  /*c9e0*/  @P1 STG.E.U8 desc[UR16][R4.64], R25 ;  /* 0x0000001904001986 */ /* 0x000be2000c101110 */
[----:B--2---:R-:W-:Y:S01]  /*c9f0*/  ISETP.LT.AND P1, PT, R7, UR5, !P0 ;  /* 0x0000000507007c0c */ /* 0x004fe2000c721270 */
[----:B------:R-:W2:Y:S01]  /*ca00*/  LDCU UR5, c[0x0][0x39c] ;  /* 0x00007380ff0577ac */ /* 0x000ea20008000800 */
        /* <DEDUP_REMOVED lines=8> */
[----:B---3--:R-:W-:Y:S01]  /*ca90*/  ISETP.LT.AND P3, PT, R14, UR4, !P0 ;  /* 0x000000040e007c0c */ /* 0x008fe2000c761270 */
[----:B------:R-:W3:Y:S01]  /*caa0*/  LDCU UR4, c[0x0][0x39c] ;  /* 0x00007380ff0477ac */ /* 0x000ee20008000800 */
[----:B------:R-:W-:Y:S01]  /*cab0*/  LOP3.LUT R8, R134, 0xb2, RZ, 0xfc, !PT ;  /* 0x000000b286087812 */ /* 0x000fe200078efcff */
[----:B------:R1:W-:Y:S01]  /*cac0*/  @P2 STG.E.U8 desc[UR16][R12.64], R23 ;  /* 0x000000170c002986 */ /* 0x0003e2000c101110 */
[----:B-----5:R-:W-:Y:S01]  /*cad0*/  IADD3 R4, P2, PT, R21, R0, RZ ;  /* 0x0000000015047210 */ /* 0x020fe20007f5e0ff */
[----:B------:R-:W-:Y:S01]  /*cae0*/  IMAD R15, R2, 0x2, R21 ;  /* 0x00000002020f7824 */ /* 0x000fe200078e0215 */
[----:B------:R-:W-:Y:S01]  /*caf0*/  PRMT R25, R9, 0x7770, RZ ;  /* 0x0000777009197816 */ /* 0x000fe200000000ff */
[----:B0-----:R-:W-:Y:S01]  /*cb00*/  VIADD R27, R3, 0xde ;  /* 0x000000de031b7836 */ /* 0x001fe20000000000 */
[----:B------:R-:W-:Y:S01]  /*cb10*/  LEA.HI.X.SX32 R5, R21, R24, 0x1, P2 ;  /* 0x0000001815057211 */ /* 0x000fe200010f0eff */
[----:B------:R-:W-:Y:S01]  /*cb20*/  VIADD R21, R3, 0xae ;  /* 0x000000ae03157836 */ /* 0x000fe20000000000 */
[----:B------:R-:W-:-:S02]  /*cb30*/  IADD3 R6, P6, PT, R15, R0, RZ ;  /* 0x000000000f067210 */ /* 0x000fc40007fde0ff */
[----:B--2---:R-:W-:Y:S01]  /*cb40*/  ISETP.LT.AND P2, PT, R8, UR5, !P0 ;  /* 0x0000000508007c0c */ /* 0x004fe2000c741270 */
[----:B------:R-:W0:Y:S01]  /*cb50*/  LDCU UR5, c[0x0][0x39c] ;  /* 0x00007380ff0577ac */ /* 0x000e220008000800 */
[----:B------:R-:W-:Y:S01]  /*cb60*/  LEA.HI.X.SX32 R7, R15, R24, 0x1, P6 ;  /* 0x000000180f077211 */ /* 0x000fe200030f0eff */
[----:B------:R-:W-:Y:S01]  /*cb70*/  IMAD R15, R2, 0x2, R15 ;  /* 0x00000002020f7824 */ /* 0x000fe200078e020f */
[----:B-1----:R-:W-:Y:S01]  /*cb80*/  PRMT R23, R9, 0x7771, RZ ;  /* 0x0000777109177816 */ /* 0x002fe200000000ff */
[----:B------:R1:W-:Y:S01]  /*cb90*/  @P4 STG.E.U8 desc[UR16][R4.64], R25 ;  /* 0x0000001904004986 */ /* 0x0003e2000c101110 */
[C---:B------:R-:W-:Y:S02]  /*cba0*/  LOP3.LUT R8, R134.reuse, 0xb4, RZ, 0xfc, !PT ;  /* 0x000000b486087812 */ /* 0x040fe400078efcff */
[C---:B---3--:R-:W-:Y:S01]  /*cbb0*/  ISETP.LT.AND P6, PT, R21.reuse, UR4, !P0 ;  /* 0x0000000415007c0c */ /* 0x048fe2000c7c1270 */
[----:B------:R-:W-:Y:S01]  /*cbc0*/  IMAD R21, R21, R2, RZ ;  /* 0x0000000215157224 */ /* 0x000fe200078e02ff */
[----:B------:R-:W-:Y:S01]  /*cbd0*/  IADD3 R12, P4, PT, R15, R0, RZ ;  /* 0x000000000f0c7210 */ /* 0x000fe20007f9e0ff */
[----:B------:R2:W-:Y:S01]  /*cbe0*/  @P5 STG.E.U8 desc[UR16][R6.64], R23 ;  /* 0x0000001706005986 */ /* 0x0005e2000c101110 */
[----:B------:R-:W3:Y:S01]  /*cbf0*/  LDCU UR4, c[0x0][0x39c] ;  /* 0x00007380ff0477ac */ /* 0x000ee20008000800 */
[----:B------:R-:W-:-:S02]  /*cc00*/  LOP3.LUT R14, R134, 0xe2, RZ, 0xfc, !PT ;  /* 0x000000e2860e7812 */ /* 0x000fc400078efcff */
[----:B------:R-:W-:Y:S01]  /*cc10*/  LEA.HI.X.SX32 R13, R15, R24, 0x1, P4 ;  /* 0x000000180f0d7211 */ /* 0x000fe200020f0eff */
[----:B------:R-:W-:Y:S01]  /*cc20*/  IMAD R15, R2, 0x4, R15 ;  /* 0x00000004020f7824 */ /* 0x000fe200078e020f */
[----:B-1----:R-:W-:Y:S02]  /*cc30*/  PRMT R25, R9, 0x7772, RZ ;  /* 0x0000777209197816 */ /* 0x002fe400000000ff */
[C---:B------:R-:W-:Y:S02]  /*cc40*/  IADD3 R4, P5, PT, R21.reuse, R0, RZ ;  /* 0x0000000015047210 */ /* 0x040fe40007fbe0ff */
[----:B------:R-:W-:Y:S01]  /*cc50*/  ISETP.LT.AND P4, PT, R8, UR6, !P0 ;  /* 0x0000000608007c0c */ /* 0x000fe2000c781270 */
[----:B------:R1:W-:Y:S01]  /*cc60*/  @P1 STG.E.U8 desc[UR16][R12.64], R25 ;  /* 0x000000190c001986 */ /* 0x0003e2000c101110 */
[----:B--2---:R-:W-:Y:S01]  /*cc70*/  LOP3.LUT R6, R134, 0xb6, RZ, 0xfc, !PT ;  /* 0x000000b686067812 */ /* 0x004fe200078efcff */
[----:B------:R-:W2:Y:S01]  /*cc80*/  LDCU UR6, c[0x0][0x39c] ;  /* 0x00007380ff0677ac */ /* 0x000ea20008000800 */
[----:B------:R-:W-:-:S02]  /*cc90*/  LEA.HI.X.SX32 R5, R21, R24, 0x1, P5 ;  /* 0x0000001815057211 */ /* 0x000fc400028f0eff */
[----:B0-----:R-:W-:Y:S01]  /*cca0*/  ISETP.LT.AND P5, PT, R6, UR5, !P0 ;  /* 0x0000000506007c0c */ /* 0x001fe2000c7a1270 */
[----:B------:R-:W0:Y:S01]  /*ccb0*/  LDCU UR5, c[0x0][0x39c] ;  /* 0x00007380ff0577ac */ /* 0x000e220008000800 */
[----:B------:R-:W-:Y:S02]  /*ccc0*/  IADD3 R6, P1, PT, R15, R0, RZ ;  /* 0x000000000f067210 */ /* 0x000fe40007f3e0ff */
[----:B------:R-:W-:Y:S02]  /*ccd0*/  PRMT R23, R9, 0x7773, RZ ;  /* 0x0000777309177816 */ /* 0x000fe400000000ff */
[----:B------:R-:W-:Y:S01]  /*cce0*/  LEA.HI.X.SX32 R7, R15, R24, 0x1, P1 ;  /* 0x000000180f077211 */ /* 0x000fe200008f0eff */
[----:B------:R-:W-:Y:S01]  /*ccf0*/  IMAD R15, R2, 0x2, R15 ;  /* 0x00000002020f7824 */ /* 0x000fe200078e020f */
[----:B------:R-:W-:Y:S01]  /*cd00*/  PRMT R21, R10, 0x7770, RZ ;  /* 0x000077700a157816 */ /* 0x000fe200000000ff */
[----:B------:R5:W-:Y:S01]  /*cd10*/  @P6 STG.E.U8 desc[UR16][R4.64], R23 ;  /* 0x0000001704006986 */ /* 0x000be2000c101110 */
[----:B------:R-:W-:Y:S01]  /*cd20*/  LOP3.LUT R8, R134, 0xb8, RZ, 0xfc, !PT ;  /* 0x000000b886087812 */ /* 0x000fe200078efcff */
[----:B-1----:R-:W-:Y:S01]  /*cd30*/  IMAD R13, R2, 0x2, R15 ;  /* 0x00000002020d7824 */ /* 0x002fe200078e020f */
[----:B------:R-:W-:Y:S01]  /*cd40*/  LOP3.LUT R12, R134, 0xba, RZ, 0xfc, !PT ;  /* 0x000000ba860c7812 */ /* 0x000fe200078efcff */
[----:B------:R1:W-:Y:S01]  /*cd50*/  @P3 STG.E.U8 desc[UR16][R6.64], R21 ;  /* 0x0000001506003986 */ /* 0x0003e2000c101110 */
[----:B---3--:R-:W-:Y:S01]  /*cd60*/  ISETP.LT.AND P1, PT, R8, UR4, !P0 ;  /* 0x0000000408007c0c */ /* 0x008fe2000c721270 */
[----:B------:R-:W3:Y:S01]  /*cd70*/  LDCU UR4, c[0x0][0x39c] ;  /* 0x00007380ff0477ac */ /* 0x000ee20008000800 */
[----:B------:R-:W-:-:S02]  /*cd80*/  IADD3 R8, P3, PT, R15, R0, RZ ;  /* 0x000000000f087210 */ /* 0x000fc40007f7e0ff */
[----:B------:R-:W-:Y:S02]  /*cd90*/  PRMT R25, R16, 0x7771, RZ ;  /* 0x0000777110197816 */ /* 0x000fe400000000ff */
[----:B------:R-:W-:Y:S02]  /*cda0*/  LEA.HI.X.SX32 R9, R15, R24, 0x1, P3 ;  /* 0x000000180f097211 */ /* 0x000fe400018f0eff */
[C---:B-----5:R-:W-:Y:S02]  /*cdb0*/  IADD3 R4, P6, PT, R13.reuse, R0, RZ ;  /* 0x000000000d047210 */ /* 0x060fe40007fde0ff */
[----:B------:R-:W-:Y:S02]  /*cdc0*/  PRMT R23, R10, 0x7771, RZ ;  /* 0x000077710a177816 */ /* 0x000fe400000000ff */
[----:B------:R-:W-:Y:S01]  /*cdd0*/  LEA.HI.X.SX32 R5, R13, R24, 0x1, P6 ;  /* 0x000000180d057211 */ /* 0x000fe200030f0eff */
[----:B------:R-:W-:Y:S01]  /*cde0*/  IMAD R13, R2, 0x2, R13 ;  /* 0x00000002020d7824 */ /* 0x000fe200078e020d */
[----:B0-----:R-:W-:Y:S01]  /*cdf0*/  ISETP.LT.AND P3, PT, R12, UR5, !P0 ;  /* 0x000000050c007c0c */ /* 0x001fe2000c761270 */
[----:B------:R-:W0:Y:S01]  /*ce00*/  LDCU UR5, c[0x0][0x39c] ;  /* 0x00007380ff0577ac */ /* 0x000e220008000800 */
[----:B-1----:R-:W-:Y:S01]  /*ce10*/  PRMT R21, R10, 0x7772, RZ ;  /* 0x000077720a157816 */ /* 0x002fe200000000ff */
[----:B------:R-:W-:Y:S01]  /*ce20*/  IMAD R15, R2, 0x2, R13 ;  /* 0x00000002020f7824 */ /* 0x000fe200078e020d */
[----:B------:R-:W-:Y:S01]  /*ce30*/  LOP3.LUT R7, R134, 0xc0, RZ, 0xfc, !PT ;  /* 0x000000c086077812 */ /* 0x000fe200078efcff */
[----:B------:R1:W-:Y:S01]  /*ce40*/  @P2 STG.E.U8 desc[UR16][R8.64], R23 ;  /* 0x0000001708002986 */ /* 0x0003e2000c101110 */
[----:B------:R-:W-:-:S02]  /*ce50*/  IADD3 R6, P6, PT, R13, R0, RZ ;  /* 0x000000000d067210 */ /* 0x000fc40007fde0ff */
[----:B------:R-:W-:Y:S01]  /*ce60*/  LOP3.LUT R12, R134, 0xbc, RZ, 0xfc, !PT ;  /* 0x000000bc860c7812 */ /* 0x000fe200078efcff */
[----:B------:R5:W-:Y:S01]  /*ce70*/  @P4 STG.E.U8 desc[UR16][R4.64], R21 ;  /* 0x0000001504004986 */ /* 0x000be2000c101110 */
[----:B----4-:R-:W-:Y:S01]  /*ce80*/  ISETP.LT.AND P4, PT, R7, UR7, !P0 ;  /* 0x0000000707007c0c */ /* 0x010fe2000c781270 */
[----:B------:R-:W4:Y:S01]  /*ce90*/  LDCU UR7, c[0x0][0x39c] ;  /* 0x00007380ff0777ac */ /* 0x000f220008000800 */
[----:B------:R-:W-:Y:S02]  /*cea0*/  LEA.HI.X.SX32 R7, R13, R24, 0x1, P6 ;  /* 0x000000180d077211 */ /* 0x000fe400030f0eff */
[----:B--2---:R-:W-:Y:S01]  /*ceb0*/  ISETP.LT.AND P2, PT, R12, UR6, !P0 ;  /* 0x000000060c007c0c */ /* 0x004fe2000c741270 */
[----:B------:R-:W2:Y:S01]  /*cec0*/  LDCU UR6, c[0x0][0x39c] ;  /* 0x00007380ff0677ac */ /* 0x000ea20008000800 */
[----:B-1----:R-:W-:Y:S02]  /*ced0*/  IADD3 R8, P6, PT, R15, R0, RZ ;  /* 0x000000000f087210 */ /* 0x002fe40007fde0ff */
[----:B------:R-:W-:-:S02]  /*cee0*/  PRMT R23, R10, 0x7773, RZ ;  /* 0x000077730a177816 */ /* 0x000fc400000000ff */
[----:B-----5:R-:W-:Y:S02]  /*cef0*/  PRMT R21, R11, 0x7770, RZ ;  /* 0x000077700b157816 */ /* 0x020fe400000000ff */
        /* <DEDUP_REMOVED lines=10> */
[----:B------:R-:W-:Y:S02]  /*cfa0*/  LEA.HI.X.SX32 R5, R15, R24, 0x1, P1 ;  /* 0x000000180f057211 */ /* 0x000fe400008f0eff */
[----:B------:R-:W-:Y:S01]  /*cfb0*/  PRMT R15, R11, 0x7771, RZ ;  /* 0x000077710b0f7816 */ /* 0x000fe200000000ff */
[----:B-1----:R-:W-:Y:S01]  /*cfc0*/  VIADD R23, R3, 0xbe ;  /* 0x000000be03177836 */ /* 0x002fe20000000000 */
[----:B------:R-:W-:Y:S02]  /*cfd0*/  IADD3 R6, P6, PT, R13, R0, RZ ;  /* 0x000000000d067210 */ /* 0x000fe40007fde0ff */
[----:B--2---:R-:W-:Y:S01]  /*cfe0*/  ISETP.LT.AND P1, PT, R10, UR6, !P0 ;  /* 0x000000060a007c0c */ /* 0x004fe2000c721270 */
[----:B------:R1:W-:Y:S01]  /*cff0*/  @P3 STG.E.U8 desc[UR16][R4.64], R15 ;  /* 0x0000000f04003986 */ /* 0x0003e2000c101110 */
[C---:B---3--:R-:W-:Y:S01]  /*d000*/  ISETP.LT.AND P3, PT, R23.reuse, UR4, !P0 ;  /* 0x0000000417007c0c */ /* 0x048fe2000c761270 */
[----:B------:R-:W2:Y:S01]  /*d010*/  LDCU UR4, c[0x0][0x39c] ;  /* 0x00007380ff0477ac */ /* 0x000ea20008000800 */
[----:B0-----:R-:W-:Y:S01]  /*d020*/  IMAD R9, R23, R2, RZ ;  /* 0x0000000217097224 */ /* 0x001fe200078e02ff */
[----:B------:R-:W-:Y:S01]  /*d030*/  LEA.HI.X.SX32 R7, R13, R24, 0x1, P6 ;  /* 0x000000180d077211 */ /* 0x000fe200030f0eff */
[----:B------:R-:W-:Y:S01]  /*d040*/  IMAD R13, R2, 0x4, R13 ;  /* 0x00000004020d7824 */ /* 0x000fe200078e020d */
[----:B------:R-:W-:Y:S01]  /*d050*/  PRMT R21, R11, 0x7772, RZ ;  /* 0x000077720b157816 */ /* 0x000fe200000000ff */
[----:B------:R-:W0:Y:S01]  /*d060*/  LDCU UR6, c[0x0][0x39c] ;  /* 0x00007380ff0677ac */ /* 0x000e220008000800 */
[----:B------:R-:W-:-:S02]  /*d070*/  LOP3.LUT R10, R134, 0xc6, RZ, 0xfc, !PT ;  /* 0x000000c6860a7812 */ /* 0x000fc400078efcff */
[C---:B------:R-:W-:Y:S01]  /*d080*/  IADD3 R8, P6, PT, R9.reuse, R0, RZ ;  /* 0x0000000009087210 */ /* 0x040fe20007fde0ff */
[----:B------:R3:W-:Y:S01]  /*d090*/  @P2 STG.E.U8 desc[UR16][R6.64], R21 ;  /* 0x0000001506002986 */ /* 0x0007e2000c101110 */
[----:B-----5:R-:W-:Y:S01]  /*d0a0*/  ISETP.LT.AND P2, PT, R10, UR5, !P0 ;  /* 0x000000050a007c0c */ /* 0x020fe2000c741270 */
[----:B------:R-:W5:Y:S01]  /*d0b0*/  LDCU UR5, c[0x0][0x39c] ;  /* 0x00007380ff0577ac */ /* 0x000f620008000800 */
[----:B------:R-:W-:Y:S02]  /*d0c0*/  LEA.HI.X.SX32 R9, R9, R24, 0x1, P6 ;  /* 0x0000001809097211 */ /* 0x000fe400030f0eff */
[----:B-1----:R-:W-:Y:S01]  /*d0d0*/  PRMT R15, R11, 0x7773, RZ ;  /* 0x000077730b0f7816 */ /* 0x002fe200000000ff */
[----:B------:R-:W-:Y:S01]  /*d0e0*/  IMAD R11, R2, 0x2, R13 ;  /* 0x00000002020b7824 */ /* 0x000fe200078e020d */
[C---:B------:R-:W-:Y:S02]  /*d0f0*/  IADD3 R4, P6, PT, R13.reuse, R0, RZ ;  /* 0x000000000d047210 */ /* 0x040fe40007fde0ff */
[----:B------:R-:W-:Y:S01]  /*d100*/  LOP3.LUT R10, R134, 0xc8, RZ, 0xfc, !PT ;  /* 0x000000c8860a7812 */ /* 0x000fe200078efcff */
[----:B------:R1:W-:Y:S01]  /*d110*/  @P3 STG.E.U8 desc[UR16][R8.64], R15 ;  /* 0x0000000f08003986 */ /* 0x0003e2000c101110 */
[----:B------:R-:W-:-:S02]  /*d120*/  LEA.HI.X.SX32 R5, R13, R24, 0x1, P6 ;  /* 0x000000180d057211 */ /* 0x000fc400030f0eff */
[C---:B---3--:R-:W-:Y:S02]  /*d130*/  IADD3 R6, P6, PT, R11.reuse, R0, RZ ;  /* 0x000000000b067210 */ /* 0x048fe40007fde0ff */
[----:B--2---:R-:W-:Y:S01]  /*d140*/  ISETP.LT.AND P3, PT, R10, UR4, !P0 ;  /* 0x000000040a007c0c */ /* 0x004fe2000c761270 */
[----:B------:R-:W2:Y:S01]  /*d150*/  LDCU UR4, c[0x0][0x39c] ;  /* 0x00007380ff0477ac */ /* 0x000ea20008000800 */
[----:B------:R-:W-:Y:S02]  /*d160*/  PRMT R21, R16, 0x7770, RZ ;  /* 0x0000777010157816 */ /* 0x000fe400000000ff */
[----:B------:R-:W-:Y:S01]  /*d170*/  LEA.HI.X.SX32 R7, R11, R24, 0x1, P6 ;  /* 0x000000180b077211 */ /* 0x000fe200030f0eff */
[----:B------:R-:W-:Y:S01]  /*d180*/  IMAD R11, R2, 0x2, R11 ;  /* 0x00000002020b7824 */ /* 0x000fe200078e020b */
[----:B------:R-:W-:Y:S01]  /*d190*/  LOP3.LUT R10, R134, 0xca, RZ, 0xfc, !PT ;  /* 0x000000ca860a7812 */ /* 0x000fe200078efcff */
[----:B------:R3:W-:Y:S01]  /*d1a0*/  @P4 STG.E.U8 desc[UR16][R4.64], R21 ;  /* 0x0000001504004986 */ /* 0x0007e2000c101110 */
[----:B------:R-:W-:Y:S01]  /*d1b0*/  PRMT R23, R16, 0x7772, RZ ;  /* 0x0000777210177816 */ /* 0x000fe200000000ff */
[----:B------:R-:W-:Y:S01]  /*d1c0*/  IMAD R13, R2, 0x2, R11 ;  /* 0x00000002020d7824 */ /* 0x000fe200078e020b */
[----:B-----5:R-:W-:Y:S01]  /*d1d0*/  ISETP.LT.AND P4, PT, R10, UR5, !P0 ;  /* 0x000000050a007c0c */ /* 0x020fe2000c781270 */
[----:B------:R5:W-:Y:S01]  /*d1e0*/  @P5 STG.E.U8 desc[UR16][R6.64], R25 ;  /* 0x0000001906005986 */ /* 0x000be2000c101110 */
[----:B-1----:R-:W-:Y:S01]  /*d1f0*/  IADD3 R8, P5, PT, R11, R0, RZ ;  /* 0x000000000b087210 */ /* 0x002fe20007fbe0ff */
[----:B------:R-:W1:Y:S01]  /*d200*/  LDCU UR5, c[0x0][0x39c] ;  /* 0x00007380ff0577ac */ /* 0x000e620008000800 */
[----:B------:R-:W-:-:S02]  /*d210*/  LOP3.LUT R10, R134, 0xcc, RZ, 0xfc, !PT ;  /* 0x000000cc860a7812 */ /* 0x000fc400078efcff */
[----:B------:R-:W-:Y:S02]  /*d220*/  LEA.HI.X.SX32 R9, R11, R24, 0x1, P5 ;  /* 0x000000180b097211 */ /* 0x000fe400028f0eff */
[----:B0-----:R-:W-:Y:S01]  /*d230*/  ISETP.LT.AND P6, PT, R10, UR6, !P0 ;  /* 0x000000060a007c0c */ /* 0x001fe2000c7c1270 */
[----:B------:R-:W0:Y:S01]  /*d240*/  LDCU UR6, c[0x0][0x39c] ;  /* 0x00007380ff0677ac */ /* 0x000e220008000800 */
[C---:B---3--:R-:W-:Y:S01]  /*d250*/  IADD3 R4, P5, PT, R13.reuse, R0, RZ ;  /* 0x000000000d047210 */ /* 0x048fe20007fbe0ff */
[----:B------:R3:W-:Y:S01]  /*d260*/  @P1 STG.E.U8 desc[UR16][R8.64], R23 ;  /* 0x0000001708001986 */ /* 0x0007e2000c101110 */
[----:B------:R-:W-:Y:S02]  /*d270*/  LOP3.LUT R10, R134, 0xd0, RZ, 0xfc, !PT ;  /* 0x000000d0860a7812 */ /* 0x000fe400078efcff */
        /* <DEDUP_REMOVED lines=8> */
[----:B-----5:R-:W-:Y:S01]  /*d300*/  IADD3 R6, P2, PT, R13, R0, RZ ;  /* 0x000000000d067210 */ /* 0x020fe20007f5e0ff */
[----:B---3--:R-:W-:Y:S01]  /*d310*/  VIADD R9, R3, 0xce ;  /* 0x000000ce03097836 */ /* 0x008fe20000000000 */
[----:B------:R-:W-:-:S02]  /*d320*/  PRMT R23, R17, 0x7770, RZ ;  /* 0x0000777011177816 */ /* 0x000fc400000000ff */
[----:B------:R-:W-:Y:S02]  /*d330*/  LEA.HI.X.SX32 R7, R13, R24, 0x1, P2 ;  /* 0x000000180d077211 */ /* 0x000fe400010f0eff */
[----:B------:R-:W-:Y:S02]  /*d340*/  IADD3 R10, P5, PT, R15, R0, RZ ;  /* 0x000000000f0a7210 */ /* 0x000fe40007fbe0ff */
[----:B-1----:R-:W-:Y:S01]  /*d350*/  ISETP.LT.AND P2, PT, R11, UR5, !P0 ;  /* 0x000000050b007c0c */ /* 0x002fe2000c741270 */
[----:B------:R-:W1:Y:S01]  /*d360*/  LDCU UR5, c[0x0][0x39c] ;  /* 0x00007380ff0577ac */ /* 0x000e620008000800 */
[----:B------:R-:W-:Y:S01]  /*d370*/  LEA.HI.X.SX32 R11, R15, R24, 0x1, P5 ;  /* 0x000000180f0b7211 */ /* 0x000fe200028f0eff */
[----:B------:R-:W-:Y:S01]  /*d380*/  IMAD R15, R2, 0x2, R15 ;  /* 0x00000002020f7824 */ /* 0x000fe200078e020f */
[----:B0-----:R-:W-:Y:S01]  /*d390*/  PRMT R21, R17, 0x7771, RZ ;  /* 0x0000777111157816 */ /* 0x001fe200000000ff */
[----:B------:R0:W-:Y:S01]  /*d3a0*/  @P3 STG.E.U8 desc[UR16][R6.64], R23 ;  /* 0x0000001706003986 */ /* 0x0001e2000c101110 */
[C---:B--2---:R-:W-:Y:S01]  /*d3b0*/  ISETP.LT.AND P3, PT, R9.reuse, UR4, !P0 ;  /* 0x0000000409007c0c */ /* 0x044fe2000c761270 */
[----:B------:R-:W-:Y:S01]  /*d3c0*/  IMAD R9, R9, R2, RZ ;  /* 0x0000000209097224 */ /* 0x000fe200078e02ff */
[----:B------:R-:W-:Y:S01]  /*d3d0*/  PRMT R13, R17, 0x7772, RZ ;  /* 0x00007772110d7816 */ /* 0x000fe200000000ff */
[----:B------:R2:W-:Y:S01]  /*d3e0*/  @P4 STG.E.U8 desc[UR16][R10.64], R21 ;  /* 0x000000150a004986 */ /* 0x0005e2000c101110 */
[----:B------:R-:W-:Y:S01]  /*d3f0*/  IADD3 R4, P4, PT, R15, R0, RZ ;  /* 0x000000000f047210 */ /* 0x000fe20007f9e0ff */
[----:B------:R-:W3:Y:S01]  /*d400*/  LDCU UR4, c[0x0][0x39c] ;  /* 0x00007380ff0477ac */ /* 0x000ee20008000800 */
[----:B------:R-:W-:-:S02]  /*d410*/  LOP3.LUT R8, R134, 0xd4, RZ, 0xfc, !PT ;  /* 0x000000d486087812 */ /* 0x000fc400078efcff */
[----:B------:R-:W-:Y:S01]  /*d420*/  LEA.HI.X.SX32 R5, R15, R24, 0x1, P4 ;  /* 0x000000180f057211 */ /* 0x000fe200020f0eff */
[----:B------:R-:W-:Y:S01]  /*d430*/  IMAD R15, R2, 0x4, R15 ;  /* 0x00000004020f7824 */ /* 0x000fe200078e020f */
[----:B------:R-:W-:Y:S02]  /*d440*/  PRMT R17, R17, 0x7773, RZ ;  /* 0x0000777311117816 */ /* 0x000fe400000000ff */
[----:B0-----:R-:W-:Y:S01]  /*d450*/  LOP3.LUT R7, R134, 0xd6, RZ, 0xfc, !PT ;  /* 0x000000d686077812 */ /* 0x001fe200078efcff */
[----:B------:R0:W-:Y:S01]  /*d460*/  @P6 STG.E.U8 desc[UR16][R4.64], R13 ;  /* 0x0000000d04006986 */ /* 0x0001e2000c101110 */
[----:B------:R-:W-:Y:S01]  /*d470*/  IADD3 R6, P5, PT, R9, R0, RZ ;  /* 0x0000000009067210 */ /* 0x000fe20007fbe0ff */
[----:B--2---:R-:W-:Y:S01]  /*d480*/  IMAD R11, R2, 0x2, R15 ;  /* 0x00000002020b7824 */ /* 0x004fe200078e020f */
[----:B-1----:R-:W-:Y:S01]  /*d490*/  ISETP.LT.AND P6, PT, R7, UR5, !P0 ;  /* 0x0000000507007c0c */ /* 0x002fe2000c7c1270 */
[----:B------:R-:W1:Y:S01]  /*d4a0*/  LDCU UR5, c[0x0][0x39c] ;  /* 0x00007380ff0577ac */ /* 0x000e620008000800 */
[----:B------:R-:W-:-:S02]  /*d4b0*/  LEA.HI.X.SX32 R7, R9, R24, 0x1, P5 ;  /* 0x0000001809077211 */ /* 0x000fc400028f0eff */
[----:B------:R-:W-:Y:S01]  /*d4c0*/  ISETP.LT.AND P4, PT, R8, UR6, !P0 ;  /* 0x0000000608007c0c */ /* 0x000fe2000c781270 */
[----:B------:R-:W2:Y:S01]  /*d4d0*/  LDCU UR6, c[0x0][0x39c] ;  /* 0x00007380ff0677ac */ /* 0x000ea20008000800 */
[----:B------:R-:W-:Y:S01]  /*d4e0*/  LOP3.LUT R9, R134, 0xd8, RZ, 0xfc, !PT ;  /* 0x000000d886097812 */ /* 0x000fe200078efcff */
[----:B------:R5:W-:Y:S01]  /*d4f0*/  @P3 STG.E.U8 desc[UR16][R6.64], R17 ;  /* 0x0000001106003986 */ /* 0x000be2000c101110 */
[----:B------:R-:W-:Y:S02]  /*d500*/  IADD3 R8, P5, PT, R15, R0, RZ ;  /* 0x000000000f087210 */ /* 0x000fe40007fbe0ff */
[----:B----4-:R-:W-:Y:S01]  /*d510*/  ISETP.LT.AND P3, PT, R9, UR7, !P0 ;  /* 0x0000000709007c0c */ /* 0x010fe2000c761270 */
[----:B------:R-:W4:Y:S01]  /*d520*/  LDCU UR7, c[0x0][0x39c] ;  /* 0x00007380ff0777ac */ /* 0x000f220008000800 */
[----:B------:R-:W-:Y:S02]  /*d530*/  LEA.HI.X.SX32 R9, R15, R24, 0x1, P5 ;  /* 0x000000180f097211 */ /* 0x000fe400028f0eff */
[----:B------:R-:W-:-:S02]  /*d540*/  PRMT R15, R18, 0x7770, RZ ;  /* 0x00007770120f7816 */ /* 0x000fc400000000ff */
[C---:B0-----:R-:W-:Y:S02]  /*d550*/  IADD3 R4, P5, PT, R11.reuse, R0, RZ ;  /* 0x000000000b047210 */ /* 0x041fe40007fbe0ff */
[----:B------:R-:W-:Y:S01]  /*d560*/  LOP3.LUT R10, R134, 0xda, RZ, 0xfc, !PT ;  /* 0x000000da860a7812 */ /* 0x000fe200078efcff */
[----:B-----5:R-:W-:Y:S01]  /*d570*/  IMAD R7, R2, 0x2, R11 ;  /* 0x0000000202077824 */ /* 0x020fe200078e020b */
[----:B------:R0:W-:Y:S01]  /*d580*/  @P1 STG.E.U8 desc[UR16][R8.64], R15 ;  /* 0x0000000f08001986 */ /* 0x0001e2000c101110 */
[----:B------:R-:W-:Y:S02]  /*d590*/  LEA.HI.X.SX32 R5, R11, R24, 0x1, P5 ;  /* 0x000000180b057211 */ /* 0x000fe400028f0eff */
[----:B---3--:R-:W-:Y:S01]  /*d5a0*/  ISETP.LT.AND P1, PT, R10, UR4, !P0 ;  /* 0x000000040a007c0c */ /* 0x008fe2000c721270 */
[----:B------:R-:W3:Y:S01]  /*d5b0*/  LDCU UR4, c[0x0][0x39c] ;  /* 0x00007380ff0477ac */ /* 0x000ee20008000800 */
[----:B------:R-:W-:Y:S02]  /*d5c0*/  IADD3 R10, P5, PT, R7, R0, RZ ;  /* 0x00000000070a7210 */ /* 0x000fe40007fbe0ff */
[----:B------:R-:W-:-:S02]  /*d5d0*/  PRMT R13, R18, 0x7771, RZ ;  /* 0x00007771120d7816 */ /* 0x000fc400000000ff */
[----:B------:R-:W-:Y:S02]  /*d5e0*/  LOP3.LUT R6, R134, 0xdc, RZ, 0xfc, !PT ;  /* 0x000000dc86067812 */ /* 0x000fe400078efcff */
[----:B------:R-:W-:Y:S01]  /*d5f0*/  LEA.HI.X.SX32 R11, R7, R24, 0x1, P5 ;  /* 0x00000018070b7211 */ /* 0x000fe200028f0eff */
[----:B------:R-:W-:Y:S01]  /*d600*/  IMAD R7, R2, 0x2, R7 ;  /* 0x0000000202077824 */ /* 0x000fe200078e0207 */
[----:B------:R-:W-:Y:S01]  /*d610*/  PRMT R17, R18, 0x7772, RZ ;  /* 0x0000777212117816 */ /* 0x000fe200000000ff */
[----:B------:R5:W-:Y:S01]  /*d620*/  @P2 STG.E.U8 desc[UR16][R4.64], R13 ;  /* 0x0000000d04002986 */ /* 0x000be2000c101110 */
[----:B-1----:R-:W-:Y:S01]  /*d630*/  ISETP.LT.AND P2, PT, R6, UR5, !P0 ;  /* 0x0000000506007c0c */ /* 0x002fe2000c741270 */
[----:B------:R-:W1:Y:S01]  /*d640*/  LDCU UR5, c[0x0][0x39c] ;  /* 0x00007380ff0577ac */ /* 0x000e620008000800 */
[----:B------:R-:W-:Y:S01]  /*d650*/  LOP3.LUT R6, R134, 0xe0, RZ, 0xfc, !PT ;  /* 0x000000e086067812 */ /* 0x000fe200078efcff */
[----:B------:R1:W-:Y:S01]  /*d660*/  @P4 STG.E.U8 desc[UR16][R10.64], R17 ;  /* 0x000000110a004986 */ /* 0x0003e2000c101110 */
[C---:B0-----:R-:W-:Y:S01]  /*d670*/  IADD3 R8, P4, PT, R7.reuse, R0, RZ ;  /* 0x0000000007087210 */ /* 0x041fe20007f9e0ff */
[----:B------:R-:W-:Y:S01]  /*d680*/  IMAD R15, R2, 0x2, R7 ;  /* 0x00000002020f7824 */ /* 0x000fe200078e0207 */
[----:B--2---:R-:W-:Y:S01]  /*d690*/  ISETP.LT.AND P5, PT, R6, UR6, !P0 ;  /* 0x0000000606007c0c */ /* 0x004fe2000c7a1270 */
[----:B------:R-:W0:Y:S01]  /*d6a0*/  LDCU UR6, c[0x0][0x39c] ;  /* 0x00007380ff0677ac */ /* 0x000e220008000800 */
[----:B------:R-:W-:-:S02]  /*d6b0*/  LEA.HI.X.SX32 R9, R7, R24, 0x1, P4 ;  /* 0x0000001807097211 */ /* 0x000fc400020f0eff */
[----:B------:R-:W2:Y:S01]  /*d6c0*/  LDS.128 R4, [R132+0x800] ;  /* 0x0008000084047984 */ /* 0x000ea20000000c00 */
[----:B------:R-:W-:Y:S02]  /*d6d0*/  IADD3 R12, P4, PT, R15, R0, RZ ;  /* 0x000000000f0c7210 */ /* 0x000fe40007f9e0ff */
[----:B------:R-:W-:Y:S02]  /*d6e0*/  PRMT R25, R18, 0x7773, RZ ;  /* 0x0000777312197816 */ /* 0x000fe400000000ff */
[----:B------:R-:W-:Y:S02]  /*d6f0*/  PRMT R21, R19, 0x7770, RZ ;  /* 0x0000777013157816 */ /* 0x000fe400000000ff */
[----:B-----5:R-:W-:Y:S01]  /*d700*/  LEA.HI.X.SX32 R13, R15, R24, 0x1, P4 ;  /* 0x000000180f0d7211 */ /* 0x020fe200020f0eff */
[----:B------:R-:W-:Y:S01]  /*d710*/  IMAD R15, R2, 0x2, R15 ;  /* 0x00000002020f7824 */ /* 0x000fe200078e020f */
[----:B-1----:R-:W-:Y:S01]  /*d720*/  ISETP.LT.AND P4, PT, R14, UR5, !P0 ;  /* 0x000000050e007c0c */ /* 0x002fe2000c781270 */
[----:B------:R1:W-:Y:S01]  /*d730*/  @P6 STG.E.U8 desc[UR16][R8.64], R25 ;  /* 0x0000001908006986 */ /* 0x0003e2000c101110 */
[----:B------:R-:W5:Y:S01]  /*d740*/  LDCU UR5, c[0x0][0x39c] ;  /* 0x00007380ff0577ac */ /* 0x000f620008000800 */
[----:B------:R-:W-:Y:S01]  /*d750*/  IMAD R17, R2, 0x2, R15 ;  /* 0x0000000202117824 */ /* 0x000fe200078e020f */
[----:B------:R-:W-:Y:S01]  /*d760*/  PRMT R23, R19, 0x7771, RZ ;  /* 0x0000777113177816 */ /* 0x000fe200000000ff */
[----:B------:R4:W-:Y:S01]  /*d770*/  @P3 STG.E.U8 desc[UR16][R12.64], R21 ;  /* 0x000000150c003986 */ /* 0x0009e2000c101110 */
[----:B------:R-:W-:-:S02]  /*d780*/  IADD3 R10, P3, PT, R15, R0, RZ ;  /* 0x000000000f0a7210 */ /* 0x000fc40007f7e0ff */
[----:B------:R-:W-:Y:S02]  /*d790*/  LOP3.LUT R14, R134, 0xe4, RZ, 0xfc, !PT ;  /* 0x000000e4860e7812 */ /* 0x000fe400078efcff */
[----:B------:R-:W-:Y:S01]  /*d7a0*/  LEA.HI.X.SX32 R11, R15, R24, 0x1, P3 ;  /* 0x000000180f0b7211 */ /* 0x000fe200018f0eff */
[C---:B------:R-:W-:Y:S01]  /*d7b0*/  IMAD R15, R27.reuse, R2, RZ ;  /* 0x000000021b0f7224 */ /* 0x040fe200078e02ff */
[----:B---3--:R-:W-:Y:S01]  /*d7c0*/  ISETP.LT.AND P3, PT, R27, UR4, !P0 ;  /* 0x000000041b007c0c */ /* 0x008fe2000c761270 */
[----:B------:R-:W3:Y:S01]  /*d7d0*/  LDCU UR4, c[0x0][0x39c] ;  /* 0x00007380ff0477ac */ /* 0x000ee20008000800 */
[C---:B-1----:R-:W-:Y:S01]  /*d7e0*/  IADD3 R8, P6, PT, R17.reuse, R0, RZ ;  /* 0x0000000011087210 */ /* 0x042fe20007fde0ff */
[----:B------:R1:W-:Y:S01]  /*d7f0*/  @P1 STG.E.U8 desc[UR16][R10.64], R23 ;  /* 0x000000170a001986 */ /* 0x0003e2000c101110 */
[----:B0-----:R-:W-:Y:S01]  /*d800*/  ISETP.LT.AND P1, PT, R14, UR6, !P0 ;  /* 0x000000060e007c0c */ /* 0x001fe2000c721270 */
[----:B------:R-:W0:Y:S01]  /*d810*/  LDCU UR6, c[0x0][0x39c] ;  /* 0x00007380ff0677ac */ /* 0x000e220008000800 */
[----:B------:R-:W-:Y:S01]  /*d820*/  LEA.HI.X.SX32 R9, R17, R24, 0x1, P6 ;  /* 0x0000001811097211 */ /* 0x000fe200030f0eff */
[----:B------:R-:W-:Y:S01]  /*d830*/  IMAD R17, R2, 0x4, R17 ;  /* 0x0000000402117824 */ /* 0x000fe200078e0211 */
[----:B----4-:R-:W-:Y:S01]  /*d840*/  PRMT R21, R19, 0x7773, RZ ;  /* 0x0000777313157816 */ /* 0x010fe200000000ff */
[----:B------:R-:W-:Y:S01]  /*d850*/  VIADD R25, R3, 0xee ;  /* 0x000000ee03197836 */ /* 0x000fe20000000000 */
[----:B------:R-:W-:-:S02]  /*d860*/  IADD3 R12, P6, PT, R15, R0, RZ ;  /* 0x000000000f0c7210 */ /* 0x000fc40007fde0ff */
[----:B------:R-:W-:Y:S02]  /*d870*/  PRMT R19, R19, 0x7772, RZ ;  /* 0x0000777213137816 */ /* 0x000fe400000000ff */
[----:B------:R-:W-:Y:S02]  /*d880*/  LOP3.LUT R14, R134, 0xe6, RZ, 0xfc, !PT ;  /* 0x000000e6860e7812 */ /* 0x000fe400078efcff */
[----:B------:R-:W-:Y:S01]  /*d890*/  LEA.HI.X.SX32 R13, R15, R24, 0x1, P6 ;  /* 0x000000180f0d7211 */ /* 0x000fe200030f0eff */
[----:B------:R4:W-:Y:S01]  /*d8a0*/  @P2 STG.E.U8 desc[UR16][R8.64], R19 ;  /* 0x0000001308002986 */ /* 0x0009e2000c101110 */
[C---:B-1----:R-:W-:Y:S02]  /*d8b0*/  IADD3 R10, P6, PT, R17.reuse, R0, RZ ;  /* 0x00000000110a7210 */ /* 0x042fe40007fde0ff */
[----:B-----5:R-:W-:Y:S01]  /*d8c0*/  ISETP.LT.AND P2, PT, R14, UR5, !P0 ;  /* 0x000000050e007c0c */ /* 0x020fe2000c741270 */
[----:B------:R-:W1:Y:S01]  /*d8d0*/  LDCU UR5, c[0x0][0x39c] ;  /* 0x00007380ff0577ac */ /* 0x000e620008000800 */
[----:B------:R-:W-:Y:S01]  /*d8e0*/  LEA.HI.X.SX32 R11, R17, R24, 0x1, P6 ;  /* 0x00000018110b7211 */ /* 0x000fe200030f0eff */
[----:B------:R-:W-:Y:S01]  /*d8f0*/  IMAD R17, R2, 0x2, R17 ;  /* 0x0000000202117824 */ /* 0x000fe200078e0211 */
[----:B--2---:R-:W-:Y:S01]  /*d900*/  PRMT R23, R4, 0x7770, RZ ;  /* 0x0000777004177816 */ /* 0x004fe200000000ff */
[----:B------:R2:W-:Y:S01]  /*d910*/  @P3 STG.E.U8 desc[UR16][R12.64], R21 ;  /* 0x000000150c003986 */ /* 0x0005e2000c101110 */
[----:B------:R-:W-:Y:S01]  /*d920*/  LOP3.LUT R14, R134, 0xe8, RZ, 0xfc, !PT ;  /* 0x000000e8860e7812 */ /* 0x000fe200078efcff */
[----:B------:R-:W-:Y:S01]  /*d930*/  IMAD R15, R2, 0x2, R17 ;  /* 0x00000002020f7824 */ /* 0x000fe200078e0211 */
[----:B------:R-:W-:Y:S01]  /*d940*/  LOP3.LUT R16, R134, 0xfa, RZ, 0xfc, !PT ;  /* 0x000000fa86107812 */ /* 0x000fe200078efcff */
[----:B------:R5:W-:Y:S01]  /*d950*/  @P5 STG.E.U8 desc[UR16][R10.64], R23 ;  /* 0x000000170a005986 */ /* 0x000be2000c101110 */
[----:B---3--:R-:W-:Y:S01]  /*d960*/  ISETP.LT.AND P3, PT, R14, UR4, !P0 ;  /* 0x000000040e007c0c */ /* 0x008fe2000c761270 */
[----:B------:R-:W3:Y:S01]  /*d970*/  LDCU UR4, c[0x0][0x39c] ;  /* 0x00007380ff0477ac */ /* 0x000ee20008000800 */
[----:B----4-:R-:W-:-:S02]  /*d980*/  IADD3 R8, P5, PT, R17, R0, RZ ;  /* 0x0000000011087210 */ /* 0x010fc40007fbe0ff */
[----:B------:R-:W-:Y:S02]  /*d990*/  LOP3.LUT R14, R134, 0xea, RZ, 0xfc, !PT ;  /* 0x000000ea860e7812 */ /* 0x000fe400078efcff */
[----:B------:R-:W-:Y:S02]  /*d9a0*/  LEA.HI.X.SX32 R9, R17, R24, 0x1, P5 ;  /* 0x0000001811097211 */ /* 0x000fe400028f0eff */
[C---:B--2---:R-:W-:Y:S02]  /*d9b0*/  IADD3 R12, P6, PT, R15.reuse, R0, RZ ;  /* 0x000000000f0c7210 */ /* 0x044fe40007fde0ff */
[----:B------:R-:W-:Y:S02]  /*d9c0*/  PRMT R21, R4, 0x7771, RZ ;  /* 0x0000777104157816 */ /* 0x000fe400000000ff */
[----:B------:R-:W-:Y:S01]  /*d9d0*/  LEA.HI.X.SX32 R13, R15, R24, 0x1, P6 ;  /* 0x000000180f0d7211 */ /* 0x000fe200030f0eff */
[----:B------:R-:W-:Y:S01]  /*d9e0*/  IMAD R15, R2, 0x2, R15 ;  /* 0x00000002020f7824 */ /* 0x000fe200078e020f */
[----:B-1----:R-:W-:Y:S01]  /*d9f0*/  ISETP.LT.AND P5, PT, R14, UR5, !P0 ;  /* 0x000000050e007c0c */ /* 0x002fe2000c7a1270 */
[----:B------:R-:W1:Y:S01]  /*da00*/  LDCU UR5, c[0x0][0x39c] ;  /* 0x00007380ff0577ac */ /* 0x000e620008000800 */
[----:B------:R-:W-:Y:S01]  /*da10*/  PRMT R19, R4, 0x7772, RZ ;  /* 0x0000777204137816 */ /* 0x000fe200000000ff */
[----:B------:R-:W-:Y:S01]  /*da20*/  IMAD R17, R2, 0x2, R15 ;  /* 0x0000000202117824 */ /* 0x000fe200078e020f */
[----:B-----5:R-:W-:Y:S01]  /*da30*/  LOP3.LUT R11, R134, 0xf0, RZ, 0xfc, !PT ;  /* 0x000000f0860b7812 */ /* 0x020fe200078efcff */
[----:B------:R2:W-:Y:S01]  /*da40*/  @P4 STG.E.U8 desc[UR16][R8.64], R21 ;  /* 0x0000001508004986 */ /* 0x0005e2000c101110 */
[----:B------:R-:W-:-:S02]  /*da50*/  IADD3 R10, P6, PT, R15, R0, RZ ;  /* 0x000000000f0a7210 */ /* 0x000fc40007fde0ff */
[----:B------:R-:W-:Y:S01]  /*da60*/  LOP3.LUT R14, R134, 0xec, RZ, 0xfc, !PT ;  /* 0x000000ec860e7812 */ /* 0x000fe200078efcff */
[----:B------:R4:W-:Y:S01]  /*da70*/  @P1 STG.E.U8 desc[UR16][R12.64], R19 ;  /* 0x000000130c001986 */ /* 0x0009e2000c101110 */
[----:B------:R-:W-:Y:S02]  /*da80*/  ISETP.LT.AND P1, PT, R11, UR7, !P0 ;  /* 0x000000070b007c0c */ /* 0x000fe4000c721270 */
[----:B------:R-:W-:Y:S02]  /*da90*/  LEA.HI.X.SX32 R11, R15, R24, 0x1, P6 ;  /* 0x000000180f0b7211 */ /* 0x000fe400030f0eff */
[----:B------:R-:W-:Y:S02]  /*daa0*/  PRMT R23, R4, 0x7773, RZ ;  /* 0x0000777304177816 */ /* 0x000fe400000000ff */
[----:B0-----:R-:W-:Y:S01]  /*dab0*/  ISETP.LT.AND P4, PT, R14, UR6, !P0 ;  /* 0x000000060e007c0c */ /* 0x001fe2000c781270 */
[----:B------:R-:W0:Y:S01]  /*dac0*/  LDCU UR6, c[0x0][0x39c] ;  /* 0x00007380ff0677ac */ /* 0x000e220008000800 */
[----:B--2---:R-:W-:Y:S01]  /*dad0*/  IADD3 R8, P6, PT, R17, R0, RZ ;  /* 0x0000000011087210 */ /* 0x004fe20007fde0ff */
[----:B------:R2:W-:Y:S01]  /*dae0*/  @P2 STG.E.U8 desc[UR16][R10.64], R23 ;  /* 0x000000170a002986 */ /* 0x0005e2000c101110 */
[----:B------:R-:W-:-:S02]  /*daf0*/  PRMT R21, R5, 0x7770, RZ ;  /* 0x0000777005157816 */ /* 0x000fc400000000ff */
[----:B------:R-:W-:Y:S01]  /*db00*/  LEA.HI.X.SX32 R9, R17, R24, 0x1, P6 ;  /* 0x0000001811097211 */ /* 0x000fe200030f0eff */
[----:B------:R-:W-:Y:S01]  /*db10*/  IMAD R17, R2, 0x2, R17 ;  /* 0x0000000202117824 */ /* 0x000fe200078e0211 */
[----:B------:R-:W-:Y:S02]  /*db20*/  LOP3.LUT R4, R134, 0xf2, RZ, 0xfc, !PT ;  /* 0x000000f286047812 */ /* 0x000fe400078efcff */
[----:B----4-:R-:W-:Y:S01]  /*db30*/  PRMT R19, R5, 0x7771, RZ ;  /* 0x0000777105137816 */ /* 0x010fe200000000ff */
[----:B------:R4:W-:Y:S01]  /*db40*/  @P3 STG.E.U8 desc[UR16][R8.64], R21 ;  /* 0x0000001508003986 */ /* 0x0009e2000c101110 */
[----:B-1----:R-:W-:Y:S01]  /*db50*/  ISETP.LT.AND P2, PT, R4, UR5, !P0 ;  /* 0x0000000504007c0c */ /* 0x002fe2000c741270 */
[----:B------:R-:W-:Y:S01]  /*db60*/  IMAD R15, R2, 0x2, R17 ;  /* 0x00000002020f7824 */ /* 0x000fe200078e0211 */
[----:B------:R-:W-:Y:S01]  /*db70*/  IADD3 R12, P3, PT, R17, R0, RZ ;  /* 0x00000000110c7210 */ /* 0x000fe20007f7e0ff */
[----:B------:R-:W1:Y:S01]  /*db80*/  LDCU UR5, c[0x0][0x39c] ;  /* 0x00007380ff0577ac */ /* 0x000e620008000800 */
[----:B------:R-:W-:-:S02]  /*db90*/  LOP3.LUT R4, R134, 0xf4, RZ, 0xfc, !PT ;  /* 0x000000f486047812 */ /* 0x000fc400078efcff */
[----:B------:R-:W-:Y:S01]  /*dba0*/  LEA.HI.X.SX32 R13, R17, R24, 0x1, P3 ;  /* 0x00000018110d7211 */ /* 0x000fe200018f0eff */
[----:B------:R-:W-:Y:S01]  /*dbb0*/  IMAD R17, R25, R2, RZ ;  /* 0x0000000219117224 */ /* 0x000fe200078e02ff */
[----:B--2---:R-:W-:Y:S02]  /*dbc0*/  IADD3 R10, P6, PT, R15, R0, RZ ;  /* 0x000000000f0a7210 */ /* 0x004fe40007fde0ff */
[----:B---3--:R-:W-:Y:S01]  /*dbd0*/  ISETP.LT.AND P3, PT, R25, UR4, !P0 ;  /* 0x0000000419007c0c */ /* 0x008fe2000c761270 */
[----:B------:R-:W2:Y:S01]  /*dbe0*/  LDCU UR4, c[0x0][0x39c] ;  /* 0x00007380ff0477ac */ /* 0x000ea20008000800 */
[----:B------:R-:W-:Y:S01]  /*dbf0*/  LEA.HI.X.SX32 R11, R15, R24, 0x1, P6 ;  /* 0x000000180f0b7211 */ /* 0x000fe200030f0eff */
[----:B------:R3:W-:Y:S01]  /*dc00*/  @P5 STG.E.U8 desc[UR16][R12.64], R19 ;  /* 0x000000130c005986 */ /* 0x0007e2000c101110 */
[----:B----4-:R-:W-:Y:S01]  /*dc10*/  IADD3 R8, P6, PT, R17, R0, RZ ;  /* 0x0000000011087210 */ /* 0x010fe20007fde0ff */
[----:B------:R-:W-:Y:S01]  /*dc20*/  IMAD R15, R2, 0x4, R15 ;  /* 0x00000004020f7824 */ /* 0x000fe200078e020f */
[----:B------:R-:W-:-:S02]  /*dc30*/  PRMT R23, R5, 0x7772, RZ ;  /* 0x0000777205177816 */ /* 0x000fc400000000ff */
[----:B0-----:R-:W-:Y:S01]  /*dc40*/  ISETP.LT.AND P5, PT, R4, UR6, !P0 ;  /* 0x0000000604007c0c */ /* 0x001fe2000c7a1270 */
[----:B------:R-:W0:Y:S01]  /*dc50*/  LDCU UR6, c[0x0][0x39c] ;  /* 0x00007380ff0677ac */ /* 0x000e220008000800 */
[----:B------:R-:W-:Y:S01]  /*dc60*/  LEA.HI.X.SX32 R9, R17, R24, 0x1, P6 ;  /* 0x0000001811097211 */ /* 0x000fe200030f0eff */
[----:B------:R-:W-:Y:S01]  /*dc70*/  IMAD R17, R2, 0x2, R15 ;  /* 0x0000000202117824 */ /* 0x000fe200078e020f */
[----:B------:R-:W-:Y:S01]  /*dc80*/  PRMT R21, R5, 0x7773, RZ ;  /* 0x0000777305157816 */ /* 0x000fe200000000ff */
[----:B------:R-:W-:Y:S01]  /*dc90*/  @P4 STG.E.U8 desc[UR16][R10.64], R23 ;  /* 0x000000170a004986 */ /* 0x000fe2000c101110 */
[C---:B------:R-:W-:Y:S02]  /*dca0*/  LOP3.LUT R4, R134.reuse, 0xf6, RZ, 0xfc, !PT ;  /* 0x000000f686047812 */ /* 0x040fe400078efcff */
[----:B---3--:R-:W-:Y:S01]  /*dcb0*/  LOP3.LUT R13, R134, 0xf8, RZ, 0xfc, !PT ;  /* 0x000000f8860d7812 */ /* 0x008fe200078efcff */
[----:B------:R3:W-:Y:S01]  /*dcc0*/  @P3 STG.E.U8 desc[UR16][R8.64], R21 ;  /* 0x0000001508003986 */ /* 0x0007e2000c101110 */
[----:B-1----:R-:W-:Y:S01]  /*dcd0*/  ISETP.LT.AND P4, PT, R4, UR5, !P0 ;  /* 0x0000000504007c0c */ /* 0x002fe2000c781270 */
[----:B------:R-:W1:Y:S01]  /*dce0*/  LDCU UR5, c[0x0][0x39c] ;  /* 0x00007380ff0577ac */ /* 0x000e620008000800 */
[----:B------:R-:W-:-:S02]  /*dcf0*/  IADD3 R4, P3, PT, R15, R0, RZ ;  /* 0x000000000f047210 */ /* 0x000fc40007f7e0ff */
[----:B------:R-:W-:Y:S02]  /*dd00*/  IADD3 R12, P6, PT, R17, R0, RZ ;  /* 0x00000000110c7210 */ /* 0x000fe40007fde0ff */
[-C--:B------:R-:W-:Y:S02]  /*dd10*/  LEA.HI.X.SX32 R5, R15, R24.reuse, 0x1, P3 ;  /* 0x000000180f057211 */ /* 0x080fe400018f0eff */
[C---:B------:R-:W-:Y:S02]  /*dd20*/  PRMT R19, R6.reuse, 0x7770, RZ ;  /* 0x0000777006137816 */ /* 0x040fe400000000ff */
[----:B--2---:R-:W-:Y:S01]  /*dd30*/  ISETP.LT.AND P3, PT, R13, UR4, !P0 ;  /* 0x000000040d007c0c */ /* 0x004fe2000c761270 */
[----:B------:R-:W2:Y:S01]  /*dd40*/  LDCU UR4, c[0x0][0x39c] ;  /* 0x00007380ff0477ac */ /* 0x000ea20008000800 */
[----:B------:R-:W-:Y:S01]  /*dd50*/  PRMT R15, R6, 0x7771, RZ ;  /* 0x00007771060f7816 */ /* 0x000fe200000000ff */
[----:B------:R4:W-:Y:S01]  /*dd60*/  @P1 STG.E.U8 desc[UR16][R4.64], R19 ;  /* 0x0000001304001986 */ /* 0x0009e2000c101110 */
[----:B------:R-:W-:Y:S01]  /*dd70*/  LEA.HI.X.SX32 R13, R17, R24, 0x1, P6 ;  /* 0x00000018110d7211 */ /* 0x000fe200030f0eff */
[----:B------:R-:W-:Y:S01]  /*dd80*/  IMAD R17, R2, 0x2, R17 ;  /* 0x0000000202117824 */ /* 0x000fe200078e0211 */
[----:B------:R-:W-:Y:S01]  /*dd90*/  LOP3.LUT R134, R134, 0xfc, RZ, 0xfc, !PT ;  /* 0x000000fc86867812 */ /* 0x000fe200078efcff */
[----:B---3--:R-:W-:Y:S01]  /*dda0*/  VIADD R21, R3, 0xfe ;  /* 0x000000fe03157836 */ /* 0x008fe20000000000 */
[----:B------:R-:W-:Y:S01]  /*ddb0*/  PRMT R25, R6, 0x7772, RZ ;  /* 0x0000777206197816 */ /* 0x000fe200000000ff */
[----:B------:R3:W-:Y:S01]  /*ddc0*/  @P2 STG.E.U8 desc[UR16][R12.64], R15 ;  /* 0x0000000f0c002986 */ /* 0x0007e2000c101110 */
[----:B------:R-:W-:Y:S01]  /*ddd0*/  IMAD R11, R2, 0x2, R17 ;  /* 0x00000002020b7824 */ /* 0x000fe200078e0211 */
[----:B------:R-:W-:-:S02]  /*dde0*/  IADD3 R8, P2, PT, R17, R0, RZ ;  /* 0x0000000011087210 */ /* 0x000fc40007f5e0ff */
[----:B0-----:R-:W-:Y:S01]  /*ddf0*/  ISETP.LT.AND P1, PT, R21, UR6, !P0 ;  /* 0x0000000615007c0c */ /* 0x001fe2000c721270 */
[C---:B------:R-:W-:Y:S01]  /*de00*/  IMAD R3, R2.reuse, 0x2, R11 ;  /* 0x0000000202037824 */ /* 0x040fe200078e020b */
[----:B------:R-:W-:Y:S02]  /*de10*/  LEA.HI.X.SX32 R9, R17, R24, 0x1, P2 ;  /* 0x0000001811097211 */ /* 0x000fe400010f0eff */
[-C--:B----4-:R-:W-:Y:S02]  /*de20*/  IADD3 R4, P2, PT, R11, R0.reuse, RZ ;  /* 0x000000000b047210 */ /* 0x090fe40007f5e0ff */
[----:B------:R-:W-:Y:S01]  /*de30*/  IADD3 R10, P6, PT, R3, R0, RZ ;  /* 0x00000000030a7210 */ /* 0x000fe20007fde0ff */
[----:B------:R0:W-:Y:S01]  /*de40*/  @P5 STG.E.U8 desc[UR16][R8.64], R25 ;  /* 0x0000001908005986 */ /* 0x0001e2000c101110 */
[----:B---3--:R-:W-:Y:S01]  /*de50*/  IMAD R15, R21, R2, RZ ;  /* 0x00000002150f7224 */ /* 0x008fe200078e02ff */
[-C--:B------:R-:W-:Y:S01]  /*de60*/  LEA.HI.X.SX32 R5, R11, R24.reuse, 0x1, P2 ;  /* 0x000000180b057211 */ /* 0x080fe200010f0eff */
[----:B------:R-:W-:Y:S01]  /*de70*/  IMAD R13, R2, 0x2, R3 ;  /* 0x00000002020d7824 */ /* 0x000fe200078e0203 */
[----:B------:R-:W-:-:S02]  /*de80*/  LEA.HI.X.SX32 R11, R3, R24, 0x1, P6 ;  /* 0x00000018030b7211 */ /* 0x000fc400030f0eff */
[-C--:B------:R-:W-:Y:S01]  /*de90*/  IADD3 R14, P2, PT, R15, R0.reuse, RZ ;  /* 0x000000000f0e7210 */ /* 0x080fe20007f5e0ff */
[----:B------:R-:W-:Y:S01]  /*dea0*/  IMAD R3, R2, 0x2, R13 ;  /* 0x0000000202037824 */ /* 0x000fe200078e020d */
[----:B------:R-:W-:Y:S02]  /*deb0*/  IADD3 R12, P6, PT, R13, R0, RZ ;  /* 0x000000000d0c7210 */ /* 0x000fe40007fde0ff */
[-C--:B------:R-:W-:Y:S02]  /*dec0*/  LEA.HI.X.SX32 R15, R15, R24.reuse, 0x1, P2 ;  /* 0x000000180f0f7211 */ /* 0x080fe400010f0eff */
[----:B--2---:R-:W-:Y:S02]  /*ded0*/  ISETP.LT.AND P2, PT, R16, UR4, !P0 ;  /* 0x0000000410007c0c */ /* 0x004fe4000c741270 */
[----:B-1----:R-:W-:Y:S02]  /*dee0*/  ISETP.LT.AND P0, PT, R134, UR5, !P0 ;  /* 0x0000000586007c0c */ /* 0x002fe4000c701270 */
[----:B------:R-:W-:-:S02]  /*def0*/  LEA.HI.X.SX32 R13, R13, R24, 0x1, P6 ;  /* 0x000000180d0d7211 */ /* 0x000fc400030f0eff */
[----:B------:R-:W-:Y:S02]  /*df00*/  IADD3 R2, P6, PT, R3, R0, RZ ;  /* 0x0000000003027210 */ /* 0x000fe40007fde0ff */
[----:B------:R-:W-:Y:S02]  /*df10*/  PRMT R23, R6, 0x7773, RZ ;  /* 0x0000777306177816 */ /* 0x000fe400000000ff */
[C---:B------:R-:W-:Y:S02]  /*df20*/  PRMT R17, R7.reuse, 0x7773, RZ ;  /* 0x0000777307117816 */ /* 0x040fe400000000ff */
[C---:B------:R-:W-:Y:S01]  /*df30*/  PRMT R19, R7.reuse, 0x7772, RZ ;  /* 0x0000777207137816 */ /* 0x040fe200000000ff */
[----:B------:R0:W-:Y:S01]  /*df40*/  @P4 STG.E.U8 desc[UR16][R4.64], R23 ;  /* 0x0000001704004986 */ /* 0x0001e2000c101110 */
[C---:B------:R-:W-:Y:S02]  /*df50*/  PRMT R21, R7.reuse, 0x7771, RZ ;  /* 0x0000777107157816 */ /* 0x040fe400000000ff */
[----:B------:R-:W-:-:S02]  /*df60*/  PRMT R7, R7, 0x7770, RZ ;  /* 0x0000777007077816 */ /* 0x000fc400000000ff */
[----:B------:R-:W-:-:S03]  /*df70*/  LEA.HI.X.SX32 R3, R3, R24, 0x1, P6 ;  /* 0x0000001803037211 */ /* 0x000fc600030f0eff */
[----:B------:R0:W-:Y:S04]  /*df80*/  @P3 STG.E.U8 desc[UR16][R10.64], R7 ;  /* 0x000000070a003986 */ /* 0x0001e8000c101110 */
[----:B------:R0:W-:Y:S04]  /*df90*/  @P2 STG.E.U8 desc[UR16][R12.64], R21 ;  /* 0x000000150c002986 */ /* 0x0001e8000c101110 */
[----:B------:R0:W-:Y:S04]  /*dfa0*/  @P0 STG.E.U8 desc[UR16][R2.64], R19 ;  /* 0x0000001302000986 */ /* 0x0001e8000c101110 */
[----:B------:R0:W-:Y:S01]  /*dfb0*/  @P1 STG.E.U8 desc[UR16][R14.64], R17 ;  /* 0x000000110e001986 */ /* 0x0001e2000c101110 */
[----:B------:R-:W-:Y:S06]  /*dfc0*/  BAR.SYNC.DEFER_BLOCKING 0x0 ;  /* 0x0000000000007b1d */ /* 0x000fec0000010000 */
[----:B------:R-:W-:Y:S05]  /*dfd0*/  BRA.U UP0, `(.L_x_13) ;  /* 0x0000000100a07547 */ /* 0x000fea000b800000 */
[----:B------:R-:W1:Y:S01]  /*dfe0*/  S2UR UR5, SR_CgaCtaId ;  /* 0x00000000000579c3 */ /* 0x000e620000008800 */
[----:B------:R-:W-:Y:S01]  /*dff0*/  NOP ;  /* 0x0000000000007918 */ /* 0x000fe20000000000 */
[----:B------:R-:W-:Y:S01]  /*e000*/  UMOV UR4, 0x50 ;  /* 0x0000005000047882 */ /* 0x000fe20000000000 */
[----:B------:R-:W-:Y:S02]  /*e010*/  IMAD.U32 R0, RZ, RZ, UR18 ;  /* 0x00000012ff007e24 */ /* 0x000fe4000f8e00ff */
[----:B0-----:R-:W-:Y:S02]  /*e020*/  IMAD.MOV.U32 R3, RZ, RZ, 0xff ;  /* 0x000000ffff037424 */ /* 0x001fe400078e00ff */
[----:B------:R-:W-:Y:S01]  /*e030*/  IMAD.MOV.U32 R7, RZ, RZ, 0x1 ;  /* 0x00000001ff077424 */ /* 0x000fe200078e00ff */
[----:B------:R-:W-:-:S04]  /*e040*/  LOP3.LUT R0, R0, 0xffff, RZ, 0xc0, !PT ;  /* 0x0000ffff00007812 */ /* 0x000fc800078ec0ff */
[----:B------:R-:W-:-:S05]  /*e050*/  SHF.R.U32.HI R0, RZ, 0x5, R0 ;  /* 0x00000005ff007819 */ /* 0x000fca0000011600 */
[----:B------:R-:W-:Y:S01]  /*e060*/  VIADD R2, R0, 0x10 ;  /* 0x0000001000027836 */ /* 0x000fe20000000000 */
[----:B------:R-:W-:Y:S01]  /*e070*/  SHF.L.U32 R0, R3, R0, RZ ;  /* 0x0000000003007219 */ /* 0x000fe200000006ff */
[----:B-1----:R-:W-:-:S03]  /*e080*/  ULEA UR6, UR5, UR4, 0x18 ;  /* 0x0000000405067291 */ /* 0x002fc6000f8ec0ff */
[----:B------:R-:W-:-:S04]  /*e090*/  SHF.L.U32 R3, R7, R2, RZ ;  /* 0x0000000207037219 */ /* 0x000fc800000006ff */
[----:B------:R-:W-:Y:S02]  /*e0a0*/  LOP3.LUT R0, R3, R0, RZ, 0xfc, !PT ;  /* 0x0000000003007212 */ /* 0x000fe400078efcff */
[----:B------:R-:W0:Y:S02]  /*e0b0*/  LDS R5, [UR6] ;  /* 0x00000006ff057984 */ /* 0x000e240008000800 */
[C---:B------:R-:W-:Y:S02]  /*e0c0*/  LOP3.LUT R2, R0.reuse, 0xffff, RZ, 0xc0, !PT ;  /* 0x0000ffff00027812 */ /* 0x040fe400078ec0ff */
[----:B0-----:R-:W-:-:S04]  /*e0d0*/  LOP3.LUT R3, R0, 0xffff, R5, 0x80, !PT ;  /* 0x0000ffff00037812 */ /* 0x001fc800078e8005 */
[----:B------:R-:W-:-:S13]  /*e0e0*/  ISETP.NE.AND P0, PT, R3, R2, PT ;  /* 0x000000020300720c */ /* 0x000fda0003f05270 */
[----:B------:R-:W-:Y:S05]  /*e0f0*/  @P0 BRA `(.L_x_14) ;  /* 0x0000000000500947 */ /* 0x000fea0003800000 */
[----:B------:R-:W-:Y:S02]  /*e100*/  SHF.R.U32.HI R5, RZ, 0x10, R5 ;  /* 0x00000010ff057819 */ /* 0x000fe40000011605 */
[----:B------:R-:W-:-:S04]  /*e110*/  SHF.R.U32.HI R2, RZ, 0x10, R0 ;  /* 0x00000010ff027819 */ /* 0x000fc80000011600 */
[----:B------:R-:W-:-:S04]  /*e120*/  LOP3.LUT R5, R5, R2, RZ, 0xc0, !PT ;  /* 0x0000000205057212 */ /* 0x000fc800078ec0ff */
[----:B------:R-:W-:-:S13]  /*e130*/  ISETP.NE.AND P0, PT, R5, R2, PT ;  /* 0x000000020500720c */ /* 0x000fda0003f05270 */
[----:B------:R-:W-:Y:S05]  /*e140*/  @P0 BRA `(.L_x_15) ;  /* 0x0000000000300947 */ /* 0x000fea0003800000 */
[----:B------:R-:W-:Y:S01]  /*e150*/  R2UR UR4, R0 ;  /* 0x00000000000472ca */ /* 0x000fe200000e0000 */
[----:B------:R-:W-:Y:S01]  /*e160*/  VOTEU.ANY UR5, UPT, PT ;  /* 0x0000000000057886 */ /* 0x000fe200038e0100 */
[----:B------:R-:W0:Y:S01]  /*e170*/  S2R R0, SR_LANEID ;  /* 0x0000000000007919 */ /* 0x000e220000000000 */
[----:B------:R-:W-:-:S10]  /*e180*/  UFLO.U32 UR5, UR5 ;  /* 0x00000005000572bd */ /* 0x000fd400080e0000 */
[----:B------:R-:W-:-:S06]  /*e190*/  ULOP3.LUT UR4, URZ, UR4, URZ, 0x33, !UPT ;  /* 0x00000004ff047292 */ /* 0x000fcc000f8e33ff */
[----:B------:R-:W-:-:S04]  /*e1a0*/  IMAD.U32 R2, RZ, RZ, UR4 ;  /* 0x00000004ff027e24 */ /* 0x000fc8000f8e00ff */
[----:B------:R-:W1:Y:S02]  /*e1b0*/  REDUX UR7, R2 ;  /* 0x00000000020773c4 */ /* 0x000e640000000000 */
[----:B------:R2:W-:Y:S01]  /*e1c0*/  UTCATOMSWS.AND URZ, UR4 ;  /* 0x0000000400ff79e3 */ /* 0x0005e20008000000 */
[----:B0-----:R-:W-:Y:S01]  /*e1d0*/  ISETP.EQ.U32.AND P0, PT, R0, UR5, PT ;  /* 0x0000000500007c0c */ /* 0x001fe2000bf02070 */
[----:B-1----:R-:W-:-:S12]  /*e1e0*/  IMAD.U32 R0, RZ, RZ, UR7 ;  /* 0x00000007ff007e24 */ /* 0x002fd8000f8e00ff */
[----:B------:R2:W-:Y:S01]  /*e1f0*/  @P0 ATOMS.AND RZ, [UR6], R0 ;  /* 0x00000000ffff098c */ /* 0x0005e2000a800006 */
[----:B------:R-:W-:Y:S05]  /*e200*/  BRA `(.L_x_13) ;  /* 0x0000000000147947 */ /* 0x000fea0003800000 */
.L_x_15:
[----:B------:R-:W-:-:S07]  /*e210*/  MOV R2, 0xe230 ;  /* 0x0000e23000027802 */ /* 0x000fce0000000f00 */
[----:B------:R-:W-:Y:S05]  /*e220*/  CALL.REL.NOINC `($__internal_0_$__cuda_sm10x_tcgen05_guardrail_trap_col_being_dealloced_not_returned_by_alloc) ;  /* 0x00000000002c7944 */ /* 0x000fea0003c00000 */
[----:B------:R-:W-:Y:S05]  /*e230*/  BRA `(.L_x_13) ;  /* 0x0000000000087947 */ /* 0x000fea0003800000 */
.L_x_14:
[----:B------:R-:W-:-:S07]  /*e240*/  MOV R2, 0xe260 ;  /* 0x0000e26000027802 */ /* 0x000fce0000000f00 */
[----:B------:R-:W-:Y:S05]  /*e250*/  CALL.REL.NOINC `($__internal_2_$__cuda_sm10x_tcgen05_guardrail_trap_unallocated_columns_being_dealloced) ;  /* 0x0000000000387944 */ /* 0x000fea0003c00000 */
.L_x_13:
[----:B------:R-:W-:Y:S01]  /*e260*/  NOP ;  /* 0x0000000000007918 */ /* 0x000fe20000000000 */
[----:B--2---:R-:W-:Y:S05]  /*e270*/  EXIT ;  /* 0x000000000000794d */ /* 0x004fea0003800000 */
.L_x_8:
[----:B------:R-:W0:Y:S02]  /*e280*/  SYNCS.PHASECHK.TRANS64.TRYWAIT P2, [UR13], R123 ;  /* 0x0000007bff0075a7 */ /* 0x000e24000804110d */
[----:B0-----:R-:W-:Y:S05]  /*e290*/  @!P2 BRA `(.L_x_8) ;  /* 0xfffffffc00f8a947 */ /* 0x001fea000383ffff */
[----:B------:R-:W-:Y:S05]  /*e2a0*/  BRA `(.L_x_16) ;  /* 0xffffff8c00647947 */ /* 0x000fea000383ffff */
.L_x_12:
[----:B------:R-:W2:Y:S02]  /*e2b0*/  SYNCS.PHASECHK.TRANS64.TRYWAIT P0, [UR13], R4 ;  /* 0x00000004ff0075a7 */ /* 0x000ea4000800110d */
[----:B--2---:R-:W-:Y:S05]  /*e2c0*/  @!P0 BRA `(.L_x_12) ;  /* 0xfffffffc00f88947 */ /* 0x004fea000383ffff */
[----:B------:R-:W-:Y:S05]  /*e2d0*/  BRA `(.L_x_11) ;  /* 0xffffffa4005c7947 */ /* 0x000fea000383ffff */
        .weak           $__internal_0_$__cuda_sm10x_tcgen05_guardrail_trap_col_being_dealloced_not_returned_by_alloc
        .type           $__internal_0_$__cuda_sm10x_tcgen05_guardrail_trap_col_being_dealloced_not_returned_by_alloc,@function
        .size           $__internal_0_$__cuda_sm10x_tcgen05_guardrail_trap_col_being_dealloced_not_returned_by_alloc,($__internal_1_$__cuda_sm10x_tcgen05_guardrail_trap_phase_invalid_during_alloc - $__internal_0_$__cuda_sm10x_tcgen05_guardrail_trap_col_being_dealloced_not_returned_by_alloc)
$__internal_0_$__cuda_sm10x_tcgen05_guardrail_trap_col_being_dealloced_not_returned_by_alloc:
[----:B------:R-:W-:Y:S05]  /*e2e0*/  BPT.TRAP 0x1 ;  /* 0x000000040000795c */ /* 0x000fea0000300000 */
[----:B------:R-:W-:-:S04]  /*e2f0*/  IMAD.MOV.U32 R3, RZ, RZ, 0x0 ;  /* 0x00000000ff037424 */ /* 0x000fc800078e00ff */
[----:B------:R-:W-:Y:S05]  /*e300*/  RET.REL.NODEC R2 `(matmul_kernel) ;  /* 0xffffff1c023c7950 */ /* 0x000fea0003c3ffff */
        .weak           $__internal_1_$__cuda_sm10x_tcgen05_guardrail_trap_phase_invalid_during_alloc
        .type           $__internal_1_$__cuda_sm10x_tcgen05_guardrail_trap_phase_invalid_during_alloc,@function
        .size           $__internal_1_$__cuda_sm10x_tcgen05_guardrail_trap_phase_invalid_during_alloc,($__internal_2_$__cuda_sm10x_tcgen05_guardrail_trap_unallocated_columns_being_dealloced - $__internal_1_$__cuda_sm10x_tcgen05_guardrail_trap_phase_invalid_during_alloc)
$__internal_1_$__cuda_sm10x_tcgen05_guardrail_trap_phase_invalid_during_alloc:
[----:B------:R-:W-:Y:S05]  /*e310*/  BPT.TRAP 0x1 ;  /* 0x000000040000795c */ /* 0x000fea0000300000 */
[----:B------:R-:W-:-:S04]  /*e320*/  IMAD.MOV.U32 R5, RZ, RZ, 0x0 ;  /* 0x00000000ff057424 */ /* 0x000fc800078e00ff */
[----:B------:R-:W-:Y:S05]  /*e330*/  RET.REL.NODEC R4 `(matmul_kernel) ;  /* 0xffffff1c04307950 */ /* 0x000fea0003c3ffff */
        .weak           $__internal_2_$__cuda_sm10x_tcgen05_guardrail_trap_unallocated_columns_being_dealloced
        .type           $__internal_2_$__cuda_sm10x_tcgen05_guardrail_trap_unallocated_columns_being_dealloced,@function
        .size           $__internal_2_$__cuda_sm10x_tcgen05_guardrail_trap_unallocated_columns_being_dealloced,(.L_x_20 - $__internal_2_$__cuda_sm10x_tcgen05_guardrail_trap_unallocated_columns_being_dealloced)
$__internal_2_$__cuda_sm10x_tcgen05_guardrail_trap_unallocated_columns_being_dealloced:
[----:B------:R-:W-:Y:S05]  /*e340*/  BPT.TRAP 0x1 ;  /* 0x000000040000795c */ /* 0x000fea0000300000 */
[----:B------:R-:W-:-:S04]  /*e350*/  IMAD.MOV.U32 R3, RZ, RZ, 0x0 ;  /* 0x00000000ff037424 */ /* 0x000fc800078e00ff */
[----:B------:R-:W-:Y:S05]  /*e360*/  RET.REL.NODEC R2 `(matmul_kernel) ;  /* 0xffffff1c02247950 */ /* 0x000fea0003c3ffff */
.L_x_17:
[----:B------:R-:W-:-:S00]  /*e370*/  BRA `(.L_x_17) ;  /* 0xfffffffc00fc7947 */ /* 0x000fc0000383ffff */
[----:B------:R-:W-:-:S00]  /*e380*/  NOP ;  /* 0x0000000000007918 */ /* 0x000fc00000000000 */
[----:B------:R-:W-:-:S00]  /*e390*/  NOP ;  /* 0x0000000000007918 */ /* 0x000fc00000000000 */
[----:B------:R-:W-:-:S00]  /*e3a0*/  NOP ;  /* 0x0000000000007918 */ /* 0x000fc00000000000 */
[----:B------:R-:W-:-:S00]  /*e3b0*/  NOP ;  /* 0x0000000000007918 */ /* 0x000fc00000000000 */
[----:B------:R-:W-:-:S00]  /*e3c0*/  NOP ;  /* 0x0000000000007918 */ /* 0x000fc00000000000 */
[----:B------:R-:W-:-:S00]  /*e3d0*/  NOP ;  /* 0x0000000000007918 */ /* 0x000fc00000000000 */
[----:B------:R-:W-:-:S00]  /*e3e0*/  NOP ;  /* 0x0000000000007918 */ /* 0x000fc00000000000 */
[----:B------:R-:W-:-:S00]  /*e3f0*/  NOP ;  /* 0x0000000000007918 */ /* 0x000fc00000000000 */
.L_x_20:


//--------------------- .nv.shared.matmul_kernel  --------------------------
	.section	.nv.shared.matmul_kernel,"aw",@nobits
	.sectionflags	@""
	.align	16
	.zero		1024


//--------------------- .nv.shared.reserved.0     --------------------------
	.section	.nv.shared.reserved.0,"aw",@nobits
	.align	8
	.weak		__nv_reservedSMEM_offset_0_alias
	.size		__nv_reservedSMEM_offset_0_alias, 0, 64
	.other		__nv_reservedSMEM_offset_0_alias,@"STO_CUDA_RESERVED_SHARED STV_DEFAULT"
__nv_reservedSMEM_offset_0_alias:
	.zero		0
.nv.shared.reserved.0:
	.zero		64
	.weak		__nv_reservedSMEM_allocation_phase
	.type		__nv_reservedSMEM_allocation_phase,@object
	.size		__nv_reservedSMEM_allocation_phase,(.L_0 - __nv_reservedSMEM_allocation_phase)
__nv_reservedSMEM_allocation_phase:
	.zero		1
.L_0:
	.zero		7
	.weak		__nv_reservedSMEM_devtool_atexit_pc
	.type		__nv_reservedSMEM_devtool_atexit_pc,@object
	.size		__nv_reservedSMEM_devtool_atexit_pc,(__nv_reservedSMEM_allocation_mask - __nv_reservedSMEM_devtool_atexit_pc)
__nv_reservedSMEM_devtool_atexit_pc:
	.zero		8
	.weak		__nv_reservedSMEM_allocation_mask
	.type		__nv_reservedSMEM_allocation_mask,@object
	.size		__nv_reservedSMEM_allocation_mask,(.L_2 - __nv_reservedSMEM_allocation_mask)
__nv_reservedSMEM_allocation_mask:
	.zero		4
.L_2:


//--------------------- .nv.constant0.matmul_kernel --------------------------
	.section	.nv.constant0.matmul_kernel,"a",@progbits
	.sectionflags	@""
	.align	4
.nv.constant0.matmul_kernel:
	.zero		976


//--------------------- SYMBOLS --------------------------

	.type		.nv.reservedSmem.offset0,@object
	.size		.nv.reservedSmem.offset0,0x4
	.type		.nv.reservedSmem.cap,@object
	.size		.nv.reservedSmem.cap,0x4
